	.target	sm_80

	.elftype	@"ET_EXEC"


//--------------------- .note.nv.tkinfo           --------------------------
	.section	.note.nv.tkinfo,"",@"SHT_NOTE"
	.sectionflags	@"SHF_NOTE_NV_TKINFO"
	.tkinfo
        /*0018*/ 	.word	0x00000002
        /*0030*/ 	.string	""
        /*0030*/ 	.string	"ptxas"
        /*0030*/ 	.string	"Cuda compilation tools, release 13.0, V13.0.88"
        /*0030*/ 	.string	"Build cuda_13.0.r13.0/compiler.36424714_0"
        /*0030*/ 	.string	"-arch sm_80 -m 64 "



//--------------------- .note.nv.cuinfo           --------------------------
	.section	.note.nv.cuinfo,"",@"SHT_NOTE"
	.sectionflags	@"SHF_NOTE_NV_CUINFO"
        /*0018*/ 	.short	0x0002
        /*001a*/ 	.short	0x0050
        /*001c*/ 	.short	0x0082
	.zero		2


//--------------------- .nv.info                  --------------------------
	.section	.nv.info,"",@"SHT_CUDA_INFO"
	.align	4


	//----- nvinfo : EIATTR_REGCOUNT
	.align		4
        /*0000*/ 	.byte	0x04, 0x2f
        /*0002*/ 	.short	(.L_38 - .L_37)
	.align		4
.L_37:
        /*0004*/ 	.word	index@(_ZN2at6native63_GLOBAL__N__11d61d08_30_DistributionLogNormalKernel_cu_e7567be543distribution_elementwise_grid_stride_kernelIdLi2EZNS0_9templates4cuda20normal_and_transformIddPNS_17CUDAGeneratorImplEZZZNS4_17log_normal_kernelIS7_EEvRNS_18TensorIteratorBaseEddT_ENKUlvE_clEvENKUlvE_clEvEUldE_EEvSA_T1_T2_EUlP24curandStatePhilox4_32_10E_ZNS1_27distribution_nullary_kernelIdd7double2S7_SJ_SE_EEvSA_SG_RKT3_T4_EUlidE_EEvlNS_15PhiloxCudaStateESF_SG_)
        /*0008*/ 	.word	0x00000036


	//----- nvinfo : EIATTR_FRAME_SIZE
	.align		4
.L_38:
        /*000c*/ 	.byte	0x04, 0x11
        /*000e*/ 	.short	(.L_40 - .L_39)
	.align		4
.L_39:
        /*0010*/ 	.word	index@($__internal_23_$__cuda_sm20_dsqrt_rn_f64_mediumpath_v1)
        /*0014*/ 	.word	0x00000000


	//----- nvinfo : EIATTR_FRAME_SIZE
	.align		4
.L_40:
        /*0018*/ 	.byte	0x04, 0x11
        /*001a*/ 	.short	(.L_42 - .L_41)
	.align		4
.L_41:
        /*001c*/ 	.word	index@($__internal_22_$__cuda_sm20_div_s64)
        /*0020*/ 	.word	0x00000000


	//----- nvinfo : EIATTR_FRAME_SIZE
	.align		4
.L_42:
        /*0024*/ 	.byte	0x04, 0x11
        /*0026*/ 	.short	(.L_44 - .L_43)
	.align		4
.L_43:
        /*0028*/ 	.word	index@(_ZN2at6native63_GLOBAL__N__11d61d08_30_DistributionLogNormalKernel_cu_e7567be543distribution_elementwise_grid_stride_kernelIdLi2EZNS0_9templates4cuda20normal_and_transformIddPNS_17CUDAGeneratorImplEZZZNS4_17log_normal_kernelIS7_EEvRNS_18TensorIteratorBaseEddT_ENKUlvE_clEvENKUlvE_clEvEUldE_EEvSA_T1_T2_EUlP24curandStatePhilox4_32_10E_ZNS1_27distribution_nullary_kernelIdd7double2S7_SJ_SE_EEvSA_SG_RKT3_T4_EUlidE_EEvlNS_15PhiloxCudaStateESF_SG_)
        /*002c*/ 	.word	0x00000000


	//----- nvinfo : EIATTR_REGCOUNT
	.align		4
.L_44:
        /*0030*/ 	.byte	0x04, 0x2f
        /*0032*/ 	.short	(.L_46 - .L_45)
	.align		4
.L_45:
        /*0034*/ 	.word	index@(_ZN2at6native63_GLOBAL__N__11d61d08_30_DistributionLogNormalKernel_cu_e7567be543distribution_elementwise_grid_stride_kernelIdLi2EZNS0_9templates4cuda20normal_and_transformIddPNS_17CUDAGeneratorImplEZZZNS4_17log_normal_kernelIS7_EEvRNS_18TensorIteratorBaseEddT_ENKUlvE_clEvENKUlvE_clEvEUldE_EEvSA_T1_T2_EUlP24curandStatePhilox4_32_10E_ZNS1_27distribution_nullary_kernelIdd7double2S7_SJ_SE_EEvSA_SG_RKT3_T4_EUlidE0_EEvlNS_15PhiloxCudaStateESF_SG_)
        /*0038*/ 	.word	0x00000036


	//----- nvinfo : EIATTR_FRAME_SIZE
	.align		4
.L_46:
        /*003c*/ 	.byte	0x04, 0x11
        /*003e*/ 	.short	(.L_48 - .L_47)
	.align		4
.L_47:
        /*0040*/ 	.word	index@($__internal_21_$__cuda_sm20_dsqrt_rn_f64_mediumpath_v1)
        /*0044*/ 	.word	0x00000000


	//----- nvinfo : EIATTR_FRAME_SIZE
	.align		4
.L_48:
        /*0048*/ 	.byte	0x04, 0x11
        /*004a*/ 	.short	(.L_50 - .L_49)
	.align		4
.L_49:
        /*004c*/ 	.word	index@($__internal_20_$__cuda_sm20_div_s64)
        /*0050*/ 	.word	0x00000000


	//----- nvinfo : EIATTR_FRAME_SIZE
	.align		4
.L_50:
        /*0054*/ 	.byte	0x04, 0x11
        /*0056*/ 	.short	(.L_52 - .L_51)
	.align		4
.L_51:
        /*0058*/ 	.word	index@(_ZN2at6native63_GLOBAL__N__11d61d08_30_DistributionLogNormalKernel_cu_e7567be543distribution_elementwise_grid_stride_kernelIdLi2EZNS0_9templates4cuda20normal_and_transformIddPNS_17CUDAGeneratorImplEZZZNS4_17log_normal_kernelIS7_EEvRNS_18TensorIteratorBaseEddT_ENKUlvE_clEvENKUlvE_clEvEUldE_EEvSA_T1_T2_EUlP24curandStatePhilox4_32_10E_ZNS1_27distribution_nullary_kernelIdd7double2S7_SJ_SE_EEvSA_SG_RKT3_T4_EUlidE0_EEvlNS_15PhiloxCudaStateESF_SG_)
        /*005c*/ 	.word	0x00000000


	//----- nvinfo : EIATTR_REGCOUNT
	.align		4
.L_52:
        /*0060*/ 	.byte	0x04, 0x2f
        /*0062*/ 	.short	(.L_54 - .L_53)
	.align		4
.L_53:
        /*0064*/ 	.word	index@(_ZN2at6native63_GLOBAL__N__11d61d08_30_DistributionLogNormalKernel_cu_e7567be543distribution_elementwise_grid_stride_kernelIdLi2EZNS0_9templates4cuda20normal_and_transformIddPNS_17CUDAGeneratorImplEZZZNS4_17log_normal_kernelIS7_EEvRNS_18TensorIteratorBaseEddT_ENKUlvE_clEvENKUlvE_clEvEUldE_EEvSA_T1_T2_EUlP24curandStatePhilox4_32_10E0_ZNS1_27distribution_nullary_kernelIdd6float4S7_SJ_SE_EEvSA_SG_RKT3_T4_EUlidE_EEvlNS_15PhiloxCudaStateESF_SG_)
        /*0068*/ 	.word	0x00000028


	//----- nvinfo : EIATTR_FRAME_SIZE
	.align		4
.L_54:
        /*006c*/ 	.byte	0x04, 0x11
        /*006e*/ 	.short	(.L_56 - .L_55)
	.align		4
.L_55:
        /*0070*/ 	.word	index@($__internal_19_$__cuda_sm20_div_s64)
        /*0074*/ 	.word	0x00000000


	//----- nvinfo : EIATTR_FRAME_SIZE
	.align		4
.L_56:
        /*0078*/ 	.byte	0x04, 0x11
        /*007a*/ 	.short	(.L_58 - .L_57)
	.align		4
.L_57:
        /*007c*/ 	.word	index@(_ZN2at6native63_GLOBAL__N__11d61d08_30_DistributionLogNormalKernel_cu_e7567be543distribution_elementwise_grid_stride_kernelIdLi2EZNS0_9templates4cuda20normal_and_transformIddPNS_17CUDAGeneratorImplEZZZNS4_17log_normal_kernelIS7_EEvRNS_18TensorIteratorBaseEddT_ENKUlvE_clEvENKUlvE_clEvEUldE_EEvSA_T1_T2_EUlP24curandStatePhilox4_32_10E0_ZNS1_27distribution_nullary_kernelIdd6float4S7_SJ_SE_EEvSA_SG_RKT3_T4_EUlidE_EEvlNS_15PhiloxCudaStateESF_SG_)
        /*0080*/ 	.word	0x00000000


	//----- nvinfo : EIATTR_REGCOUNT
	.align		4
.L_58:
        /*0084*/ 	.byte	0x04, 0x2f
        /*0086*/ 	.short	(.L_60 - .L_59)
	.align		4
.L_59:
        /*0088*/ 	.word	index@(_ZN2at6native63_GLOBAL__N__11d61d08_30_DistributionLogNormalKernel_cu_e7567be543distribution_elementwise_grid_stride_kernelIdLi2EZNS0_9templates4cuda20normal_and_transformIddPNS_17CUDAGeneratorImplEZZZNS4_17log_normal_kernelIS7_EEvRNS_18TensorIteratorBaseEddT_ENKUlvE_clEvENKUlvE_clEvEUldE_EEvSA_T1_T2_EUlP24curandStatePhilox4_32_10E0_ZNS1_27distribution_nullary_kernelIdd6float4S7_SJ_SE_EEvSA_SG_RKT3_T4_EUlidE0_EEvlNS_15PhiloxCudaStateESF_SG_)
        /*008c*/ 	.word	0x0000002a


	//----- nvinfo : EIATTR_FRAME_SIZE
	.align		4
.L_60:
        /*0090*/ 	.byte	0x04, 0x11
        /*0092*/ 	.short	(.L_62 - .L_61)
	.align		4
.L_61:
        /*0094*/ 	.word	index@($__internal_18_$__cuda_sm20_div_s64)
        /*0098*/ 	.word	0x00000000


	//----- nvinfo : EIATTR_FRAME_SIZE
	.align		4
.L_62:
        /*009c*/ 	.byte	0x04, 0x11
        /*009e*/ 	.short	(.L_64 - .L_63)
	.align		4
.L_63:
        /*00a0*/ 	.word	index@(_ZN2at6native63_GLOBAL__N__11d61d08_30_DistributionLogNormalKernel_cu_e7567be543distribution_elementwise_grid_stride_kernelIdLi2EZNS0_9templates4cuda20normal_and_transformIddPNS_17CUDAGeneratorImplEZZZNS4_17log_normal_kernelIS7_EEvRNS_18TensorIteratorBaseEddT_ENKUlvE_clEvENKUlvE_clEvEUldE_EEvSA_T1_T2_EUlP24curandStatePhilox4_32_10E0_ZNS1_27distribution_nullary_kernelIdd6float4S7_SJ_SE_EEvSA_SG_RKT3_T4_EUlidE0_EEvlNS_15PhiloxCudaStateESF_SG_)
        /*00a4*/ 	.word	0x00000000


	//----- nvinfo : EIATTR_REGCOUNT
	.align		4
.L_64:
        /*00a8*/ 	.byte	0x04, 0x2f
        /*00aa*/ 	.short	(.L_66 - .L_65)
	.align		4
.L_65:
        /*00ac*/ 	.word	index@(_ZN2at6native63_GLOBAL__N__11d61d08_30_DistributionLogNormalKernel_cu_e7567be543distribution_elementwise_grid_stride_kernelIfLi4EZNS0_9templates4cuda20normal_and_transformIffPNS_17CUDAGeneratorImplEZZZNS4_17log_normal_kernelIS7_EEvRNS_18TensorIteratorBaseEddT_ENKUlvE_clEvENKUlvE0_clEvEUlfE_EEvSA_T1_T2_EUlP24curandStatePhilox4_32_10E_ZNS1_27distribution_nullary_kernelIff7double2S7_SJ_SE_EEvSA_SG_RKT3_T4_EUlifE_EEvlNS_15PhiloxCudaStateESF_SG_)
        /*00b0*/ 	.word	0x00000038


	//----- nvinfo : EIATTR_FRAME_SIZE
	.align		4
.L_66:
        /*00b4*/ 	.byte	0x04, 0x11
        /*00b6*/ 	.short	(.L_68 - .L_67)
	.align		4
.L_67:
        /*00b8*/ 	.word	index@($__internal_17_$__cuda_sm20_dsqrt_rn_f64_mediumpath_v1)
        /*00bc*/ 	.word	0x00000000


	//----- nvinfo : EIATTR_FRAME_SIZE
	.align		4
.L_68:
        /*00c0*/ 	.byte	0x04, 0x11
        /*00c2*/ 	.short	(.L_70 - .L_69)
	.align		4
.L_69:
        /*00c4*/ 	.word	index@($__internal_16_$__cuda_sm20_div_s64)
        /*00c8*/ 	.word	0x00000000


	//----- nvinfo : EIATTR_FRAME_SIZE
	.align		4
.L_70:
        /*00cc*/ 	.byte	0x04, 0x11
        /*00ce*/ 	.short	(.L_72 - .L_71)
	.align		4
.L_71:
        /*00d0*/ 	.word	index@(_ZN2at6native63_GLOBAL__N__11d61d08_30_DistributionLogNormalKernel_cu_e7567be543distribution_elementwise_grid_stride_kernelIfLi4EZNS0_9templates4cuda20normal_and_transformIffPNS_17CUDAGeneratorImplEZZZNS4_17log_normal_kernelIS7_EEvRNS_18TensorIteratorBaseEddT_ENKUlvE_clEvENKUlvE0_clEvEUlfE_EEvSA_T1_T2_EUlP24curandStatePhilox4_32_10E_ZNS1_27distribution_nullary_kernelIff7double2S7_SJ_SE_EEvSA_SG_RKT3_T4_EUlifE_EEvlNS_15PhiloxCudaStateESF_SG_)
        /*00d4*/ 	.word	0x00000000


	//----- nvinfo : EIATTR_REGCOUNT
	.align		4
.L_72:
        /*00d8*/ 	.byte	0x04, 0x2f
        /*00da*/ 	.short	(.L_74 - .L_73)
	.align		4
.L_73:
        /*00dc*/ 	.word	index@(_ZN2at6native63_GLOBAL__N__11d61d08_30_DistributionLogNormalKernel_cu_e7567be543distribution_elementwise_grid_stride_kernelIfLi4EZNS0_9templates4cuda20normal_and_transformIffPNS_17CUDAGeneratorImplEZZZNS4_17log_normal_kernelIS7_EEvRNS_18TensorIteratorBaseEddT_ENKUlvE_clEvENKUlvE0_clEvEUlfE_EEvSA_T1_T2_EUlP24curandStatePhilox4_32_10E_ZNS1_27distribution_nullary_kernelIff7double2S7_SJ_SE_EEvSA_SG_RKT3_T4_EUlifE0_EEvlNS_15PhiloxCudaStateESF_SG_)
        /*00e0*/ 	.word	0x00000038


	//----- nvinfo : EIATTR_FRAME_SIZE
	.align		4
.L_74:
        /*00e4*/ 	.byte	0x04, 0x11
        /*00e6*/ 	.short	(.L_76 - .L_75)
	.align		4
.L_75:
        /*00e8*/ 	.word	index@($__internal_15_$__cuda_sm20_dsqrt_rn_f64_mediumpath_v1)
        /*00ec*/ 	.word	0x00000000


	//----- nvinfo : EIATTR_FRAME_SIZE
	.align		4
.L_76:
        /*00f0*/ 	.byte	0x04, 0x11
        /*00f2*/ 	.short	(.L_78 - .L_77)
	.align		4
.L_77:
        /*00f4*/ 	.word	index@($__internal_14_$__cuda_sm20_div_s64)
        /*00f8*/ 	.word	0x00000000


	//----- nvinfo : EIATTR_FRAME_SIZE
	.align		4
.L_78:
        /*00fc*/ 	.byte	0x04, 0x11
        /*00fe*/ 	.short	(.L_80 - .L_79)
	.align		4
.L_79:
        /*0100*/ 	.word	index@(_ZN2at6native63_GLOBAL__N__11d61d08_30_DistributionLogNormalKernel_cu_e7567be543distribution_elementwise_grid_stride_kernelIfLi4EZNS0_9templates4cuda20normal_and_transformIffPNS_17CUDAGeneratorImplEZZZNS4_17log_normal_kernelIS7_EEvRNS_18TensorIteratorBaseEddT_ENKUlvE_clEvENKUlvE0_clEvEUlfE_EEvSA_T1_T2_EUlP24curandStatePhilox4_32_10E_ZNS1_27distribution_nullary_kernelIff7double2S7_SJ_SE_EEvSA_SG_RKT3_T4_EUlifE0_EEvlNS_15PhiloxCudaStateESF_SG_)
        /*0104*/ 	.word	0x00000000


	//----- nvinfo : EIATTR_REGCOUNT
	.align		4
.L_80:
        /*0108*/ 	.byte	0x04, 0x2f
        /*010a*/ 	.short	(.L_82 - .L_81)
	.align		4
.L_81:
        /*010c*/ 	.word	index@(_ZN2at6native63_GLOBAL__N__11d61d08_30_DistributionLogNormalKernel_cu_e7567be543distribution_elementwise_grid_stride_kernelIfLi4EZNS0_9templates4cuda20normal_and_transformIffPNS_17CUDAGeneratorImplEZZZNS4_17log_normal_kernelIS7_EEvRNS_18TensorIteratorBaseEddT_ENKUlvE_clEvENKUlvE0_clEvEUlfE_EEvSA_T1_T2_EUlP24curandStatePhilox4_32_10E0_ZNS1_27distribution_nullary_kernelIff6float4S7_SJ_SE_EEvSA_SG_RKT3_T4_EUlifE_EEvlNS_15PhiloxCudaStateESF_SG_)
        /*0110*/ 	.word	0x00000032


	//----- nvinfo : EIATTR_FRAME_SIZE
	.align		4
.L_82:
        /*0114*/ 	.byte	0x04, 0x11
        /*0116*/ 	.short	(.L_84 - .L_83)
	.align		4
.L_83:
        /*0118*/ 	.word	index@($__internal_13_$__cuda_sm20_div_s64)
        /*011c*/ 	.word	0x00000000


	//----- nvinfo : EIATTR_FRAME_SIZE
	.align		4
.L_84:
        /*0120*/ 	.byte	0x04, 0x11
        /*0122*/ 	.short	(.L_86 - .L_85)
	.align		4
.L_85:
        /*0124*/ 	.word	index@(_ZN2at6native63_GLOBAL__N__11d61d08_30_DistributionLogNormalKernel_cu_e7567be543distribution_elementwise_grid_stride_kernelIfLi4EZNS0_9templates4cuda20normal_and_transformIffPNS_17CUDAGeneratorImplEZZZNS4_17log_normal_kernelIS7_EEvRNS_18TensorIteratorBaseEddT_ENKUlvE_clEvENKUlvE0_clEvEUlfE_EEvSA_T1_T2_EUlP24curandStatePhilox4_32_10E0_ZNS1_27distribution_nullary_kernelIff6float4S7_SJ_SE_EEvSA_SG_RKT3_T4_EUlifE_EEvlNS_15PhiloxCudaStateESF_SG_)
        /*0128*/ 	.word	0x00000000


	//----- nvinfo : EIATTR_REGCOUNT
	.align		4
.L_86:
        /*012c*/ 	.byte	0x04, 0x2f
        /*012e*/ 	.short	(.L_88 - .L_87)
	.align		4
.L_87:
        /*0130*/ 	.word	index@(_ZN2at6native63_GLOBAL__N__11d61d08_30_DistributionLogNormalKernel_cu_e7567be543distribution_elementwise_grid_stride_kernelIfLi4EZNS0_9templates4cuda20normal_and_transformIffPNS_17CUDAGeneratorImplEZZZNS4_17log_normal_kernelIS7_EEvRNS_18TensorIteratorBaseEddT_ENKUlvE_clEvENKUlvE0_clEvEUlfE_EEvSA_T1_T2_EUlP24curandStatePhilox4_32_10E0_ZNS1_27distribution_nullary_kernelIff6float4S7_SJ_SE_EEvSA_SG_RKT3_T4_EUlifE0_EEvlNS_15PhiloxCudaStateESF_SG_)
        /*0134*/ 	.word	0x00000028


	//----- nvinfo : EIATTR_FRAME_SIZE
	.align		4
.L_88:
        /*0138*/ 	.byte	0x04, 0x11
        /*013a*/ 	.short	(.L_90 - .L_89)
	.align		4
.L_89:
        /*013c*/ 	.word	index@($__internal_12_$__cuda_sm20_div_s64)
        /*0140*/ 	.word	0x00000000


	//----- nvinfo : EIATTR_FRAME_SIZE
	.align		4
.L_90:
        /*0144*/ 	.byte	0x04, 0x11
        /*0146*/ 	.short	(.L_92 - .L_91)
	.align		4
.L_91:
        /*0148*/ 	.word	index@(_ZN2at6native63_GLOBAL__N__11d61d08_30_DistributionLogNormalKernel_cu_e7567be543distribution_elementwise_grid_stride_kernelIfLi4EZNS0_9templates4cuda20normal_and_transformIffPNS_17CUDAGeneratorImplEZZZNS4_17log_normal_kernelIS7_EEvRNS_18TensorIteratorBaseEddT_ENKUlvE_clEvENKUlvE0_clEvEUlfE_EEvSA_T1_T2_EUlP24curandStatePhilox4_32_10E0_ZNS1_27distribution_nullary_kernelIff6float4S7_SJ_SE_EEvSA_SG_RKT3_T4_EUlifE0_EEvlNS_15PhiloxCudaStateESF_SG_)
        /*014c*/ 	.word	0x00000000


	//----- nvinfo : EIATTR_REGCOUNT
	.align		4
.L_92:
        /*0150*/ 	.byte	0x04, 0x2f
        /*0152*/ 	.short	(.L_94 - .L_93)
	.align		4
.L_93:
        /*0154*/ 	.word	index@(_ZN2at6native63_GLOBAL__N__11d61d08_30_DistributionLogNormalKernel_cu_e7567be543distribution_elementwise_grid_stride_kernelIfLi4EZNS0_9templates4cuda20normal_and_transformIN3c104HalfEfPNS_17CUDAGeneratorImplEZZZNS4_17log_normal_kernelIS9_EEvRNS_18TensorIteratorBaseEddT_ENKUlvE_clEvENKUlvE1_clEvEUlfE_EEvSC_T1_T2_EUlP24curandStatePhilox4_32_10E_ZNS1_27distribution_nullary_kernelIS7_f7double2S9_SL_SG_EEvSC_SI_RKT3_T4_EUlifE_EEvlNS_15PhiloxCudaStateESH_SI_)
        /*0158*/ 	.word	0x00000038


	//----- nvinfo : EIATTR_FRAME_SIZE
	.align		4
.L_94:
        /*015c*/ 	.byte	0x04, 0x11
        /*015e*/ 	.short	(.L_96 - .L_95)
	.align		4
.L_95:
        /*0160*/ 	.word	index@($__internal_11_$__cuda_sm20_dsqrt_rn_f64_mediumpath_v1)
        /*0164*/ 	.word	0x00000000


	//----- nvinfo : EIATTR_FRAME_SIZE
	.align		4
.L_96:
        /*0168*/ 	.byte	0x04, 0x11
        /*016a*/ 	.short	(.L_98 - .L_97)
	.align		4
.L_97:
        /*016c*/ 	.word	index@($__internal_10_$__cuda_sm20_div_s64)
        /*0170*/ 	.word	0x00000000


	//----- nvinfo : EIATTR_FRAME_SIZE
	.align		4
.L_98:
        /*0174*/ 	.byte	0x04, 0x11
        /*0176*/ 	.short	(.L_100 - .L_99)
	.align		4
.L_99:
        /*0178*/ 	.word	index@(_ZN2at6native63_GLOBAL__N__11d61d08_30_DistributionLogNormalKernel_cu_e7567be543distribution_elementwise_grid_stride_kernelIfLi4EZNS0_9templates4cuda20normal_and_transformIN3c104HalfEfPNS_17CUDAGeneratorImplEZZZNS4_17log_normal_kernelIS9_EEvRNS_18TensorIteratorBaseEddT_ENKUlvE_clEvENKUlvE1_clEvEUlfE_EEvSC_T1_T2_EUlP24curandStatePhilox4_32_10E_ZNS1_27distribution_nullary_kernelIS7_f7double2S9_SL_SG_EEvSC_SI_RKT3_T4_EUlifE_EEvlNS_15PhiloxCudaStateESH_SI_)
        /*017c*/ 	.word	0x00000000


	//----- nvinfo : EIATTR_REGCOUNT
	.align		4
.L_100:
        /*0180*/ 	.byte	0x04, 0x2f
        /*0182*/ 	.short	(.L_102 - .L_101)
	.align		4
.L_101:
        /*0184*/ 	.word	index@(_ZN2at6native63_GLOBAL__N__11d61d08_30_DistributionLogNormalKernel_cu_e7567be543distribution_elementwise_grid_stride_kernelIfLi4EZNS0_9templates4cuda20normal_and_transformIN3c104HalfEfPNS_17CUDAGeneratorImplEZZZNS4_17log_normal_kernelIS9_EEvRNS_18TensorIteratorBaseEddT_ENKUlvE_clEvENKUlvE1_clEvEUlfE_EEvSC_T1_T2_EUlP24curandStatePhilox4_32_10E_ZNS1_27distribution_nullary_kernelIS7_f7double2S9_SL_SG_EEvSC_SI_RKT3_T4_EUlifE0_EEvlNS_15PhiloxCudaStateESH_SI_)
        /*0188*/ 	.word	0x00000038


	//----- nvinfo : EIATTR_FRAME_SIZE
	.align		4
.L_102:
        /*018c*/ 	.byte	0x04, 0x11
        /*018e*/ 	.short	(.L_104 - .L_103)
	.align		4
.L_103:
        /*0190*/ 	.word	index@($__internal_9_$__cuda_sm20_dsqrt_rn_f64_mediumpath_v1)
        /*0194*/ 	.word	0x00000000


	//----- nvinfo : EIATTR_FRAME_SIZE
	.align		4
.L_104:
        /*0198*/ 	.byte	0x04, 0x11
        /*019a*/ 	.short	(.L_106 - .L_105)
	.align		4
.L_105:
        /*019c*/ 	.word	index@($__internal_8_$__cuda_sm20_div_s64)
        /*01a0*/ 	.word	0x00000000


	//----- nvinfo : EIATTR_FRAME_SIZE
	.align		4
.L_106:
        /*01a4*/ 	.byte	0x04, 0x11
        /*01a6*/ 	.short	(.L_108 - .L_107)
	.align		4
.L_107:
        /*01a8*/ 	.word	index@(_ZN2at6native63_GLOBAL__N__11d61d08_30_DistributionLogNormalKernel_cu_e7567be543distribution_elementwise_grid_stride_kernelIfLi4EZNS0_9templates4cuda20normal_and_transformIN3c104HalfEfPNS_17CUDAGeneratorImplEZZZNS4_17log_normal_kernelIS9_EEvRNS_18TensorIteratorBaseEddT_ENKUlvE_clEvENKUlvE1_clEvEUlfE_EEvSC_T1_T2_EUlP24curandStatePhilox4_32_10E_ZNS1_27distribution_nullary_kernelIS7_f7double2S9_SL_SG_EEvSC_SI_RKT3_T4_EUlifE0_EEvlNS_15PhiloxCudaStateESH_SI_)
        /*01ac*/ 	.word	0x00000000


	//----- nvinfo : EIATTR_REGCOUNT
	.align		4
.L_108:
        /*01b0*/ 	.byte	0x04, 0x2f
        /*01b2*/ 	.short	(.L_110 - .L_109)
	.align		4
.L_109:
        /*01b4*/ 	.word	index@(_ZN2at6native63_GLOBAL__N__11d61d08_30_DistributionLogNormalKernel_cu_e7567be543distribution_elementwise_grid_stride_kernelIfLi4EZNS0_9templates4cuda20normal_and_transformIN3c104HalfEfPNS_17CUDAGeneratorImplEZZZNS4_17log_normal_kernelIS9_EEvRNS_18TensorIteratorBaseEddT_ENKUlvE_clEvENKUlvE1_clEvEUlfE_EEvSC_T1_T2_EUlP24curandStatePhilox4_32_10E0_ZNS1_27distribution_nullary_kernelIS7_f6float4S9_SL_SG_EEvSC_SI_RKT3_T4_EUlifE_EEvlNS_15PhiloxCudaStateESH_SI_)
        /*01b8*/ 	.word	0x00000034


	//----- nvinfo : EIATTR_FRAME_SIZE
	.align		4
.L_110:
        /*01bc*/ 	.byte	0x04, 0x11
        /*01be*/ 	.short	(.L_112 - .L_111)
	.align		4
.L_111:
        /*01c0*/ 	.word	index@($__internal_7_$__cuda_sm20_div_s64)
        /*01c4*/ 	.word	0x00000000


	//----- nvinfo : EIATTR_FRAME_SIZE
	.align		4
.L_112:
        /*01c8*/ 	.byte	0x04, 0x11
        /*01ca*/ 	.short	(.L_114 - .L_113)
	.align		4
.L_113:
        /*01cc*/ 	.word	index@(_ZN2at6native63_GLOBAL__N__11d61d08_30_DistributionLogNormalKernel_cu_e7567be543distribution_elementwise_grid_stride_kernelIfLi4EZNS0_9templates4cuda20normal_and_transformIN3c104HalfEfPNS_17CUDAGeneratorImplEZZZNS4_17log_normal_kernelIS9_EEvRNS_18TensorIteratorBaseEddT_ENKUlvE_clEvENKUlvE1_clEvEUlfE_EEvSC_T1_T2_EUlP24curandStatePhilox4_32_10E0_ZNS1_27distribution_nullary_kernelIS7_f6float4S9_SL_SG_EEvSC_SI_RKT3_T4_EUlifE_EEvlNS_15PhiloxCudaStateESH_SI_)
        /*01d0*/ 	.word	0x00000000


	//----- nvinfo : EIATTR_REGCOUNT
	.align		4
.L_114:
        /*01d4*/ 	.byte	0x04, 0x2f
        /*01d6*/ 	.short	(.L_116 - .L_115)
	.align		4
.L_115:
        /*01d8*/ 	.word	index@(_ZN2at6native63_GLOBAL__N__11d61d08_30_DistributionLogNormalKernel_cu_e7567be543distribution_elementwise_grid_stride_kernelIfLi4EZNS0_9templates4cuda20normal_and_transformIN3c104HalfEfPNS_17CUDAGeneratorImplEZZZNS4_17log_normal_kernelIS9_EEvRNS_18TensorIteratorBaseEddT_ENKUlvE_clEvENKUlvE1_clEvEUlfE_EEvSC_T1_T2_EUlP24curandStatePhilox4_32_10E0_ZNS1_27distribution_nullary_kernelIS7_f6float4S9_SL_SG_EEvSC_SI_RKT3_T4_EUlifE0_EEvlNS_15PhiloxCudaStateESH_SI_)
        /*01dc*/ 	.word	0x00000028


	//----- nvinfo : EIATTR_FRAME_SIZE
	.align		4
.L_116:
        /*01e0*/ 	.byte	0x04, 0x11
        /*01e2*/ 	.short	(.L_118 - .L_117)
	.align		4
.L_117:
        /*01e4*/ 	.word	index@($__internal_6_$__cuda_sm20_div_s64)
        /*01e8*/ 	.word	0x00000000


	//----- nvinfo : EIATTR_FRAME_SIZE
	.align		4
.L_118:
        /*01ec*/ 	.byte	0x04, 0x11
        /*01ee*/ 	.short	(.L_120 - .L_119)
	.align		4
.L_119:
        /*01f0*/ 	.word	index@(_ZN2at6native63_GLOBAL__N__11d61d08_30_DistributionLogNormalKernel_cu_e7567be543distribution_elementwise_grid_stride_kernelIfLi4EZNS0_9templates4cuda20normal_and_transformIN3c104HalfEfPNS_17CUDAGeneratorImplEZZZNS4_17log_normal_kernelIS9_EEvRNS_18TensorIteratorBaseEddT_ENKUlvE_clEvENKUlvE1_clEvEUlfE_EEvSC_T1_T2_EUlP24curandStatePhilox4_32_10E0_ZNS1_27distribution_nullary_kernelIS7_f6float4S9_SL_SG_EEvSC_SI_RKT3_T4_EUlifE0_EEvlNS_15PhiloxCudaStateESH_SI_)
        /*01f4*/ 	.word	0x00000000


	//----- nvinfo : EIATTR_REGCOUNT
	.align		4
.L_120:
        /*01f8*/ 	.byte	0x04, 0x2f
        /*01fa*/ 	.short	(.L_122 - .L_121)
	.align		4
.L_121:
        /*01fc*/ 	.word	index@(_ZN2at6native63_GLOBAL__N__11d61d08_30_DistributionLogNormalKernel_cu_e7567be543distribution_elementwise_grid_stride_kernelIfLi4EZNS0_9templates4cuda20normal_and_transformIN3c108BFloat16EfPNS_17CUDAGeneratorImplEZZZNS4_17log_normal_kernelIS9_EEvRNS_18TensorIteratorBaseEddT_ENKUlvE_clEvENKUlvE2_clEvEUlfE_EEvSC_T1_T2_EUlP24curandStatePhilox4_32_10E_ZNS1_27distribution_nullary_kernelIS7_f7double2S9_SL_SG_EEvSC_SI_RKT3_T4_EUlifE_EEvlNS_15PhiloxCudaStateESH_SI_)
        /*0200*/ 	.word	0x00000038


	//----- nvinfo : EIATTR_FRAME_SIZE
	.align		4
.L_122:
        /*0204*/ 	.byte	0x04, 0x11
        /*0206*/ 	.short	(.L_124 - .L_123)
	.align		4
.L_123:
        /*0208*/ 	.word	index@($__internal_5_$__cuda_sm20_dsqrt_rn_f64_mediumpath_v1)
        /*020c*/ 	.word	0x00000000


	//----- nvinfo : EIATTR_FRAME_SIZE
	.align		4
.L_124:
        /*0210*/ 	.byte	0x04, 0x11
        /*0212*/ 	.short	(.L_126 - .L_125)
	.align		4
.L_125:
        /*0214*/ 	.word	index@($__internal_4_$__cuda_sm20_div_s64)
        /*0218*/ 	.word	0x00000000


	//----- nvinfo : EIATTR_FRAME_SIZE
	.align		4
.L_126:
        /*021c*/ 	.byte	0x04, 0x11
        /*021e*/ 	.short	(.L_128 - .L_127)
	.align		4
.L_127:
        /*0220*/ 	.word	index@(_ZN2at6native63_GLOBAL__N__11d61d08_30_DistributionLogNormalKernel_cu_e7567be543distribution_elementwise_grid_stride_kernelIfLi4EZNS0_9templates4cuda20normal_and_transformIN3c108BFloat16EfPNS_17CUDAGeneratorImplEZZZNS4_17log_normal_kernelIS9_EEvRNS_18TensorIteratorBaseEddT_ENKUlvE_clEvENKUlvE2_clEvEUlfE_EEvSC_T1_T2_EUlP24curandStatePhilox4_32_10E_ZNS1_27distribution_nullary_kernelIS7_f7double2S9_SL_SG_EEvSC_SI_RKT3_T4_EUlifE_EEvlNS_15PhiloxCudaStateESH_SI_)
        /*0224*/ 	.word	0x00000000


	//----- nvinfo : EIATTR_REGCOUNT
	.align		4
.L_128:
        /*0228*/ 	.byte	0x04, 0x2f
        /*022a*/ 	.short	(.L_130 - .L_129)
	.align		4
.L_129:
        /*022c*/ 	.word	index@(_ZN2at6native63_GLOBAL__N__11d61d08_30_DistributionLogNormalKernel_cu_e7567be543distribution_elementwise_grid_stride_kernelIfLi4EZNS0_9templates4cuda20normal_and_transformIN3c108BFloat16EfPNS_17CUDAGeneratorImplEZZZNS4_17log_normal_kernelIS9_EEvRNS_18TensorIteratorBaseEddT_ENKUlvE_clEvENKUlvE2_clEvEUlfE_EEvSC_T1_T2_EUlP24curandStatePhilox4_32_10E_ZNS1_27distribution_nullary_kernelIS7_f7double2S9_SL_SG_EEvSC_SI_RKT3_T4_EUlifE0_EEvlNS_15PhiloxCudaStateESH_SI_)
        /*0230*/ 	.word	0x00000038


	//----- nvinfo : EIATTR_FRAME_SIZE
	.align		4
.L_130:
        /*0234*/ 	.byte	0x04, 0x11
        /*0236*/ 	.short	(.L_132 - .L_131)
	.align		4
.L_131:
        /*0238*/ 	.word	index@($__internal_3_$__cuda_sm20_dsqrt_rn_f64_mediumpath_v1)
        /*023c*/ 	.word	0x00000000


	//----- nvinfo : EIATTR_FRAME_SIZE
	.align		4
.L_132:
        /*0240*/ 	.byte	0x04, 0x11
        /*0242*/ 	.short	(.L_134 - .L_133)
	.align		4
.L_133:
        /*0244*/ 	.word	index@($__internal_2_$__cuda_sm20_div_s64)
        /*0248*/ 	.word	0x00000000


	//----- nvinfo : EIATTR_FRAME_SIZE
	.align		4
.L_134:
        /*024c*/ 	.byte	0x04, 0x11
        /*024e*/ 	.short	(.L_136 - .L_135)
	.align		4
.L_135:
        /*0250*/ 	.word	index@(_ZN2at6native63_GLOBAL__N__11d61d08_30_DistributionLogNormalKernel_cu_e7567be543distribution_elementwise_grid_stride_kernelIfLi4EZNS0_9templates4cuda20normal_and_transformIN3c108BFloat16EfPNS_17CUDAGeneratorImplEZZZNS4_17log_normal_kernelIS9_EEvRNS_18TensorIteratorBaseEddT_ENKUlvE_clEvENKUlvE2_clEvEUlfE_EEvSC_T1_T2_EUlP24curandStatePhilox4_32_10E_ZNS1_27distribution_nullary_kernelIS7_f7double2S9_SL_SG_EEvSC_SI_RKT3_T4_EUlifE0_EEvlNS_15PhiloxCudaStateESH_SI_)
        /*0254*/ 	.word	0x00000000


	//----- nvinfo : EIATTR_REGCOUNT
	.align		4
.L_136:
        /*0258*/ 	.byte	0x04, 0x2f
        /*025a*/ 	.short	(.L_138 - .L_137)
	.align		4
.L_137:
        /*025c*/ 	.word	index@(_ZN2at6native63_GLOBAL__N__11d61d08_30_DistributionLogNormalKernel_cu_e7567be543distribution_elementwise_grid_stride_kernelIfLi4EZNS0_9templates4cuda20normal_and_transformIN3c108BFloat16EfPNS_17CUDAGeneratorImplEZZZNS4_17log_normal_kernelIS9_EEvRNS_18TensorIteratorBaseEddT_ENKUlvE_clEvENKUlvE2_clEvEUlfE_EEvSC_T1_T2_EUlP24curandStatePhilox4_32_10E0_ZNS1_27distribution_nullary_kernelIS7_f6float4S9_SL_SG_EEvSC_SI_RKT3_T4_EUlifE_EEvlNS_15PhiloxCudaStateESH_SI_)
        /*0260*/ 	.word	0x00000034


	//----- nvinfo : EIATTR_FRAME_SIZE
	.align		4
.L_138:
        /*0264*/ 	.byte	0x04, 0x11
        /*0266*/ 	.short	(.L_140 - .L_139)
	.align		4
.L_139:
        /*0268*/ 	.word	index@($__internal_1_$__cuda_sm20_div_s64)
        /*026c*/ 	.word	0x00000000


	//----- nvinfo : EIATTR_FRAME_SIZE
	.align		4
.L_140:
        /*0270*/ 	.byte	0x04, 0x11
        /*0272*/ 	.short	(.L_142 - .L_141)
	.align		4
.L_141:
        /*0274*/ 	.word	index@(_ZN2at6native63_GLOBAL__N__11d61d08_30_DistributionLogNormalKernel_cu_e7567be543distribution_elementwise_grid_stride_kernelIfLi4EZNS0_9templates4cuda20normal_and_transformIN3c108BFloat16EfPNS_17CUDAGeneratorImplEZZZNS4_17log_normal_kernelIS9_EEvRNS_18TensorIteratorBaseEddT_ENKUlvE_clEvENKUlvE2_clEvEUlfE_EEvSC_T1_T2_EUlP24curandStatePhilox4_32_10E0_ZNS1_27distribution_nullary_kernelIS7_f6float4S9_SL_SG_EEvSC_SI_RKT3_T4_EUlifE_EEvlNS_15PhiloxCudaStateESH_SI_)
        /*0278*/ 	.word	0x00000000


	//----- nvinfo : EIATTR_REGCOUNT
	.align		4
.L_142:
        /*027c*/ 	.byte	0x04, 0x2f
        /*027e*/ 	.short	(.L_144 - .L_143)
	.align		4
.L_143:
        /*0280*/ 	.word	index@(_ZN2at6native63_GLOBAL__N__11d61d08_30_DistributionLogNormalKernel_cu_e7567be543distribution_elementwise_grid_stride_kernelIfLi4EZNS0_9templates4cuda20normal_and_transformIN3c108BFloat16EfPNS_17CUDAGeneratorImplEZZZNS4_17log_normal_kernelIS9_EEvRNS_18TensorIteratorBaseEddT_ENKUlvE_clEvENKUlvE2_clEvEUlfE_EEvSC_T1_T2_EUlP24curandStatePhilox4_32_10E0_ZNS1_27distribution_nullary_kernelIS7_f6float4S9_SL_SG_EEvSC_SI_RKT3_T4_EUlifE0_EEvlNS_15PhiloxCudaStateESH_SI_)
        /*0284*/ 	.word	0x00000028


	//----- nvinfo : EIATTR_FRAME_SIZE
	.align		4
.L_144:
        /*0288*/ 	.byte	0x04, 0x11
        /*028a*/ 	.short	(.L_146 - .L_145)
	.align		4
.L_145:
        /*028c*/ 	.word	index@($__internal_0_$__cuda_sm20_div_s64)
        /*0290*/ 	.word	0x00000000


	//----- nvinfo : EIATTR_FRAME_SIZE
	.align		4
.L_146:
        /*0294*/ 	.byte	0x04, 0x11
        /*0296*/ 	.short	(.L_148 - .L_147)
	.align		4
.L_147:
        /*0298*/ 	.word	index@(_ZN2at6native63_GLOBAL__N__11d61d08_30_DistributionLogNormalKernel_cu_e7567be543distribution_elementwise_grid_stride_kernelIfLi4EZNS0_9templates4cuda20normal_and_transformIN3c108BFloat16EfPNS_17CUDAGeneratorImplEZZZNS4_17log_normal_kernelIS9_EEvRNS_18TensorIteratorBaseEddT_ENKUlvE_clEvENKUlvE2_clEvEUlfE_EEvSC_T1_T2_EUlP24curandStatePhilox4_32_10E0_ZNS1_27distribution_nullary_kernelIS7_f6float4S9_SL_SG_EEvSC_SI_RKT3_T4_EUlifE0_EEvlNS_15PhiloxCudaStateESH_SI_)
        /*029c*/ 	.word	0x00000000


	//----- nvinfo : EIATTR_MIN_STACK_SIZE
	.align		4
.L_148:
        /*02a0*/ 	.byte	0x04, 0x12
        /*02a2*/ 	.short	(.L_150 - .L_149)
	.align		4
.L_149:
        /*02a4*/ 	.word	index@(_ZN2at6native63_GLOBAL__N__11d61d08_30_DistributionLogNormalKernel_cu_e7567be543distribution_elementwise_grid_stride_kernelIfLi4EZNS0_9templates4cuda20normal_and_transformIN3c108BFloat16EfPNS_17CUDAGeneratorImplEZZZNS4_17log_normal_kernelIS9_EEvRNS_18TensorIteratorBaseEddT_ENKUlvE_clEvENKUlvE2_clEvEUlfE_EEvSC_T1_T2_EUlP24curandStatePhilox4_32_10E0_ZNS1_27distribution_nullary_kernelIS7_f6float4S9_SL_SG_EEvSC_SI_RKT3_T4_EUlifE0_EEvlNS_15PhiloxCudaStateESH_SI_)
        /*02a8*/ 	.word	0x00000000


	//----- nvinfo : EIATTR_MIN_STACK_SIZE
	.align		4
.L_150:
        /*02ac*/ 	.byte	0x04, 0x12
        /*02ae*/ 	.short	(.L_152 - .L_151)
	.align		4
.L_151:
        /*02b0*/ 	.word	index@(_ZN2at6native63_GLOBAL__N__11d61d08_30_DistributionLogNormalKernel_cu_e7567be543distribution_elementwise_grid_stride_kernelIfLi4EZNS0_9templates4cuda20normal_and_transformIN3c108BFloat16EfPNS_17CUDAGeneratorImplEZZZNS4_17log_normal_kernelIS9_EEvRNS_18TensorIteratorBaseEddT_ENKUlvE_clEvENKUlvE2_clEvEUlfE_EEvSC_T1_T2_EUlP24curandStatePhilox4_32_10E0_ZNS1_27distribution_nullary_kernelIS7_f6float4S9_SL_SG_EEvSC_SI_RKT3_T4_EUlifE_EEvlNS_15PhiloxCudaStateESH_SI_)
        /*02b4*/ 	.word	0x00000000


	//----- nvinfo : EIATTR_MIN_STACK_SIZE
	.align		4
.L_152:
        /*02b8*/ 	.byte	0x04, 0x12
        /*02ba*/ 	.short	(.L_154 - .L_153)
	.align		4
.L_153:
        /*02bc*/ 	.word	index@(_ZN2at6native63_GLOBAL__N__11d61d08_30_DistributionLogNormalKernel_cu_e7567be543distribution_elementwise_grid_stride_kernelIfLi4EZNS0_9templates4cuda20normal_and_transformIN3c108BFloat16EfPNS_17CUDAGeneratorImplEZZZNS4_17log_normal_kernelIS9_EEvRNS_18TensorIteratorBaseEddT_ENKUlvE_clEvENKUlvE2_clEvEUlfE_EEvSC_T1_T2_EUlP24curandStatePhilox4_32_10E_ZNS1_27distribution_nullary_kernelIS7_f7double2S9_SL_SG_EEvSC_SI_RKT3_T4_EUlifE0_EEvlNS_15PhiloxCudaStateESH_SI_)
        /*02c0*/ 	.word	0x00000000


	//----- nvinfo : EIATTR_MIN_STACK_SIZE
	.align		4
.L_154:
        /*02c4*/ 	.byte	0x04, 0x12
        /*02c6*/ 	.short	(.L_156 - .L_155)
	.align		4
.L_155:
        /*02c8*/ 	.word	index@(_ZN2at6native63_GLOBAL__N__11d61d08_30_DistributionLogNormalKernel_cu_e7567be543distribution_elementwise_grid_stride_kernelIfLi4EZNS0_9templates4cuda20normal_and_transformIN3c108BFloat16EfPNS_17CUDAGeneratorImplEZZZNS4_17log_normal_kernelIS9_EEvRNS_18TensorIteratorBaseEddT_ENKUlvE_clEvENKUlvE2_clEvEUlfE_EEvSC_T1_T2_EUlP24curandStatePhilox4_32_10E_ZNS1_27distribution_nullary_kernelIS7_f7double2S9_SL_SG_EEvSC_SI_RKT3_T4_EUlifE_EEvlNS_15PhiloxCudaStateESH_SI_)
        /*02cc*/ 	.word	0x00000000


	//----- nvinfo : EIATTR_MIN_STACK_SIZE
	.align		4
.L_156:
        /*02d0*/ 	.byte	0x04, 0x12
        /*02d2*/ 	.short	(.L_158 - .L_157)
	.align		4
.L_157:
        /*02d4*/ 	.word	index@(_ZN2at6native63_GLOBAL__N__11d61d08_30_DistributionLogNormalKernel_cu_e7567be543distribution_elementwise_grid_stride_kernelIfLi4EZNS0_9templates4cuda20normal_and_transformIN3c104HalfEfPNS_17CUDAGeneratorImplEZZZNS4_17log_normal_kernelIS9_EEvRNS_18TensorIteratorBaseEddT_ENKUlvE_clEvENKUlvE1_clEvEUlfE_EEvSC_T1_T2_EUlP24curandStatePhilox4_32_10E0_ZNS1_27distribution_nullary_kernelIS7_f6float4S9_SL_SG_EEvSC_SI_RKT3_T4_EUlifE0_EEvlNS_15PhiloxCudaStateESH_SI_)
        /*02d8*/ 	.word	0x00000000


	//----- nvinfo : EIATTR_MIN_STACK_SIZE
	.align		4
.L_158:
        /*02dc*/ 	.byte	0x04, 0x12
        /*02de*/ 	.short	(.L_160 - .L_159)
	.align		4
.L_159:
        /*02e0*/ 	.word	index@(_ZN2at6native63_GLOBAL__N__11d61d08_30_DistributionLogNormalKernel_cu_e7567be543distribution_elementwise_grid_stride_kernelIfLi4EZNS0_9templates4cuda20normal_and_transformIN3c104HalfEfPNS_17CUDAGeneratorImplEZZZNS4_17log_normal_kernelIS9_EEvRNS_18TensorIteratorBaseEddT_ENKUlvE_clEvENKUlvE1_clEvEUlfE_EEvSC_T1_T2_EUlP24curandStatePhilox4_32_10E0_ZNS1_27distribution_nullary_kernelIS7_f6float4S9_SL_SG_EEvSC_SI_RKT3_T4_EUlifE_EEvlNS_15PhiloxCudaStateESH_SI_)
        /*02e4*/ 	.word	0x00000000


	//----- nvinfo : EIATTR_MIN_STACK_SIZE
	.align		4
.L_160:
        /*02e8*/ 	.byte	0x04, 0x12
        /*02ea*/ 	.short	(.L_162 - .L_161)
	.align		4
.L_161:
        /*02ec*/ 	.word	index@(_ZN2at6native63_GLOBAL__N__11d61d08_30_DistributionLogNormalKernel_cu_e7567be543distribution_elementwise_grid_stride_kernelIfLi4EZNS0_9templates4cuda20normal_and_transformIN3c104HalfEfPNS_17CUDAGeneratorImplEZZZNS4_17log_normal_kernelIS9_EEvRNS_18TensorIteratorBaseEddT_ENKUlvE_clEvENKUlvE1_clEvEUlfE_EEvSC_T1_T2_EUlP24curandStatePhilox4_32_10E_ZNS1_27distribution_nullary_kernelIS7_f7double2S9_SL_SG_EEvSC_SI_RKT3_T4_EUlifE0_EEvlNS_15PhiloxCudaStateESH_SI_)
        /*02f0*/ 	.word	0x00000000


	//----- nvinfo : EIATTR_MIN_STACK_SIZE
	.align		4
.L_162:
        /*02f4*/ 	.byte	0x04, 0x12
        /*02f6*/ 	.short	(.L_164 - .L_163)
	.align		4
.L_163:
        /*02f8*/ 	.word	index@(_ZN2at6native63_GLOBAL__N__11d61d08_30_DistributionLogNormalKernel_cu_e7567be543distribution_elementwise_grid_stride_kernelIfLi4EZNS0_9templates4cuda20normal_and_transformIN3c104HalfEfPNS_17CUDAGeneratorImplEZZZNS4_17log_normal_kernelIS9_EEvRNS_18TensorIteratorBaseEddT_ENKUlvE_clEvENKUlvE1_clEvEUlfE_EEvSC_T1_T2_EUlP24curandStatePhilox4_32_10E_ZNS1_27distribution_nullary_kernelIS7_f7double2S9_SL_SG_EEvSC_SI_RKT3_T4_EUlifE_EEvlNS_15PhiloxCudaStateESH_SI_)
        /*02fc*/ 	.word	0x00000000


	//----- nvinfo : EIATTR_MIN_STACK_SIZE
	.align		4
.L_164:
        /*0300*/ 	.byte	0x04, 0x12
        /*0302*/ 	.short	(.L_166 - .L_165)
	.align		4
.L_165:
        /*0304*/ 	.word	index@(_ZN2at6native63_GLOBAL__N__11d61d08_30_DistributionLogNormalKernel_cu_e7567be543distribution_elementwise_grid_stride_kernelIfLi4EZNS0_9templates4cuda20normal_and_transformIffPNS_17CUDAGeneratorImplEZZZNS4_17log_normal_kernelIS7_EEvRNS_18TensorIteratorBaseEddT_ENKUlvE_clEvENKUlvE0_clEvEUlfE_EEvSA_T1_T2_EUlP24curandStatePhilox4_32_10E0_ZNS1_27distribution_nullary_kernelIff6float4S7_SJ_SE_EEvSA_SG_RKT3_T4_EUlifE0_EEvlNS_15PhiloxCudaStateESF_SG_)
        /*0308*/ 	.word	0x00000000


	//----- nvinfo : EIATTR_MIN_STACK_SIZE
	.align		4
.L_166:
        /*030c*/ 	.byte	0x04, 0x12
        /*030e*/ 	.short	(.L_168 - .L_167)
	.align		4
.L_167:
        /*0310*/ 	.word	index@(_ZN2at6native63_GLOBAL__N__11d61d08_30_DistributionLogNormalKernel_cu_e7567be543distribution_elementwise_grid_stride_kernelIfLi4EZNS0_9templates4cuda20normal_and_transformIffPNS_17CUDAGeneratorImplEZZZNS4_17log_normal_kernelIS7_EEvRNS_18TensorIteratorBaseEddT_ENKUlvE_clEvENKUlvE0_clEvEUlfE_EEvSA_T1_T2_EUlP24curandStatePhilox4_32_10E0_ZNS1_27distribution_nullary_kernelIff6float4S7_SJ_SE_EEvSA_SG_RKT3_T4_EUlifE_EEvlNS_15PhiloxCudaStateESF_SG_)
        /*0314*/ 	.word	0x00000000


	//----- nvinfo : EIATTR_MIN_STACK_SIZE
	.align		4
.L_168:
        /*0318*/ 	.byte	0x04, 0x12
        /*031a*/ 	.short	(.L_170 - .L_169)
	.align		4
.L_169:
        /*031c*/ 	.word	index@(_ZN2at6native63_GLOBAL__N__11d61d08_30_DistributionLogNormalKernel_cu_e7567be543distribution_elementwise_grid_stride_kernelIfLi4EZNS0_9templates4cuda20normal_and_transformIffPNS_17CUDAGeneratorImplEZZZNS4_17log_normal_kernelIS7_EEvRNS_18TensorIteratorBaseEddT_ENKUlvE_clEvENKUlvE0_clEvEUlfE_EEvSA_T1_T2_EUlP24curandStatePhilox4_32_10E_ZNS1_27distribution_nullary_kernelIff7double2S7_SJ_SE_EEvSA_SG_RKT3_T4_EUlifE0_EEvlNS_15PhiloxCudaStateESF_SG_)
        /*0320*/ 	.word	0x00000000


	//----- nvinfo : EIATTR_MIN_STACK_SIZE
	.align		4
.L_170:
        /*0324*/ 	.byte	0x04, 0x12
        /*0326*/ 	.short	(.L_172 - .L_171)
	.align		4
.L_171:
        /*0328*/ 	.word	index@(_ZN2at6native63_GLOBAL__N__11d61d08_30_DistributionLogNormalKernel_cu_e7567be543distribution_elementwise_grid_stride_kernelIfLi4EZNS0_9templates4cuda20normal_and_transformIffPNS_17CUDAGeneratorImplEZZZNS4_17log_normal_kernelIS7_EEvRNS_18TensorIteratorBaseEddT_ENKUlvE_clEvENKUlvE0_clEvEUlfE_EEvSA_T1_T2_EUlP24curandStatePhilox4_32_10E_ZNS1_27distribution_nullary_kernelIff7double2S7_SJ_SE_EEvSA_SG_RKT3_T4_EUlifE_EEvlNS_15PhiloxCudaStateESF_SG_)
        /*032c*/ 	.word	0x00000000


	//----- nvinfo : EIATTR_MIN_STACK_SIZE
	.align		4
.L_172:
        /*0330*/ 	.byte	0x04, 0x12
        /*0332*/ 	.short	(.L_174 - .L_173)
	.align		4
.L_173:
        /*0334*/ 	.word	index@(_ZN2at6native63_GLOBAL__N__11d61d08_30_DistributionLogNormalKernel_cu_e7567be543distribution_elementwise_grid_stride_kernelIdLi2EZNS0_9templates4cuda20normal_and_transformIddPNS_17CUDAGeneratorImplEZZZNS4_17log_normal_kernelIS7_EEvRNS_18TensorIteratorBaseEddT_ENKUlvE_clEvENKUlvE_clEvEUldE_EEvSA_T1_T2_EUlP24curandStatePhilox4_32_10E0_ZNS1_27distribution_nullary_kernelIdd6float4S7_SJ_SE_EEvSA_SG_RKT3_T4_EUlidE0_EEvlNS_15PhiloxCudaStateESF_SG_)
        /*0338*/ 	.word	0x00000000


	//----- nvinfo : EIATTR_MIN_STACK_SIZE
	.align		4
.L_174:
        /*033c*/ 	.byte	0x04, 0x12
        /*033e*/ 	.short	(.L_176 - .L_175)
	.align		4
.L_175:
        /*0340*/ 	.word	index@(_ZN2at6native63_GLOBAL__N__11d61d08_30_DistributionLogNormalKernel_cu_e7567be543distribution_elementwise_grid_stride_kernelIdLi2EZNS0_9templates4cuda20normal_and_transformIddPNS_17CUDAGeneratorImplEZZZNS4_17log_normal_kernelIS7_EEvRNS_18TensorIteratorBaseEddT_ENKUlvE_clEvENKUlvE_clEvEUldE_EEvSA_T1_T2_EUlP24curandStatePhilox4_32_10E0_ZNS1_27distribution_nullary_kernelIdd6float4S7_SJ_SE_EEvSA_SG_RKT3_T4_EUlidE_EEvlNS_15PhiloxCudaStateESF_SG_)
        /*0344*/ 	.word	0x00000000


	//----- nvinfo : EIATTR_MIN_STACK_SIZE
	.align		4
.L_176:
        /*0348*/ 	.byte	0x04, 0x12
        /*034a*/ 	.short	(.L_178 - .L_177)
	.align		4
.L_177:
        /*034c*/ 	.word	index@(_ZN2at6native63_GLOBAL__N__11d61d08_30_DistributionLogNormalKernel_cu_e7567be543distribution_elementwise_grid_stride_kernelIdLi2EZNS0_9templates4cuda20normal_and_transformIddPNS_17CUDAGeneratorImplEZZZNS4_17log_normal_kernelIS7_EEvRNS_18TensorIteratorBaseEddT_ENKUlvE_clEvENKUlvE_clEvEUldE_EEvSA_T1_T2_EUlP24curandStatePhilox4_32_10E_ZNS1_27distribution_nullary_kernelIdd7double2S7_SJ_SE_EEvSA_SG_RKT3_T4_EUlidE0_EEvlNS_15PhiloxCudaStateESF_SG_)
        /*0350*/ 	.word	0x00000000


	//----- nvinfo : EIATTR_MIN_STACK_SIZE
	.align		4
.L_178:
        /*0354*/ 	.byte	0x04, 0x12
        /*0356*/ 	.short	(.L_180 - .L_179)
	.align		4
.L_179:
        /*0358*/ 	.word	index@(_ZN2at6native63_GLOBAL__N__11d61d08_30_DistributionLogNormalKernel_cu_e7567be543distribution_elementwise_grid_stride_kernelIdLi2EZNS0_9templates4cuda20normal_and_transformIddPNS_17CUDAGeneratorImplEZZZNS4_17log_normal_kernelIS7_EEvRNS_18TensorIteratorBaseEddT_ENKUlvE_clEvENKUlvE_clEvEUldE_EEvSA_T1_T2_EUlP24curandStatePhilox4_32_10E_ZNS1_27distribution_nullary_kernelIdd7double2S7_SJ_SE_EEvSA_SG_RKT3_T4_EUlidE_EEvlNS_15PhiloxCudaStateESF_SG_)
        /*035c*/ 	.word	0x00000000
.L_180:


//--------------------- .nv.info._ZN2at6native63_GLOBAL__N__11d61d08_30_DistributionLogNormalKernel_cu_e7567be543distribution_elementwise_grid_stride_kernelIfLi4EZNS0_9templates4cuda20normal_and_transformIN3c108BFloat16EfPNS_17CUDAGeneratorImplEZZZNS4_17log_normal_kernelIS9_EEvRNS_18TensorIteratorBaseEddT_ENKUlvE_clEvENKUlvE2_clEvEUlfE_EEvSC_T1_T2_EUlP24curandStatePhilox4_32_10E0_ZNS1_27distribution_nullary_kernelIS7_f6float4S9_SL_SG_EEvSC_SI_RKT3_T4_EUlifE0_EEvlNS_15PhiloxCudaStateESH_SI_ --------------------------
	.section	.nv.info._ZN2at6native63_GLOBAL__N__11d61d08_30_DistributionLogNormalKernel_cu_e7567be543distribution_elementwise_grid_stride_kernelIfLi4EZNS0_9templates4cuda20normal_and_transformIN3c108BFloat16EfPNS_17CUDAGeneratorImplEZZZNS4_17log_normal_kernelIS9_EEvRNS_18TensorIteratorBaseEddT_ENKUlvE_clEvENKUlvE2_clEvEUlfE_EEvSC_T1_T2_EUlP24curandStatePhilox4_32_10E0_ZNS1_27distribution_nullary_kernelIS7_f6float4S9_SL_SG_EEvSC_SI_RKT3_T4_EUlifE0_EEvlNS_15PhiloxCudaStateESH_SI_,"",@"SHT_CUDA_INFO"
	.sectionflags	@""
	.align	4


	//----- nvinfo : EIATTR_CUDA_API_VERSION
	.align		4
        /*0000*/ 	.byte	0x04, 0x37
        /*0002*/ 	.short	(.L_182 - .L_181)
.L_181:
        /*0004*/ 	.word	0x00000082


	//----- nvinfo : EIATTR_SW2861232_WAR
	.align		4
.L_182:
        /*0008*/ 	.byte	0x01, 0x35
	.zero		2


	//----- nvinfo : EIATTR_PARAM_CBANK
	.align		4
        /*000c*/ 	.byte	0x04, 0x0a
        /*000e*/ 	.short	(.L_184 - .L_183)
	.align		4
.L_183:
        /*0010*/ 	.word	index@(.nv.constant0._ZN2at6native63_GLOBAL__N__11d61d08_30_DistributionLogNormalKernel_cu_e7567be543distribution_elementwise_grid_stride_kernelIfLi4EZNS0_9templates4cuda20normal_and_transformIN3c108BFloat16EfPNS_17CUDAGeneratorImplEZZZNS4_17log_normal_kernelIS9_EEvRNS_18TensorIteratorBaseEddT_ENKUlvE_clEvENKUlvE2_clEvEUlfE_EEvSC_T1_T2_EUlP24curandStatePhilox4_32_10E0_ZNS1_27distribution_nullary_kernelIS7_f6float4S9_SL_SG_EEvSC_SI_RKT3_T4_EUlifE0_EEvlNS_15PhiloxCudaStateESH_SI_)
        /*0014*/ 	.short	0x0160
        /*0016*/ 	.short	0x01d0


	//----- nvinfo : EIATTR_CBANK_PARAM_SIZE
	.align		4
.L_184:
        /*0018*/ 	.byte	0x03, 0x19
        /*001a*/ 	.short	0x01d0


	//----- nvinfo : EIATTR_KPARAM_INFO
	.align		4
        /*001c*/ 	.byte	0x04, 0x17
        /*001e*/ 	.short	(.L_186 - .L_185)
.L_185:
        /*0020*/ 	.word	0x00000000
        /*0024*/ 	.short	0x0003
        /*0026*/ 	.short	0x0028
        /*0028*/ 	.byte	0x00, 0xf0, 0xa1, 0x06


	//----- nvinfo : EIATTR_KPARAM_INFO
	.align		4
.L_186:
        /*002c*/ 	.byte	0x04, 0x17
        /*002e*/ 	.short	(.L_188 - .L_187)
.L_187:
        /*0030*/ 	.word	0x00000000
        /*0034*/ 	.short	0x0002
        /*0036*/ 	.short	0x0020
        /*0038*/ 	.byte	0x00, 0xf0, 0x05, 0x00


	//----- nvinfo : EIATTR_KPARAM_INFO
	.align		4
.L_188:
        /*003c*/ 	.byte	0x04, 0x17
        /*003e*/ 	.short	(.L_190 - .L_189)
.L_189:
        /*0040*/ 	.word	0x00000000
        /*0044*/ 	.short	0x0001
        /*0046*/ 	.short	0x0008
        /*0048*/ 	.byte	0x00, 0xf0, 0x61, 0x00


	//----- nvinfo : EIATTR_KPARAM_INFO
	.align		4
.L_190:
        /*004c*/ 	.byte	0x04, 0x17
        /*004e*/ 	.short	(.L_192 - .L_191)
.L_191:
        /*0050*/ 	.word	0x00000000
        /*0054*/ 	.short	0x0000
        /*0056*/ 	.short	0x0000
        /*0058*/ 	.byte	0x00, 0xf0, 0x21, 0x00


	//----- nvinfo : EIATTR_MAXREG_COUNT
	.align		4
.L_192:
        /*005c*/ 	.byte	0x03, 0x1b
        /*005e*/ 	.short	0x0040


	//----- nvinfo : EIATTR_NUM_BARRIERS
	.align		4
        /*0060*/ 	.byte	0x02, 0x4c
        /*0062*/ 	.byte	0x01
	.zero		1


	//----- nvinfo : EIATTR_MERCURY_ISA_VERSION
	.align		4
        /*0064*/ 	.byte	0x03, 0x5f
        /*0066*/ 	.short	0x0000


	//----- nvinfo : EIATTR_EXIT_INSTR_OFFSETS
	.align		4
        /*0068*/ 	.byte	0x04, 0x1c
        /*006a*/ 	.short	(.L_194 - .L_193)


	//   ....[0]....
.L_193:
        /*006c*/ 	.word	0x00000810


	//   ....[1]....
        /*0070*/ 	.word	0x00004940


	//----- nvinfo : EIATTR_MAX_THREADS
	.align		4
.L_194:
        /*0074*/ 	.byte	0x04, 0x05
        /*0076*/ 	.short	(.L_196 - .L_195)
.L_195:
        /*0078*/ 	.word	0x00000100
        /*007c*/ 	.word	0x00000001
        /*0080*/ 	.word	0x00000001


	//----- nvinfo : EIATTR_CRS_STACK_SIZE
	.align		4
.L_196:
        /*0084*/ 	.byte	0x04, 0x1e
        /*0086*/ 	.short	(.L_198 - .L_197)
.L_197:
        /*0088*/ 	.word	0x00000000
.L_198:


//--------------------- .nv.info._ZN2at6native63_GLOBAL__N__11d61d08_30_DistributionLogNormalKernel_cu_e7567be543distribution_elementwise_grid_stride_kernelIfLi4EZNS0_9templates4cuda20normal_and_transformIN3c108BFloat16EfPNS_17CUDAGeneratorImplEZZZNS4_17log_normal_kernelIS9_EEvRNS_18TensorIteratorBaseEddT_ENKUlvE_clEvENKUlvE2_clEvEUlfE_EEvSC_T1_T2_EUlP24curandStatePhilox4_32_10E0_ZNS1_27distribution_nullary_kernelIS7_f6float4S9_SL_SG_EEvSC_SI_RKT3_T4_EUlifE_EEvlNS_15PhiloxCudaStateESH_SI_ --------------------------
	.section	.nv.info._ZN2at6native63_GLOBAL__N__11d61d08_30_DistributionLogNormalKernel_cu_e7567be543distribution_elementwise_grid_stride_kernelIfLi4EZNS0_9templates4cuda20normal_and_transformIN3c108BFloat16EfPNS_17CUDAGeneratorImplEZZZNS4_17log_normal_kernelIS9_EEvRNS_18TensorIteratorBaseEddT_ENKUlvE_clEvENKUlvE2_clEvEUlfE_EEvSC_T1_T2_EUlP24curandStatePhilox4_32_10E0_ZNS1_27distribution_nullary_kernelIS7_f6float4S9_SL_SG_EEvSC_SI_RKT3_T4_EUlifE_EEvlNS_15PhiloxCudaStateESH_SI_,"",@"SHT_CUDA_INFO"
	.sectionflags	@""
	.align	4


	//----- nvinfo : EIATTR_CUDA_API_VERSION
	.align		4
        /*0000*/ 	.byte	0x04, 0x37
        /*0002*/ 	.short	(.L_200 - .L_199)
.L_199:
        /*0004*/ 	.word	0x00000082


	//----- nvinfo : EIATTR_SW2861232_WAR
	.align		4
.L_200:
        /*0008*/ 	.byte	0x01, 0x35
	.zero		2


	//----- nvinfo : EIATTR_PARAM_CBANK
	.align		4
        /*000c*/ 	.byte	0x04, 0x0a
        /*000e*/ 	.short	(.L_202 - .L_201)
	.align		4
.L_201:
        /*0010*/ 	.word	index@(.nv.constant0._ZN2at6native63_GLOBAL__N__11d61d08_30_DistributionLogNormalKernel_cu_e7567be543distribution_elementwise_grid_stride_kernelIfLi4EZNS0_9templates4cuda20normal_and_transformIN3c108BFloat16EfPNS_17CUDAGeneratorImplEZZZNS4_17log_normal_kernelIS9_EEvRNS_18TensorIteratorBaseEddT_ENKUlvE_clEvENKUlvE2_clEvEUlfE_EEvSC_T1_T2_EUlP24curandStatePhilox4_32_10E0_ZNS1_27distribution_nullary_kernelIS7_f6float4S9_SL_SG_EEvSC_SI_RKT3_T4_EUlifE_EEvlNS_15PhiloxCudaStateESH_SI_)
        /*0014*/ 	.short	0x0160
        /*0016*/ 	.short	0x0040


	//----- nvinfo : EIATTR_CBANK_PARAM_SIZE
	.align		4
.L_202:
        /*0018*/ 	.byte	0x03, 0x19
        /*001a*/ 	.short	0x0040


	//----- nvinfo : EIATTR_KPARAM_INFO
	.align		4
        /*001c*/ 	.byte	0x04, 0x17
        /*001e*/ 	.short	(.L_204 - .L_203)
.L_203:
        /*0020*/ 	.word	0x00000000
        /*0024*/ 	.short	0x0003
        /*0026*/ 	.short	0x0028
        /*0028*/ 	.byte	0x00, 0xf0, 0x61, 0x00


	//----- nvinfo : EIATTR_KPARAM_INFO
	.align		4
.L_204:
        /*002c*/ 	.byte	0x04, 0x17
        /*002e*/ 	.short	(.L_206 - .L_205)
.L_205:
        /*0030*/ 	.word	0x00000000
        /*0034*/ 	.short	0x0002
        /*0036*/ 	.short	0x0020
        /*0038*/ 	.byte	0x00, 0xf0, 0x05, 0x00


	//----- nvinfo : EIATTR_KPARAM_INFO
	.align		4
.L_206:
        /*003c*/ 	.byte	0x04, 0x17
        /*003e*/ 	.short	(.L_208 - .L_207)
.L_207:
        /*0040*/ 	.word	0x00000000
        /*0044*/ 	.short	0x0001
        /*0046*/ 	.short	0x0008
        /*0048*/ 	.byte	0x00, 0xf0, 0x61, 0x00


	//----- nvinfo : EIATTR_KPARAM_INFO
	.align		4
.L_208:
        /*004c*/ 	.byte	0x04, 0x17
        /*004e*/ 	.short	(.L_210 - .L_209)
.L_209:
        /*0050*/ 	.word	0x00000000
        /*0054*/ 	.short	0x0000
        /*0056*/ 	.short	0x0000
        /*0058*/ 	.byte	0x00, 0xf0, 0x21, 0x00


	//----- nvinfo : EIATTR_MAXREG_COUNT
	.align		4
.L_210:
        /*005c*/ 	.byte	0x03, 0x1b
        /*005e*/ 	.short	0x0040


	//----- nvinfo : EIATTR_NUM_BARRIERS
	.align		4
        /*0060*/ 	.byte	0x02, 0x4c
        /*0062*/ 	.byte	0x01
	.zero		1


	//----- nvinfo : EIATTR_MERCURY_ISA_VERSION
	.align		4
        /*0064*/ 	.byte	0x03, 0x5f
        /*0066*/ 	.short	0x0000


	//----- nvinfo : EIATTR_EXIT_INSTR_OFFSETS
	.align		4
        /*0068*/ 	.byte	0x04, 0x1c
        /*006a*/ 	.short	(.L_212 - .L_211)


	//   ....[0]....
.L_211:
        /*006c*/ 	.word	0x000007c0


	//   ....[1]....
        /*0070*/ 	.word	0x000013f0


	//----- nvinfo : EIATTR_MAX_THREADS
	.align		4
.L_212:
        /*0074*/ 	.byte	0x04, 0x05
        /*0076*/ 	.short	(.L_214 - .L_213)
.L_213:
        /*0078*/ 	.word	0x00000100
        /*007c*/ 	.word	0x00000001
        /*0080*/ 	.word	0x00000001


	//----- nvinfo : EIATTR_CRS_STACK_SIZE
	.align		4
.L_214:
        /*0084*/ 	.byte	0x04, 0x1e
        /*0086*/ 	.short	(.L_216 - .L_215)
.L_215:
        /*0088*/ 	.word	0x00000000
.L_216:


//--------------------- .nv.info._ZN2at6native63_GLOBAL__N__11d61d08_30_DistributionLogNormalKernel_cu_e7567be543distribution_elementwise_grid_stride_kernelIfLi4EZNS0_9templates4cuda20normal_and_transformIN3c108BFloat16EfPNS_17CUDAGeneratorImplEZZZNS4_17log_normal_kernelIS9_EEvRNS_18TensorIteratorBaseEddT_ENKUlvE_clEvENKUlvE2_clEvEUlfE_EEvSC_T1_T2_EUlP24curandStatePhilox4_32_10E_ZNS1_27distribution_nullary_kernelIS7_f7double2S9_SL_SG_EEvSC_SI_RKT3_T4_EUlifE0_EEvlNS_15PhiloxCudaStateESH_SI_ --------------------------
	.section	.nv.info._ZN2at6native63_GLOBAL__N__11d61d08_30_DistributionLogNormalKernel_cu_e7567be543distribution_elementwise_grid_stride_kernelIfLi4EZNS0_9templates4cuda20normal_and_transformIN3c108BFloat16EfPNS_17CUDAGeneratorImplEZZZNS4_17log_normal_kernelIS9_EEvRNS_18TensorIteratorBaseEddT_ENKUlvE_clEvENKUlvE2_clEvEUlfE_EEvSC_T1_T2_EUlP24curandStatePhilox4_32_10E_ZNS1_27distribution_nullary_kernelIS7_f7double2S9_SL_SG_EEvSC_SI_RKT3_T4_EUlifE0_EEvlNS_15PhiloxCudaStateESH_SI_,"",@"SHT_CUDA_INFO"
	.sectionflags	@""
	.align	4


	//----- nvinfo : EIATTR_CUDA_API_VERSION
	.align		4
        /*0000*/ 	.byte	0x04, 0x37
        /*0002*/ 	.short	(.L_218 - .L_217)
.L_217:
        /*0004*/ 	.word	0x00000082


	//----- nvinfo : EIATTR_SW2861232_WAR
	.align		4
.L_218:
        /*0008*/ 	.byte	0x01, 0x35
	.zero		2


	//----- nvinfo : EIATTR_PARAM_CBANK
	.align		4
        /*000c*/ 	.byte	0x04, 0x0a
        /*000e*/ 	.short	(.L_220 - .L_219)
	.align		4
.L_219:
        /*0010*/ 	.word	index@(.nv.constant0._ZN2at6native63_GLOBAL__N__11d61d08_30_DistributionLogNormalKernel_cu_e7567be543distribution_elementwise_grid_stride_kernelIfLi4EZNS0_9templates4cuda20normal_and_transformIN3c108BFloat16EfPNS_17CUDAGeneratorImplEZZZNS4_17log_normal_kernelIS9_EEvRNS_18TensorIteratorBaseEddT_ENKUlvE_clEvENKUlvE2_clEvEUlfE_EEvSC_T1_T2_EUlP24curandStatePhilox4_32_10E_ZNS1_27distribution_nullary_kernelIS7_f7double2S9_SL_SG_EEvSC_SI_RKT3_T4_EUlifE0_EEvlNS_15PhiloxCudaStateESH_SI_)
        /*0014*/ 	.short	0x0160
        /*0016*/ 	.short	0x01d0


	//----- nvinfo : EIATTR_CBANK_PARAM_SIZE
	.align		4
.L_220:
        /*0018*/ 	.byte	0x03, 0x19
        /*001a*/ 	.short	0x01d0


	//----- nvinfo : EIATTR_KPARAM_INFO
	.align		4
        /*001c*/ 	.byte	0x04, 0x17
        /*001e*/ 	.short	(.L_222 - .L_221)
.L_221:
        /*0020*/ 	.word	0x00000000
        /*0024*/ 	.short	0x0003
        /*0026*/ 	.short	0x0028
        /*0028*/ 	.byte	0x00, 0xf0, 0xa1, 0x06


	//----- nvinfo : EIATTR_KPARAM_INFO
	.align		4
.L_222:
        /*002c*/ 	.byte	0x04, 0x17
        /*002e*/ 	.short	(.L_224 - .L_223)
.L_223:
        /*0030*/ 	.word	0x00000000
        /*0034*/ 	.short	0x0002
        /*0036*/ 	.short	0x0020
        /*0038*/ 	.byte	0x00, 0xf0, 0x05, 0x00


	//----- nvinfo : EIATTR_KPARAM_INFO
	.align		4
.L_224:
        /*003c*/ 	.byte	0x04, 0x17
        /*003e*/ 	.short	(.L_226 - .L_225)
.L_225:
        /*0040*/ 	.word	0x00000000
        /*0044*/ 	.short	0x0001
        /*0046*/ 	.short	0x0008
        /*0048*/ 	.byte	0x00, 0xf0, 0x61, 0x00


	//----- nvinfo : EIATTR_KPARAM_INFO
	.align		4
.L_226:
        /*004c*/ 	.byte	0x04, 0x17
        /*004e*/ 	.short	(.L_228 - .L_227)
.L_227:
        /*0050*/ 	.word	0x00000000
        /*0054*/ 	.short	0x0000
        /*0056*/ 	.short	0x0000
        /*0058*/ 	.byte	0x00, 0xf0, 0x21, 0x00


	//----- nvinfo : EIATTR_MAXREG_COUNT
	.align		4
.L_228:
        /*005c*/ 	.byte	0x03, 0x1b
        /*005e*/ 	.short	0x0040


	//----- nvinfo : EIATTR_NUM_BARRIERS
	.align		4
        /*0060*/ 	.byte	0x02, 0x4c
        /*0062*/ 	.byte	0x01
	.zero		1


	//----- nvinfo : EIATTR_MERCURY_ISA_VERSION
	.align		4
        /*0064*/ 	.byte	0x03, 0x5f
        /*0066*/ 	.short	0x0000


	//----- nvinfo : EIATTR_EXIT_INSTR_OFFSETS
	.align		4
        /*0068*/ 	.byte	0x04, 0x1c
        /*006a*/ 	.short	(.L_230 - .L_229)


	//   ....[0]....
.L_229:
        /*006c*/ 	.word	0x00000810


	//   ....[1]....
        /*0070*/ 	.word	0x00005150


	//----- nvinfo : EIATTR_MAX_THREADS
	.align		4
.L_230:
        /*0074*/ 	.byte	0x04, 0x05
        /*0076*/ 	.short	(.L_232 - .L_231)
.L_231:
        /*0078*/ 	.word	0x00000100
        /*007c*/ 	.word	0x00000001
        /*0080*/ 	.word	0x00000001


	//----- nvinfo : EIATTR_CRS_STACK_SIZE
	.align		4
.L_232:
        /*0084*/ 	.byte	0x04, 0x1e
        /*0086*/ 	.short	(.L_234 - .L_233)
.L_233:
        /*0088*/ 	.word	0x00000000
.L_234:


//--------------------- .nv.info._ZN2at6native63_GLOBAL__N__11d61d08_30_DistributionLogNormalKernel_cu_e7567be543distribution_elementwise_grid_stride_kernelIfLi4EZNS0_9templates4cuda20normal_and_transformIN3c108BFloat16EfPNS_17CUDAGeneratorImplEZZZNS4_17log_normal_kernelIS9_EEvRNS_18TensorIteratorBaseEddT_ENKUlvE_clEvENKUlvE2_clEvEUlfE_EEvSC_T1_T2_EUlP24curandStatePhilox4_32_10E_ZNS1_27distribution_nullary_kernelIS7_f7double2S9_SL_SG_EEvSC_SI_RKT3_T4_EUlifE_EEvlNS_15PhiloxCudaStateESH_SI_ --------------------------
	.section	.nv.info._ZN2at6native63_GLOBAL__N__11d61d08_30_DistributionLogNormalKernel_cu_e7567be543distribution_elementwise_grid_stride_kernelIfLi4EZNS0_9templates4cuda20normal_and_transformIN3c108BFloat16EfPNS_17CUDAGeneratorImplEZZZNS4_17log_normal_kernelIS9_EEvRNS_18TensorIteratorBaseEddT_ENKUlvE_clEvENKUlvE2_clEvEUlfE_EEvSC_T1_T2_EUlP24curandStatePhilox4_32_10E_ZNS1_27distribution_nullary_kernelIS7_f7double2S9_SL_SG_EEvSC_SI_RKT3_T4_EUlifE_EEvlNS_15PhiloxCudaStateESH_SI_,"",@"SHT_CUDA_INFO"
	.sectionflags	@""
	.align	4


	//----- nvinfo : EIATTR_CUDA_API_VERSION
	.align		4
        /*0000*/ 	.byte	0x04, 0x37
        /*0002*/ 	.short	(.L_236 - .L_235)
.L_235:
        /*0004*/ 	.word	0x00000082


	//----- nvinfo : EIATTR_SW2861232_WAR
	.align		4
.L_236:
        /*0008*/ 	.byte	0x01, 0x35
	.zero		2


	//----- nvinfo : EIATTR_PARAM_CBANK
	.align		4
        /*000c*/ 	.byte	0x04, 0x0a
        /*000e*/ 	.short	(.L_238 - .L_237)
	.align		4
.L_237:
        /*0010*/ 	.word	index@(.nv.constant0._ZN2at6native63_GLOBAL__N__11d61d08_30_DistributionLogNormalKernel_cu_e7567be543distribution_elementwise_grid_stride_kernelIfLi4EZNS0_9templates4cuda20normal_and_transformIN3c108BFloat16EfPNS_17CUDAGeneratorImplEZZZNS4_17log_normal_kernelIS9_EEvRNS_18TensorIteratorBaseEddT_ENKUlvE_clEvENKUlvE2_clEvEUlfE_EEvSC_T1_T2_EUlP24curandStatePhilox4_32_10E_ZNS1_27distribution_nullary_kernelIS7_f7double2S9_SL_SG_EEvSC_SI_RKT3_T4_EUlifE_EEvlNS_15PhiloxCudaStateESH_SI_)
        /*0014*/ 	.short	0x0160
        /*0016*/ 	.short	0x0040


	//----- nvinfo : EIATTR_CBANK_PARAM_SIZE
	.align		4
.L_238:
        /*0018*/ 	.byte	0x03, 0x19
        /*001a*/ 	.short	0x0040


	//----- nvinfo : EIATTR_KPARAM_INFO
	.align		4
        /*001c*/ 	.byte	0x04, 0x17
        /*001e*/ 	.short	(.L_240 - .L_239)
.L_239:
        /*0020*/ 	.word	0x00000000
        /*0024*/ 	.short	0x0003
        /*0026*/ 	.short	0x0028
        /*0028*/ 	.byte	0x00, 0xf0, 0x61, 0x00


	//----- nvinfo : EIATTR_KPARAM_INFO
	.align		4
.L_240:
        /*002c*/ 	.byte	0x04, 0x17
        /*002e*/ 	.short	(.L_242 - .L_241)
.L_241:
        /*0030*/ 	.word	0x00000000
        /*0034*/ 	.short	0x0002
        /*0036*/ 	.short	0x0020
        /*0038*/ 	.byte	0x00, 0xf0, 0x05, 0x00


	//----- nvinfo : EIATTR_KPARAM_INFO
	.align		4
.L_242:
        /*003c*/ 	.byte	0x04, 0x17
        /*003e*/ 	.short	(.L_244 - .L_243)
.L_243:
        /*0040*/ 	.word	0x00000000
        /*0044*/ 	.short	0x0001
        /*0046*/ 	.short	0x0008
        /*0048*/ 	.byte	0x00, 0xf0, 0x61, 0x00


	//----- nvinfo : EIATTR_KPARAM_INFO
	.align		4
.L_244:
        /*004c*/ 	.byte	0x04, 0x17
        /*004e*/ 	.short	(.L_246 - .L_245)
.L_245:
        /*0050*/ 	.word	0x00000000
        /*0054*/ 	.short	0x0000
        /*0056*/ 	.short	0x0000
        /*0058*/ 	.byte	0x00, 0xf0, 0x21, 0x00


	//----- nvinfo : EIATTR_MAXREG_COUNT
	.align		4
.L_246:
        /*005c*/ 	.byte	0x03, 0x1b
        /*005e*/ 	.short	0x0040


	//----- nvinfo : EIATTR_NUM_BARRIERS
	.align		4
        /*0060*/ 	.byte	0x02, 0x4c
        /*0062*/ 	.byte	0x01
	.zero		1


	//----- nvinfo : EIATTR_MERCURY_ISA_VERSION
	.align		4
        /*0064*/ 	.byte	0x03, 0x5f
        /*0066*/ 	.short	0x0000


	//----- nvinfo : EIATTR_EXIT_INSTR_OFFSETS
	.align		4
        /*0068*/ 	.byte	0x04, 0x1c
        /*006a*/ 	.short	(.L_248 - .L_247)


	//   ....[0]....
.L_247:
        /*006c*/ 	.word	0x00000800


	//   ....[1]....
        /*0070*/ 	.word	0x00001bd0


	//----- nvinfo : EIATTR_MAX_THREADS
	.align		4
.L_248:
        /*0074*/ 	.byte	0x04, 0x05
        /*0076*/ 	.short	(.L_250 - .L_249)
.L_249:
        /*0078*/ 	.word	0x00000100
        /*007c*/ 	.word	0x00000001
        /*0080*/ 	.word	0x00000001


	//----- nvinfo : EIATTR_CRS_STACK_SIZE
	.align		4
.L_250:
        /*0084*/ 	.byte	0x04, 0x1e
        /*0086*/ 	.short	(.L_252 - .L_251)
.L_251:
        /*0088*/ 	.word	0x00000000
.L_252:


//--------------------- .nv.info._ZN2at6native63_GLOBAL__N__11d61d08_30_DistributionLogNormalKernel_cu_e7567be543distribution_elementwise_grid_stride_kernelIfLi4EZNS0_9templates4cuda20normal_and_transformIN3c104HalfEfPNS_17CUDAGeneratorImplEZZZNS4_17log_normal_kernelIS9_EEvRNS_18TensorIteratorBaseEddT_ENKUlvE_clEvENKUlvE1_clEvEUlfE_EEvSC_T1_T2_EUlP24curandStatePhilox4_32_10E0_ZNS1_27distribution_nullary_kernelIS7_f6float4S9_SL_SG_EEvSC_SI_RKT3_T4_EUlifE0_EEvlNS_15PhiloxCudaStateESH_SI_ --------------------------
	.section	.nv.info._ZN2at6native63_GLOBAL__N__11d61d08_30_DistributionLogNormalKernel_cu_e7567be543distribution_elementwise_grid_stride_kernelIfLi4EZNS0_9templates4cuda20normal_and_transformIN3c104HalfEfPNS_17CUDAGeneratorImplEZZZNS4_17log_normal_kernelIS9_EEvRNS_18TensorIteratorBaseEddT_ENKUlvE_clEvENKUlvE1_clEvEUlfE_EEvSC_T1_T2_EUlP24curandStatePhilox4_32_10E0_ZNS1_27distribution_nullary_kernelIS7_f6float4S9_SL_SG_EEvSC_SI_RKT3_T4_EUlifE0_EEvlNS_15PhiloxCudaStateESH_SI_,"",@"SHT_CUDA_INFO"
	.sectionflags	@""
	.align	4


	//----- nvinfo : EIATTR_CUDA_API_VERSION
	.align		4
        /*0000*/ 	.byte	0x04, 0x37
        /*0002*/ 	.short	(.L_254 - .L_253)
.L_253:
        /*0004*/ 	.word	0x00000082


	//----- nvinfo : EIATTR_SW2861232_WAR
	.align		4
.L_254:
        /*0008*/ 	.byte	0x01, 0x35
	.zero		2


	//----- nvinfo : EIATTR_PARAM_CBANK
	.align		4
        /*000c*/ 	.byte	0x04, 0x0a
        /*000e*/ 	.short	(.L_256 - .L_255)
	.align		4
.L_255:
        /*0010*/ 	.word	index@(.nv.constant0._ZN2at6native63_GLOBAL__N__11d61d08_30_DistributionLogNormalKernel_cu_e7567be543distribution_elementwise_grid_stride_kernelIfLi4EZNS0_9templates4cuda20normal_and_transformIN3c104HalfEfPNS_17CUDAGeneratorImplEZZZNS4_17log_normal_kernelIS9_EEvRNS_18TensorIteratorBaseEddT_ENKUlvE_clEvENKUlvE1_clEvEUlfE_EEvSC_T1_T2_EUlP24curandStatePhilox4_32_10E0_ZNS1_27distribution_nullary_kernelIS7_f6float4S9_SL_SG_EEvSC_SI_RKT3_T4_EUlifE0_EEvlNS_15PhiloxCudaStateESH_SI_)
        /*0014*/ 	.short	0x0160
        /*0016*/ 	.short	0x01d0


	//----- nvinfo : EIATTR_CBANK_PARAM_SIZE
	.align		4
.L_256:
        /*0018*/ 	.byte	0x03, 0x19
        /*001a*/ 	.short	0x01d0


	//----- nvinfo : EIATTR_KPARAM_INFO
	.align		4
        /*001c*/ 	.byte	0x04, 0x17
        /*001e*/ 	.short	(.L_258 - .L_257)
.L_257:
        /*0020*/ 	.word	0x00000000
        /*0024*/ 	.short	0x0003
        /*0026*/ 	.short	0x0028
        /*0028*/ 	.byte	0x00, 0xf0, 0xa1, 0x06


	//----- nvinfo : EIATTR_KPARAM_INFO
	.align		4
.L_258:
        /*002c*/ 	.byte	0x04, 0x17
        /*002e*/ 	.short	(.L_260 - .L_259)
.L_259:
        /*0030*/ 	.word	0x00000000
        /*0034*/ 	.short	0x0002
        /*0036*/ 	.short	0x0020
        /*0038*/ 	.byte	0x00, 0xf0, 0x05, 0x00


	//----- nvinfo : EIATTR_KPARAM_INFO
	.align		4
.L_260:
        /*003c*/ 	.byte	0x04, 0x17
        /*003e*/ 	.short	(.L_262 - .L_261)
.L_261:
        /*0040*/ 	.word	0x00000000
        /*0044*/ 	.short	0x0001
        /*0046*/ 	.short	0x0008
        /*0048*/ 	.byte	0x00, 0xf0, 0x61, 0x00


	//----- nvinfo : EIATTR_KPARAM_INFO
	.align		4
.L_262:
        /*004c*/ 	.byte	0x04, 0x17
        /*004e*/ 	.short	(.L_264 - .L_263)
.L_263:
        /*0050*/ 	.word	0x00000000
        /*0054*/ 	.short	0x0000
        /*0056*/ 	.short	0x0000
        /*0058*/ 	.byte	0x00, 0xf0, 0x21, 0x00


	//----- nvinfo : EIATTR_MAXREG_COUNT
	.align		4
.L_264:
        /*005c*/ 	.byte	0x03, 0x1b
        /*005e*/ 	.short	0x0040


	//----- nvinfo : EIATTR_NUM_BARRIERS
	.align		4
        /*0060*/ 	.byte	0x02, 0x4c
        /*0062*/ 	.byte	0x01
	.zero		1


	//----- nvinfo : EIATTR_MERCURY_ISA_VERSION
	.align		4
        /*0064*/ 	.byte	0x03, 0x5f
        /*0066*/ 	.short	0x0000


	//----- nvinfo : EIATTR_EXIT_INSTR_OFFSETS
	.align		4
        /*0068*/ 	.byte	0x04, 0x1c
        /*006a*/ 	.short	(.L_266 - .L_265)


	//   ....[0]....
.L_265:
        /*006c*/ 	.word	0x00000810


	//   ....[1]....
        /*0070*/ 	.word	0x00004940


	//----- nvinfo : EIATTR_MAX_THREADS
	.align		4
.L_266:
        /*0074*/ 	.byte	0x04, 0x05
        /*0076*/ 	.short	(.L_268 - .L_267)
.L_267:
        /*0078*/ 	.word	0x00000100
        /*007c*/ 	.word	0x00000001
        /*0080*/ 	.word	0x00000001


	//----- nvinfo : EIATTR_CRS_STACK_SIZE
	.align		4
.L_268:
        /*0084*/ 	.byte	0x04, 0x1e
        /*0086*/ 	.short	(.L_270 - .L_269)
.L_269:
        /*0088*/ 	.word	0x00000000
.L_270:


//--------------------- .nv.info._ZN2at6native63_GLOBAL__N__11d61d08_30_DistributionLogNormalKernel_cu_e7567be543distribution_elementwise_grid_stride_kernelIfLi4EZNS0_9templates4cuda20normal_and_transformIN3c104HalfEfPNS_17CUDAGeneratorImplEZZZNS4_17log_normal_kernelIS9_EEvRNS_18TensorIteratorBaseEddT_ENKUlvE_clEvENKUlvE1_clEvEUlfE_EEvSC_T1_T2_EUlP24curandStatePhilox4_32_10E0_ZNS1_27distribution_nullary_kernelIS7_f6float4S9_SL_SG_EEvSC_SI_RKT3_T4_EUlifE_EEvlNS_15PhiloxCudaStateESH_SI_ --------------------------
	.section	.nv.info._ZN2at6native63_GLOBAL__N__11d61d08_30_DistributionLogNormalKernel_cu_e7567be543distribution_elementwise_grid_stride_kernelIfLi4EZNS0_9templates4cuda20normal_and_transformIN3c104HalfEfPNS_17CUDAGeneratorImplEZZZNS4_17log_normal_kernelIS9_EEvRNS_18TensorIteratorBaseEddT_ENKUlvE_clEvENKUlvE1_clEvEUlfE_EEvSC_T1_T2_EUlP24curandStatePhilox4_32_10E0_ZNS1_27distribution_nullary_kernelIS7_f6float4S9_SL_SG_EEvSC_SI_RKT3_T4_EUlifE_EEvlNS_15PhiloxCudaStateESH_SI_,"",@"SHT_CUDA_INFO"
	.sectionflags	@""
	.align	4


	//----- nvinfo : EIATTR_CUDA_API_VERSION
	.align		4
        /*0000*/ 	.byte	0x04, 0x37
        /*0002*/ 	.short	(.L_272 - .L_271)
.L_271:
        /*0004*/ 	.word	0x00000082


	//----- nvinfo : EIATTR_SW2861232_WAR
	.align		4
.L_272:
        /*0008*/ 	.byte	0x01, 0x35
	.zero		2


	//----- nvinfo : EIATTR_PARAM_CBANK
	.align		4
        /*000c*/ 	.byte	0x04, 0x0a
        /*000e*/ 	.short	(.L_274 - .L_273)
	.align		4
.L_273:
        /*0010*/ 	.word	index@(.nv.constant0._ZN2at6native63_GLOBAL__N__11d61d08_30_DistributionLogNormalKernel_cu_e7567be543distribution_elementwise_grid_stride_kernelIfLi4EZNS0_9templates4cuda20normal_and_transformIN3c104HalfEfPNS_17CUDAGeneratorImplEZZZNS4_17log_normal_kernelIS9_EEvRNS_18TensorIteratorBaseEddT_ENKUlvE_clEvENKUlvE1_clEvEUlfE_EEvSC_T1_T2_EUlP24curandStatePhilox4_32_10E0_ZNS1_27distribution_nullary_kernelIS7_f6float4S9_SL_SG_EEvSC_SI_RKT3_T4_EUlifE_EEvlNS_15PhiloxCudaStateESH_SI_)
        /*0014*/ 	.short	0x0160
        /*0016*/ 	.short	0x0040


	//----- nvinfo : EIATTR_CBANK_PARAM_SIZE
	.align		4
.L_274:
        /*0018*/ 	.byte	0x03, 0x19
        /*001a*/ 	.short	0x0040


	//----- nvinfo : EIATTR_KPARAM_INFO
	.align		4
        /*001c*/ 	.byte	0x04, 0x17
        /*001e*/ 	.short	(.L_276 - .L_275)
.L_275:
        /*0020*/ 	.word	0x00000000
        /*0024*/ 	.short	0x0003
        /*0026*/ 	.short	0x0028
        /*0028*/ 	.byte	0x00, 0xf0, 0x61, 0x00


	//----- nvinfo : EIATTR_KPARAM_INFO
	.align		4
.L_276:
        /*002c*/ 	.byte	0x04, 0x17
        /*002e*/ 	.short	(.L_278 - .L_277)
.L_277:
        /*0030*/ 	.word	0x00000000
        /*0034*/ 	.short	0x0002
        /*0036*/ 	.short	0x0020
        /*0038*/ 	.byte	0x00, 0xf0, 0x05, 0x00


	//----- nvinfo : EIATTR_KPARAM_INFO
	.align		4
.L_278:
        /*003c*/ 	.byte	0x04, 0x17
        /*003e*/ 	.short	(.L_280 - .L_279)
.L_279:
        /*0040*/ 	.word	0x00000000
        /*0044*/ 	.short	0x0001
        /*0046*/ 	.short	0x0008
        /*0048*/ 	.byte	0x00, 0xf0, 0x61, 0x00


	//----- nvinfo : EIATTR_KPARAM_INFO
	.align		4
.L_280:
        /*004c*/ 	.byte	0x04, 0x17
        /*004e*/ 	.short	(.L_282 - .L_281)
.L_281:
        /*0050*/ 	.word	0x00000000
        /*0054*/ 	.short	0x0000
        /*0056*/ 	.short	0x0000
        /*0058*/ 	.byte	0x00, 0xf0, 0x21, 0x00


	//----- nvinfo : EIATTR_MAXREG_COUNT
	.align		4
.L_282:
        /*005c*/ 	.byte	0x03, 0x1b
        /*005e*/ 	.short	0x0040


	//----- nvinfo : EIATTR_NUM_BARRIERS
	.align		4
        /*0060*/ 	.byte	0x02, 0x4c
        /*0062*/ 	.byte	0x01
	.zero		1


	//----- nvinfo : EIATTR_MERCURY_ISA_VERSION
	.align		4
        /*0064*/ 	.byte	0x03, 0x5f
        /*0066*/ 	.short	0x0000


	//----- nvinfo : EIATTR_EXIT_INSTR_OFFSETS
	.align		4
        /*0068*/ 	.byte	0x04, 0x1c
        /*006a*/ 	.short	(.L_284 - .L_283)


	//   ....[0]....
.L_283:
        /*006c*/ 	.word	0x000007c0


	//   ....[1]....
        /*0070*/ 	.word	0x000013f0


	//----- nvinfo : EIATTR_MAX_THREADS
	.align		4
.L_284:
        /*0074*/ 	.byte	0x04, 0x05
        /*0076*/ 	.short	(.L_286 - .L_285)
.L_285:
        /*0078*/ 	.word	0x00000100
        /*007c*/ 	.word	0x00000001
        /*0080*/ 	.word	0x00000001


	//----- nvinfo : EIATTR_CRS_STACK_SIZE
	.align		4
.L_286:
        /*0084*/ 	.byte	0x04, 0x1e
        /*0086*/ 	.short	(.L_288 - .L_287)
.L_287:
        /*0088*/ 	.word	0x00000000
.L_288:


//--------------------- .nv.info._ZN2at6native63_GLOBAL__N__11d61d08_30_DistributionLogNormalKernel_cu_e7567be543distribution_elementwise_grid_stride_kernelIfLi4EZNS0_9templates4cuda20normal_and_transformIN3c104HalfEfPNS_17CUDAGeneratorImplEZZZNS4_17log_normal_kernelIS9_EEvRNS_18TensorIteratorBaseEddT_ENKUlvE_clEvENKUlvE1_clEvEUlfE_EEvSC_T1_T2_EUlP24curandStatePhilox4_32_10E_ZNS1_27distribution_nullary_kernelIS7_f7double2S9_SL_SG_EEvSC_SI_RKT3_T4_EUlifE0_EEvlNS_15PhiloxCudaStateESH_SI_ --------------------------
	.section	.nv.info._ZN2at6native63_GLOBAL__N__11d61d08_30_DistributionLogNormalKernel_cu_e7567be543distribution_elementwise_grid_stride_kernelIfLi4EZNS0_9templates4cuda20normal_and_transformIN3c104HalfEfPNS_17CUDAGeneratorImplEZZZNS4_17log_normal_kernelIS9_EEvRNS_18TensorIteratorBaseEddT_ENKUlvE_clEvENKUlvE1_clEvEUlfE_EEvSC_T1_T2_EUlP24curandStatePhilox4_32_10E_ZNS1_27distribution_nullary_kernelIS7_f7double2S9_SL_SG_EEvSC_SI_RKT3_T4_EUlifE0_EEvlNS_15PhiloxCudaStateESH_SI_,"",@"SHT_CUDA_INFO"
	.sectionflags	@""
	.align	4


	//----- nvinfo : EIATTR_CUDA_API_VERSION
	.align		4
        /*0000*/ 	.byte	0x04, 0x37
        /*0002*/ 	.short	(.L_290 - .L_289)
.L_289:
        /*0004*/ 	.word	0x00000082


	//----- nvinfo : EIATTR_SW2861232_WAR
	.align		4
.L_290:
        /*0008*/ 	.byte	0x01, 0x35
	.zero		2


	//----- nvinfo : EIATTR_PARAM_CBANK
	.align		4
        /*000c*/ 	.byte	0x04, 0x0a
        /*000e*/ 	.short	(.L_292 - .L_291)
	.align		4
.L_291:
        /*0010*/ 	.word	index@(.nv.constant0._ZN2at6native63_GLOBAL__N__11d61d08_30_DistributionLogNormalKernel_cu_e7567be543distribution_elementwise_grid_stride_kernelIfLi4EZNS0_9templates4cuda20normal_and_transformIN3c104HalfEfPNS_17CUDAGeneratorImplEZZZNS4_17log_normal_kernelIS9_EEvRNS_18TensorIteratorBaseEddT_ENKUlvE_clEvENKUlvE1_clEvEUlfE_EEvSC_T1_T2_EUlP24curandStatePhilox4_32_10E_ZNS1_27distribution_nullary_kernelIS7_f7double2S9_SL_SG_EEvSC_SI_RKT3_T4_EUlifE0_EEvlNS_15PhiloxCudaStateESH_SI_)
        /*0014*/ 	.short	0x0160
        /*0016*/ 	.short	0x01d0


	//----- nvinfo : EIATTR_CBANK_PARAM_SIZE
	.align		4
.L_292:
        /*0018*/ 	.byte	0x03, 0x19
        /*001a*/ 	.short	0x01d0


	//----- nvinfo : EIATTR_KPARAM_INFO
	.align		4
        /*001c*/ 	.byte	0x04, 0x17
        /*001e*/ 	.short	(.L_294 - .L_293)
.L_293:
        /*0020*/ 	.word	0x00000000
        /*0024*/ 	.short	0x0003
        /*0026*/ 	.short	0x0028
        /*0028*/ 	.byte	0x00, 0xf0, 0xa1, 0x06


	//----- nvinfo : EIATTR_KPARAM_INFO
	.align		4
.L_294:
        /*002c*/ 	.byte	0x04, 0x17
        /*002e*/ 	.short	(.L_296 - .L_295)
.L_295:
        /*0030*/ 	.word	0x00000000
        /*0034*/ 	.short	0x0002
        /*0036*/ 	.short	0x0020
        /*0038*/ 	.byte	0x00, 0xf0, 0x05, 0x00


	//----- nvinfo : EIATTR_KPARAM_INFO
	.align		4
.L_296:
        /*003c*/ 	.byte	0x04, 0x17
        /*003e*/ 	.short	(.L_298 - .L_297)
.L_297:
        /*0040*/ 	.word	0x00000000
        /*0044*/ 	.short	0x0001
        /*0046*/ 	.short	0x0008
        /*0048*/ 	.byte	0x00, 0xf0, 0x61, 0x00


	//----- nvinfo : EIATTR_KPARAM_INFO
	.align		4
.L_298:
        /*004c*/ 	.byte	0x04, 0x17
        /*004e*/ 	.short	(.L_300 - .L_299)
.L_299:
        /*0050*/ 	.word	0x00000000
        /*0054*/ 	.short	0x0000
        /*0056*/ 	.short	0x0000
        /*0058*/ 	.byte	0x00, 0xf0, 0x21, 0x00


	//----- nvinfo : EIATTR_MAXREG_COUNT
	.align		4
.L_300:
        /*005c*/ 	.byte	0x03, 0x1b
        /*005e*/ 	.short	0x0040


	//----- nvinfo : EIATTR_NUM_BARRIERS
	.align		4
        /*0060*/ 	.byte	0x02, 0x4c
        /*0062*/ 	.byte	0x01
	.zero		1


	//----- nvinfo : EIATTR_MERCURY_ISA_VERSION
	.align		4
        /*0064*/ 	.byte	0x03, 0x5f
        /*0066*/ 	.short	0x0000


	//----- nvinfo : EIATTR_EXIT_INSTR_OFFSETS
	.align		4
        /*0068*/ 	.byte	0x04, 0x1c
        /*006a*/ 	.short	(.L_302 - .L_301)


	//   ....[0]....
.L_301:
        /*006c*/ 	.word	0x00000810


	//   ....[1]....
        /*0070*/ 	.word	0x00005150


	//----- nvinfo : EIATTR_MAX_THREADS
	.align		4
.L_302:
        /*0074*/ 	.byte	0x04, 0x05
        /*0076*/ 	.short	(.L_304 - .L_303)
.L_303:
        /*0078*/ 	.word	0x00000100
        /*007c*/ 	.word	0x00000001
        /*0080*/ 	.word	0x00000001


	//----- nvinfo : EIATTR_CRS_STACK_SIZE
	.align		4
.L_304:
        /*0084*/ 	.byte	0x04, 0x1e
        /*0086*/ 	.short	(.L_306 - .L_305)
.L_305:
        /*0088*/ 	.word	0x00000000
.L_306:


//--------------------- .nv.info._ZN2at6native63_GLOBAL__N__11d61d08_30_DistributionLogNormalKernel_cu_e7567be543distribution_elementwise_grid_stride_kernelIfLi4EZNS0_9templates4cuda20normal_and_transformIN3c104HalfEfPNS_17CUDAGeneratorImplEZZZNS4_17log_normal_kernelIS9_EEvRNS_18TensorIteratorBaseEddT_ENKUlvE_clEvENKUlvE1_clEvEUlfE_EEvSC_T1_T2_EUlP24curandStatePhilox4_32_10E_ZNS1_27distribution_nullary_kernelIS7_f7double2S9_SL_SG_EEvSC_SI_RKT3_T4_EUlifE_EEvlNS_15PhiloxCudaStateESH_SI_ --------------------------
	.section	.nv.info._ZN2at6native63_GLOBAL__N__11d61d08_30_DistributionLogNormalKernel_cu_e7567be543distribution_elementwise_grid_stride_kernelIfLi4EZNS0_9templates4cuda20normal_and_transformIN3c104HalfEfPNS_17CUDAGeneratorImplEZZZNS4_17log_normal_kernelIS9_EEvRNS_18TensorIteratorBaseEddT_ENKUlvE_clEvENKUlvE1_clEvEUlfE_EEvSC_T1_T2_EUlP24curandStatePhilox4_32_10E_ZNS1_27distribution_nullary_kernelIS7_f7double2S9_SL_SG_EEvSC_SI_RKT3_T4_EUlifE_EEvlNS_15PhiloxCudaStateESH_SI_,"",@"SHT_CUDA_INFO"
	.sectionflags	@""
	.align	4


	//----- nvinfo : EIATTR_CUDA_API_VERSION
	.align		4
        /*0000*/ 	.byte	0x04, 0x37
        /*0002*/ 	.short	(.L_308 - .L_307)
.L_307:
        /*0004*/ 	.word	0x00000082


	//----- nvinfo : EIATTR_SW2861232_WAR
	.align		4
.L_308:
        /*0008*/ 	.byte	0x01, 0x35
	.zero		2


	//----- nvinfo : EIATTR_PARAM_CBANK
	.align		4
        /*000c*/ 	.byte	0x04, 0x0a
        /*000e*/ 	.short	(.L_310 - .L_309)
	.align		4
.L_309:
        /*0010*/ 	.word	index@(.nv.constant0._ZN2at6native63_GLOBAL__N__11d61d08_30_DistributionLogNormalKernel_cu_e7567be543distribution_elementwise_grid_stride_kernelIfLi4EZNS0_9templates4cuda20normal_and_transformIN3c104HalfEfPNS_17CUDAGeneratorImplEZZZNS4_17log_normal_kernelIS9_EEvRNS_18TensorIteratorBaseEddT_ENKUlvE_clEvENKUlvE1_clEvEUlfE_EEvSC_T1_T2_EUlP24curandStatePhilox4_32_10E_ZNS1_27distribution_nullary_kernelIS7_f7double2S9_SL_SG_EEvSC_SI_RKT3_T4_EUlifE_EEvlNS_15PhiloxCudaStateESH_SI_)
        /*0014*/ 	.short	0x0160
        /*0016*/ 	.short	0x0040


	//----- nvinfo : EIATTR_CBANK_PARAM_SIZE
	.align		4
.L_310:
        /*0018*/ 	.byte	0x03, 0x19
        /*001a*/ 	.short	0x0040


	//----- nvinfo : EIATTR_KPARAM_INFO
	.align		4
        /*001c*/ 	.byte	0x04, 0x17
        /*001e*/ 	.short	(.L_312 - .L_311)
.L_311:
        /*0020*/ 	.word	0x00000000
        /*0024*/ 	.short	0x0003
        /*0026*/ 	.short	0x0028
        /*0028*/ 	.byte	0x00, 0xf0, 0x61, 0x00


	//----- nvinfo : EIATTR_KPARAM_INFO
	.align		4
.L_312:
        /*002c*/ 	.byte	0x04, 0x17
        /*002e*/ 	.short	(.L_314 - .L_313)
.L_313:
        /*0030*/ 	.word	0x00000000
        /*0034*/ 	.short	0x0002
        /*0036*/ 	.short	0x0020
        /*0038*/ 	.byte	0x00, 0xf0, 0x05, 0x00


	//----- nvinfo : EIATTR_KPARAM_INFO
	.align		4
.L_314:
        /*003c*/ 	.byte	0x04, 0x17
        /*003e*/ 	.short	(.L_316 - .L_315)
.L_315:
        /*0040*/ 	.word	0x00000000
        /*0044*/ 	.short	0x0001
        /*0046*/ 	.short	0x0008
        /*0048*/ 	.byte	0x00, 0xf0, 0x61, 0x00


	//----- nvinfo : EIATTR_KPARAM_INFO
	.align		4
.L_316:
        /*004c*/ 	.byte	0x04, 0x17
        /*004e*/ 	.short	(.L_318 - .L_317)
.L_317:
        /*0050*/ 	.word	0x00000000
        /*0054*/ 	.short	0x0000
        /*0056*/ 	.short	0x0000
        /*0058*/ 	.byte	0x00, 0xf0, 0x21, 0x00


	//----- nvinfo : EIATTR_MAXREG_COUNT
	.align		4
.L_318:
        /*005c*/ 	.byte	0x03, 0x1b
        /*005e*/ 	.short	0x0040


	//----- nvinfo : EIATTR_NUM_BARRIERS
	.align		4
        /*0060*/ 	.byte	0x02, 0x4c
        /*0062*/ 	.byte	0x01
	.zero		1


	//----- nvinfo : EIATTR_MERCURY_ISA_VERSION
	.align		4
        /*0064*/ 	.byte	0x03, 0x5f
        /*0066*/ 	.short	0x0000


	//----- nvinfo : EIATTR_EXIT_INSTR_OFFSETS
	.align		4
        /*0068*/ 	.byte	0x04, 0x1c
        /*006a*/ 	.short	(.L_320 - .L_319)


	//   ....[0]....
.L_319:
        /*006c*/ 	.word	0x00000800


	//   ....[1]....
        /*0070*/ 	.word	0x00001bd0


	//----- nvinfo : EIATTR_MAX_THREADS
	.align		4
.L_320:
        /*0074*/ 	.byte	0x04, 0x05
        /*0076*/ 	.short	(.L_322 - .L_321)
.L_321:
        /*0078*/ 	.word	0x00000100
        /*007c*/ 	.word	0x00000001
        /*0080*/ 	.word	0x00000001


	//----- nvinfo : EIATTR_CRS_STACK_SIZE
	.align		4
.L_322:
        /*0084*/ 	.byte	0x04, 0x1e
        /*0086*/ 	.short	(.L_324 - .L_323)
.L_323:
        /*0088*/ 	.word	0x00000000
.L_324:


//--------------------- .nv.info._ZN2at6native63_GLOBAL__N__11d61d08_30_DistributionLogNormalKernel_cu_e7567be543distribution_elementwise_grid_stride_kernelIfLi4EZNS0_9templates4cuda20normal_and_transformIffPNS_17CUDAGeneratorImplEZZZNS4_17log_normal_kernelIS7_EEvRNS_18TensorIteratorBaseEddT_ENKUlvE_clEvENKUlvE0_clEvEUlfE_EEvSA_T1_T2_EUlP24curandStatePhilox4_32_10E0_ZNS1_27distribution_nullary_kernelIff6float4S7_SJ_SE_EEvSA_SG_RKT3_T4_EUlifE0_EEvlNS_15PhiloxCudaStateESF_SG_ --------------------------
	.section	.nv.info._ZN2at6native63_GLOBAL__N__11d61d08_30_DistributionLogNormalKernel_cu_e7567be543distribution_elementwise_grid_stride_kernelIfLi4EZNS0_9templates4cuda20normal_and_transformIffPNS_17CUDAGeneratorImplEZZZNS4_17log_normal_kernelIS7_EEvRNS_18TensorIteratorBaseEddT_ENKUlvE_clEvENKUlvE0_clEvEUlfE_EEvSA_T1_T2_EUlP24curandStatePhilox4_32_10E0_ZNS1_27distribution_nullary_kernelIff6float4S7_SJ_SE_EEvSA_SG_RKT3_T4_EUlifE0_EEvlNS_15PhiloxCudaStateESF_SG_,"",@"SHT_CUDA_INFO"
	.sectionflags	@""
	.align	4


	//----- nvinfo : EIATTR_CUDA_API_VERSION
	.align		4
        /*0000*/ 	.byte	0x04, 0x37
        /*0002*/ 	.short	(.L_326 - .L_325)
.L_325:
        /*0004*/ 	.word	0x00000082


	//----- nvinfo : EIATTR_SW2861232_WAR
	.align		4
.L_326:
        /*0008*/ 	.byte	0x01, 0x35
	.zero		2


	//----- nvinfo : EIATTR_PARAM_CBANK
	.align		4
        /*000c*/ 	.byte	0x04, 0x0a
        /*000e*/ 	.short	(.L_328 - .L_327)
	.align		4
.L_327:
        /*0010*/ 	.word	index@(.nv.constant0._ZN2at6native63_GLOBAL__N__11d61d08_30_DistributionLogNormalKernel_cu_e7567be543distribution_elementwise_grid_stride_kernelIfLi4EZNS0_9templates4cuda20normal_and_transformIffPNS_17CUDAGeneratorImplEZZZNS4_17log_normal_kernelIS7_EEvRNS_18TensorIteratorBaseEddT_ENKUlvE_clEvENKUlvE0_clEvEUlfE_EEvSA_T1_T2_EUlP24curandStatePhilox4_32_10E0_ZNS1_27distribution_nullary_kernelIff6float4S7_SJ_SE_EEvSA_SG_RKT3_T4_EUlifE0_EEvlNS_15PhiloxCudaStateESF_SG_)
        /*0014*/ 	.short	0x0160
        /*0016*/ 	.short	0x01d0


	//----- nvinfo : EIATTR_CBANK_PARAM_SIZE
	.align		4
.L_328:
        /*0018*/ 	.byte	0x03, 0x19
        /*001a*/ 	.short	0x01d0


	//----- nvinfo : EIATTR_KPARAM_INFO
	.align		4
        /*001c*/ 	.byte	0x04, 0x17
        /*001e*/ 	.short	(.L_330 - .L_329)
.L_329:
        /*0020*/ 	.word	0x00000000
        /*0024*/ 	.short	0x0003
        /*0026*/ 	.short	0x0028
        /*0028*/ 	.byte	0x00, 0xf0, 0xa1, 0x06


	//----- nvinfo : EIATTR_KPARAM_INFO
	.align		4
.L_330:
        /*002c*/ 	.byte	0x04, 0x17
        /*002e*/ 	.short	(.L_332 - .L_331)
.L_331:
        /*0030*/ 	.word	0x00000000
        /*0034*/ 	.short	0x0002
        /*0036*/ 	.short	0x0020
        /*0038*/ 	.byte	0x00, 0xf0, 0x05, 0x00


	//----- nvinfo : EIATTR_KPARAM_INFO
	.align		4
.L_332:
        /*003c*/ 	.byte	0x04, 0x17
        /*003e*/ 	.short	(.L_334 - .L_333)
.L_333:
        /*0040*/ 	.word	0x00000000
        /*0044*/ 	.short	0x0001
        /*0046*/ 	.short	0x0008
        /*0048*/ 	.byte	0x00, 0xf0, 0x61, 0x00


	//----- nvinfo : EIATTR_KPARAM_INFO
	.align		4
.L_334:
        /*004c*/ 	.byte	0x04, 0x17
        /*004e*/ 	.short	(.L_336 - .L_335)
.L_335:
        /*0050*/ 	.word	0x00000000
        /*0054*/ 	.short	0x0000
        /*0056*/ 	.short	0x0000
        /*0058*/ 	.byte	0x00, 0xf0, 0x21, 0x00


	//----- nvinfo : EIATTR_MAXREG_COUNT
	.align		4
.L_336:
        /*005c*/ 	.byte	0x03, 0x1b
        /*005e*/ 	.short	0x0040


	//----- nvinfo : EIATTR_NUM_BARRIERS
	.align		4
        /*0060*/ 	.byte	0x02, 0x4c
        /*0062*/ 	.byte	0x01
	.zero		1


	//----- nvinfo : EIATTR_MERCURY_ISA_VERSION
	.align		4
        /*0064*/ 	.byte	0x03, 0x5f
        /*0066*/ 	.short	0x0000


	//----- nvinfo : EIATTR_EXIT_INSTR_OFFSETS
	.align		4
        /*0068*/ 	.byte	0x04, 0x1c
        /*006a*/ 	.short	(.L_338 - .L_337)


	//   ....[0]....
.L_337:
        /*006c*/ 	.word	0x00000810


	//   ....[1]....
        /*0070*/ 	.word	0x00004900


	//----- nvinfo : EIATTR_MAX_THREADS
	.align		4
.L_338:
        /*0074*/ 	.byte	0x04, 0x05
        /*0076*/ 	.short	(.L_340 - .L_339)
.L_339:
        /*0078*/ 	.word	0x00000100
        /*007c*/ 	.word	0x00000001
        /*0080*/ 	.word	0x00000001


	//----- nvinfo : EIATTR_CRS_STACK_SIZE
	.align		4
.L_340:
        /*0084*/ 	.byte	0x04, 0x1e
        /*0086*/ 	.short	(.L_342 - .L_341)
.L_341:
        /*0088*/ 	.word	0x00000000
.L_342:


//--------------------- .nv.info._ZN2at6native63_GLOBAL__N__11d61d08_30_DistributionLogNormalKernel_cu_e7567be543distribution_elementwise_grid_stride_kernelIfLi4EZNS0_9templates4cuda20normal_and_transformIffPNS_17CUDAGeneratorImplEZZZNS4_17log_normal_kernelIS7_EEvRNS_18TensorIteratorBaseEddT_ENKUlvE_clEvENKUlvE0_clEvEUlfE_EEvSA_T1_T2_EUlP24curandStatePhilox4_32_10E0_ZNS1_27distribution_nullary_kernelIff6float4S7_SJ_SE_EEvSA_SG_RKT3_T4_EUlifE_EEvlNS_15PhiloxCudaStateESF_SG_ --------------------------
	.section	.nv.info._ZN2at6native63_GLOBAL__N__11d61d08_30_DistributionLogNormalKernel_cu_e7567be543distribution_elementwise_grid_stride_kernelIfLi4EZNS0_9templates4cuda20normal_and_transformIffPNS_17CUDAGeneratorImplEZZZNS4_17log_normal_kernelIS7_EEvRNS_18TensorIteratorBaseEddT_ENKUlvE_clEvENKUlvE0_clEvEUlfE_EEvSA_T1_T2_EUlP24curandStatePhilox4_32_10E0_ZNS1_27distribution_nullary_kernelIff6float4S7_SJ_SE_EEvSA_SG_RKT3_T4_EUlifE_EEvlNS_15PhiloxCudaStateESF_SG_,"",@"SHT_CUDA_INFO"
	.sectionflags	@""
	.align	4


	//----- nvinfo : EIATTR_CUDA_API_VERSION
	.align		4
        /*0000*/ 	.byte	0x04, 0x37
        /*0002*/ 	.short	(.L_344 - .L_343)
.L_343:
        /*0004*/ 	.word	0x00000082


	//----- nvinfo : EIATTR_SW2861232_WAR
	.align		4
.L_344:
        /*0008*/ 	.byte	0x01, 0x35
	.zero		2


	//----- nvinfo : EIATTR_PARAM_CBANK
	.align		4
        /*000c*/ 	.byte	0x04, 0x0a
        /*000e*/ 	.short	(.L_346 - .L_345)
	.align		4
.L_345:
        /*0010*/ 	.word	index@(.nv.constant0._ZN2at6native63_GLOBAL__N__11d61d08_30_DistributionLogNormalKernel_cu_e7567be543distribution_elementwise_grid_stride_kernelIfLi4EZNS0_9templates4cuda20normal_and_transformIffPNS_17CUDAGeneratorImplEZZZNS4_17log_normal_kernelIS7_EEvRNS_18TensorIteratorBaseEddT_ENKUlvE_clEvENKUlvE0_clEvEUlfE_EEvSA_T1_T2_EUlP24curandStatePhilox4_32_10E0_ZNS1_27distribution_nullary_kernelIff6float4S7_SJ_SE_EEvSA_SG_RKT3_T4_EUlifE_EEvlNS_15PhiloxCudaStateESF_SG_)
        /*0014*/ 	.short	0x0160
        /*0016*/ 	.short	0x0040


	//----- nvinfo : EIATTR_CBANK_PARAM_SIZE
	.align		4
.L_346:
        /*0018*/ 	.byte	0x03, 0x19
        /*001a*/ 	.short	0x0040


	//----- nvinfo : EIATTR_KPARAM_INFO
	.align		4
        /*001c*/ 	.byte	0x04, 0x17
        /*001e*/ 	.short	(.L_348 - .L_347)
.L_347:
        /*0020*/ 	.word	0x00000000
        /*0024*/ 	.short	0x0003
        /*0026*/ 	.short	0x0028
        /*0028*/ 	.byte	0x00, 0xf0, 0x61, 0x00


	//----- nvinfo : EIATTR_KPARAM_INFO
	.align		4
.L_348:
        /*002c*/ 	.byte	0x04, 0x17
        /*002e*/ 	.short	(.L_350 - .L_349)
.L_349:
        /*0030*/ 	.word	0x00000000
        /*0034*/ 	.short	0x0002
        /*0036*/ 	.short	0x0020
        /*0038*/ 	.byte	0x00, 0xf0, 0x05, 0x00


	//----- nvinfo : EIATTR_KPARAM_INFO
	.align		4
.L_350:
        /*003c*/ 	.byte	0x04, 0x17
        /*003e*/ 	.short	(.L_352 - .L_351)
.L_351:
        /*0040*/ 	.word	0x00000000
        /*0044*/ 	.short	0x0001
        /*0046*/ 	.short	0x0008
        /*0048*/ 	.byte	0x00, 0xf0, 0x61, 0x00


	//----- nvinfo : EIATTR_KPARAM_INFO
	.align		4
.L_352:
        /*004c*/ 	.byte	0x04, 0x17
        /*004e*/ 	.short	(.L_354 - .L_353)
.L_353:
        /*0050*/ 	.word	0x00000000
        /*0054*/ 	.short	0x0000
        /*0056*/ 	.short	0x0000
        /*0058*/ 	.byte	0x00, 0xf0, 0x21, 0x00


	//----- nvinfo : EIATTR_MAXREG_COUNT
	.align		4
.L_354:
        /*005c*/ 	.byte	0x03, 0x1b
        /*005e*/ 	.short	0x0040


	//----- nvinfo : EIATTR_NUM_BARRIERS
	.align		4
        /*0060*/ 	.byte	0x02, 0x4c
        /*0062*/ 	.byte	0x01
	.zero		1


	//----- nvinfo : EIATTR_MERCURY_ISA_VERSION
	.align		4
        /*0064*/ 	.byte	0x03, 0x5f
        /*0066*/ 	.short	0x0000


	//----- nvinfo : EIATTR_EXIT_INSTR_OFFSETS
	.align		4
        /*0068*/ 	.byte	0x04, 0x1c
        /*006a*/ 	.short	(.L_356 - .L_355)


	//   ....[0]....
.L_355:
        /*006c*/ 	.word	0x000007c0


	//   ....[1]....
        /*0070*/ 	.word	0x000013b0


	//----- nvinfo : EIATTR_MAX_THREADS
	.align		4
.L_356:
        /*0074*/ 	.byte	0x04, 0x05
        /*0076*/ 	.short	(.L_358 - .L_357)
.L_357:
        /*0078*/ 	.word	0x00000100
        /*007c*/ 	.word	0x00000001
        /*0080*/ 	.word	0x00000001


	//----- nvinfo : EIATTR_CRS_STACK_SIZE
	.align		4
.L_358:
        /*0084*/ 	.byte	0x04, 0x1e
        /*0086*/ 	.short	(.L_360 - .L_359)
.L_359:
        /*0088*/ 	.word	0x00000000
.L_360:


//--------------------- .nv.info._ZN2at6native63_GLOBAL__N__11d61d08_30_DistributionLogNormalKernel_cu_e7567be543distribution_elementwise_grid_stride_kernelIfLi4EZNS0_9templates4cuda20normal_and_transformIffPNS_17CUDAGeneratorImplEZZZNS4_17log_normal_kernelIS7_EEvRNS_18TensorIteratorBaseEddT_ENKUlvE_clEvENKUlvE0_clEvEUlfE_EEvSA_T1_T2_EUlP24curandStatePhilox4_32_10E_ZNS1_27distribution_nullary_kernelIff7double2S7_SJ_SE_EEvSA_SG_RKT3_T4_EUlifE0_EEvlNS_15PhiloxCudaStateESF_SG_ --------------------------
	.section	.nv.info._ZN2at6native63_GLOBAL__N__11d61d08_30_DistributionLogNormalKernel_cu_e7567be543distribution_elementwise_grid_stride_kernelIfLi4EZNS0_9templates4cuda20normal_and_transformIffPNS_17CUDAGeneratorImplEZZZNS4_17log_normal_kernelIS7_EEvRNS_18TensorIteratorBaseEddT_ENKUlvE_clEvENKUlvE0_clEvEUlfE_EEvSA_T1_T2_EUlP24curandStatePhilox4_32_10E_ZNS1_27distribution_nullary_kernelIff7double2S7_SJ_SE_EEvSA_SG_RKT3_T4_EUlifE0_EEvlNS_15PhiloxCudaStateESF_SG_,"",@"SHT_CUDA_INFO"
	.sectionflags	@""
	.align	4


	//----- nvinfo : EIATTR_CUDA_API_VERSION
	.align		4
        /*0000*/ 	.byte	0x04, 0x37
        /*0002*/ 	.short	(.L_362 - .L_361)
.L_361:
        /*0004*/ 	.word	0x00000082


	//----- nvinfo : EIATTR_SW2861232_WAR
	.align		4
.L_362:
        /*0008*/ 	.byte	0x01, 0x35
	.zero		2


	//----- nvinfo : EIATTR_PARAM_CBANK
	.align		4
        /*000c*/ 	.byte	0x04, 0x0a
        /*000e*/ 	.short	(.L_364 - .L_363)
	.align		4
.L_363:
        /*0010*/ 	.word	index@(.nv.constant0._ZN2at6native63_GLOBAL__N__11d61d08_30_DistributionLogNormalKernel_cu_e7567be543distribution_elementwise_grid_stride_kernelIfLi4EZNS0_9templates4cuda20normal_and_transformIffPNS_17CUDAGeneratorImplEZZZNS4_17log_normal_kernelIS7_EEvRNS_18TensorIteratorBaseEddT_ENKUlvE_clEvENKUlvE0_clEvEUlfE_EEvSA_T1_T2_EUlP24curandStatePhilox4_32_10E_ZNS1_27distribution_nullary_kernelIff7double2S7_SJ_SE_EEvSA_SG_RKT3_T4_EUlifE0_EEvlNS_15PhiloxCudaStateESF_SG_)
        /*0014*/ 	.short	0x0160
        /*0016*/ 	.short	0x01d0


	//----- nvinfo : EIATTR_CBANK_PARAM_SIZE
	.align		4
.L_364:
        /*0018*/ 	.byte	0x03, 0x19
        /*001a*/ 	.short	0x01d0


	//----- nvinfo : EIATTR_KPARAM_INFO
	.align		4
        /*001c*/ 	.byte	0x04, 0x17
        /*001e*/ 	.short	(.L_366 - .L_365)
.L_365:
        /*0020*/ 	.word	0x00000000
        /*0024*/ 	.short	0x0003
        /*0026*/ 	.short	0x0028
        /*0028*/ 	.byte	0x00, 0xf0, 0xa1, 0x06


	//----- nvinfo : EIATTR_KPARAM_INFO
	.align		4
.L_366:
        /*002c*/ 	.byte	0x04, 0x17
        /*002e*/ 	.short	(.L_368 - .L_367)
.L_367:
        /*0030*/ 	.word	0x00000000
        /*0034*/ 	.short	0x0002
        /*0036*/ 	.short	0x0020
        /*0038*/ 	.byte	0x00, 0xf0, 0x05, 0x00


	//----- nvinfo : EIATTR_KPARAM_INFO
	.align		4
.L_368:
        /*003c*/ 	.byte	0x04, 0x17
        /*003e*/ 	.short	(.L_370 - .L_369)
.L_369:
        /*0040*/ 	.word	0x00000000
        /*0044*/ 	.short	0x0001
        /*0046*/ 	.short	0x0008
        /*0048*/ 	.byte	0x00, 0xf0, 0x61, 0x00


	//----- nvinfo : EIATTR_KPARAM_INFO
	.align		4
.L_370:
        /*004c*/ 	.byte	0x04, 0x17
        /*004e*/ 	.short	(.L_372 - .L_371)
.L_371:
        /*0050*/ 	.word	0x00000000
        /*0054*/ 	.short	0x0000
        /*0056*/ 	.short	0x0000
        /*0058*/ 	.byte	0x00, 0xf0, 0x21, 0x00


	//----- nvinfo : EIATTR_MAXREG_COUNT
	.align		4
.L_372:
        /*005c*/ 	.byte	0x03, 0x1b
        /*005e*/ 	.short	0x0040


	//----- nvinfo : EIATTR_NUM_BARRIERS
	.align		4
        /*0060*/ 	.byte	0x02, 0x4c
        /*0062*/ 	.byte	0x01
	.zero		1


	//----- nvinfo : EIATTR_MERCURY_ISA_VERSION
	.align		4
        /*0064*/ 	.byte	0x03, 0x5f
        /*0066*/ 	.short	0x0000


	//----- nvinfo : EIATTR_EXIT_INSTR_OFFSETS
	.align		4
        /*0068*/ 	.byte	0x04, 0x1c
        /*006a*/ 	.short	(.L_374 - .L_373)


	//   ....[0]....
.L_373:
        /*006c*/ 	.word	0x00000810


	//   ....[1]....
        /*0070*/ 	.word	0x00005100


	//----- nvinfo : EIATTR_MAX_THREADS
	.align		4
.L_374:
        /*0074*/ 	.byte	0x04, 0x05
        /*0076*/ 	.short	(.L_376 - .L_375)
.L_375:
        /*0078*/ 	.word	0x00000100
        /*007c*/ 	.word	0x00000001
        /*0080*/ 	.word	0x00000001


	//----- nvinfo : EIATTR_CRS_STACK_SIZE
	.align		4
.L_376:
        /*0084*/ 	.byte	0x04, 0x1e
        /*0086*/ 	.short	(.L_378 - .L_377)
.L_377:
        /*0088*/ 	.word	0x00000000
.L_378:


//--------------------- .nv.info._ZN2at6native63_GLOBAL__N__11d61d08_30_DistributionLogNormalKernel_cu_e7567be543distribution_elementwise_grid_stride_kernelIfLi4EZNS0_9templates4cuda20normal_and_transformIffPNS_17CUDAGeneratorImplEZZZNS4_17log_normal_kernelIS7_EEvRNS_18TensorIteratorBaseEddT_ENKUlvE_clEvENKUlvE0_clEvEUlfE_EEvSA_T1_T2_EUlP24curandStatePhilox4_32_10E_ZNS1_27distribution_nullary_kernelIff7double2S7_SJ_SE_EEvSA_SG_RKT3_T4_EUlifE_EEvlNS_15PhiloxCudaStateESF_SG_ --------------------------
	.section	.nv.info._ZN2at6native63_GLOBAL__N__11d61d08_30_DistributionLogNormalKernel_cu_e7567be543distribution_elementwise_grid_stride_kernelIfLi4EZNS0_9templates4cuda20normal_and_transformIffPNS_17CUDAGeneratorImplEZZZNS4_17log_normal_kernelIS7_EEvRNS_18TensorIteratorBaseEddT_ENKUlvE_clEvENKUlvE0_clEvEUlfE_EEvSA_T1_T2_EUlP24curandStatePhilox4_32_10E_ZNS1_27distribution_nullary_kernelIff7double2S7_SJ_SE_EEvSA_SG_RKT3_T4_EUlifE_EEvlNS_15PhiloxCudaStateESF_SG_,"",@"SHT_CUDA_INFO"
	.sectionflags	@""
	.align	4


	//----- nvinfo : EIATTR_CUDA_API_VERSION
	.align		4
        /*0000*/ 	.byte	0x04, 0x37
        /*0002*/ 	.short	(.L_380 - .L_379)
.L_379:
        /*0004*/ 	.word	0x00000082


	//----- nvinfo : EIATTR_SW2861232_WAR
	.align		4
.L_380:
        /*0008*/ 	.byte	0x01, 0x35
	.zero		2


	//----- nvinfo : EIATTR_PARAM_CBANK
	.align		4
        /*000c*/ 	.byte	0x04, 0x0a
        /*000e*/ 	.short	(.L_382 - .L_381)
	.align		4
.L_381:
        /*0010*/ 	.word	index@(.nv.constant0._ZN2at6native63_GLOBAL__N__11d61d08_30_DistributionLogNormalKernel_cu_e7567be543distribution_elementwise_grid_stride_kernelIfLi4EZNS0_9templates4cuda20normal_and_transformIffPNS_17CUDAGeneratorImplEZZZNS4_17log_normal_kernelIS7_EEvRNS_18TensorIteratorBaseEddT_ENKUlvE_clEvENKUlvE0_clEvEUlfE_EEvSA_T1_T2_EUlP24curandStatePhilox4_32_10E_ZNS1_27distribution_nullary_kernelIff7double2S7_SJ_SE_EEvSA_SG_RKT3_T4_EUlifE_EEvlNS_15PhiloxCudaStateESF_SG_)
        /*0014*/ 	.short	0x0160
        /*0016*/ 	.short	0x0040


	//----- nvinfo : EIATTR_CBANK_PARAM_SIZE
	.align		4
.L_382:
        /*0018*/ 	.byte	0x03, 0x19
        /*001a*/ 	.short	0x0040


	//----- nvinfo : EIATTR_KPARAM_INFO
	.align		4
        /*001c*/ 	.byte	0x04, 0x17
        /*001e*/ 	.short	(.L_384 - .L_383)
.L_383:
        /*0020*/ 	.word	0x00000000
        /*0024*/ 	.short	0x0003
        /*0026*/ 	.short	0x0028
        /*0028*/ 	.byte	0x00, 0xf0, 0x61, 0x00


	//----- nvinfo : EIATTR_KPARAM_INFO
	.align		4
.L_384:
        /*002c*/ 	.byte	0x04, 0x17
        /*002e*/ 	.short	(.L_386 - .L_385)
.L_385:
        /*0030*/ 	.word	0x00000000
        /*0034*/ 	.short	0x0002
        /*0036*/ 	.short	0x0020
        /*0038*/ 	.byte	0x00, 0xf0, 0x05, 0x00


	//----- nvinfo : EIATTR_KPARAM_INFO
	.align		4
.L_386:
        /*003c*/ 	.byte	0x04, 0x17
        /*003e*/ 	.short	(.L_388 - .L_387)
.L_387:
        /*0040*/ 	.word	0x00000000
        /*0044*/ 	.short	0x0001
        /*0046*/ 	.short	0x0008
        /*0048*/ 	.byte	0x00, 0xf0, 0x61, 0x00


	//----- nvinfo : EIATTR_KPARAM_INFO
	.align		4
.L_388:
        /*004c*/ 	.byte	0x04, 0x17
        /*004e*/ 	.short	(.L_390 - .L_389)
.L_389:
        /*0050*/ 	.word	0x00000000
        /*0054*/ 	.short	0x0000
        /*0056*/ 	.short	0x0000
        /*0058*/ 	.byte	0x00, 0xf0, 0x21, 0x00


	//----- nvinfo : EIATTR_MAXREG_COUNT
	.align		4
.L_390:
        /*005c*/ 	.byte	0x03, 0x1b
        /*005e*/ 	.short	0x0040


	//----- nvinfo : EIATTR_NUM_BARRIERS
	.align		4
        /*0060*/ 	.byte	0x02, 0x4c
        /*0062*/ 	.byte	0x01
	.zero		1


	//----- nvinfo : EIATTR_MERCURY_ISA_VERSION
	.align		4
        /*0064*/ 	.byte	0x03, 0x5f
        /*0066*/ 	.short	0x0000


	//----- nvinfo : EIATTR_EXIT_INSTR_OFFSETS
	.align		4
        /*0068*/ 	.byte	0x04, 0x1c
        /*006a*/ 	.short	(.L_392 - .L_391)


	//   ....[0]....
.L_391:
        /*006c*/ 	.word	0x000007d0


	//   ....[1]....
        /*0070*/ 	.word	0x00001b70


	//----- nvinfo : EIATTR_MAX_THREADS
	.align		4
.L_392:
        /*0074*/ 	.byte	0x04, 0x05
        /*0076*/ 	.short	(.L_394 - .L_393)
.L_393:
        /*0078*/ 	.word	0x00000100
        /*007c*/ 	.word	0x00000001
        /*0080*/ 	.word	0x00000001


	//----- nvinfo : EIATTR_CRS_STACK_SIZE
	.align		4
.L_394:
        /*0084*/ 	.byte	0x04, 0x1e
        /*0086*/ 	.short	(.L_396 - .L_395)
.L_395:
        /*0088*/ 	.word	0x00000000
.L_396:


//--------------------- .nv.info._ZN2at6native63_GLOBAL__N__11d61d08_30_DistributionLogNormalKernel_cu_e7567be543distribution_elementwise_grid_stride_kernelIdLi2EZNS0_9templates4cuda20normal_and_transformIddPNS_17CUDAGeneratorImplEZZZNS4_17log_normal_kernelIS7_EEvRNS_18TensorIteratorBaseEddT_ENKUlvE_clEvENKUlvE_clEvEUldE_EEvSA_T1_T2_EUlP24curandStatePhilox4_32_10E0_ZNS1_27distribution_nullary_kernelIdd6float4S7_SJ_SE_EEvSA_SG_RKT3_T4_EUlidE0_EEvlNS_15PhiloxCudaStateESF_SG_ --------------------------
	.section	.nv.info._ZN2at6native63_GLOBAL__N__11d61d08_30_DistributionLogNormalKernel_cu_e7567be543distribution_elementwise_grid_stride_kernelIdLi2EZNS0_9templates4cuda20normal_and_transformIddPNS_17CUDAGeneratorImplEZZZNS4_17log_normal_kernelIS7_EEvRNS_18TensorIteratorBaseEddT_ENKUlvE_clEvENKUlvE_clEvEUldE_EEvSA_T1_T2_EUlP24curandStatePhilox4_32_10E0_ZNS1_27distribution_nullary_kernelIdd6float4S7_SJ_SE_EEvSA_SG_RKT3_T4_EUlidE0_EEvlNS_15PhiloxCudaStateESF_SG_,"",@"SHT_CUDA_INFO"
	.sectionflags	@""
	.align	4


	//----- nvinfo : EIATTR_CUDA_API_VERSION
	.align		4
        /*0000*/ 	.byte	0x04, 0x37
        /*0002*/ 	.short	(.L_398 - .L_397)
.L_397:
        /*0004*/ 	.word	0x00000082


	//----- nvinfo : EIATTR_SW2861232_WAR
	.align		4
.L_398:
        /*0008*/ 	.byte	0x01, 0x35
	.zero		2


	//----- nvinfo : EIATTR_PARAM_CBANK
	.align		4
        /*000c*/ 	.byte	0x04, 0x0a
        /*000e*/ 	.short	(.L_400 - .L_399)
	.align		4
.L_399:
        /*0010*/ 	.word	index@(.nv.constant0._ZN2at6native63_GLOBAL__N__11d61d08_30_DistributionLogNormalKernel_cu_e7567be543distribution_elementwise_grid_stride_kernelIdLi2EZNS0_9templates4cuda20normal_and_transformIddPNS_17CUDAGeneratorImplEZZZNS4_17log_normal_kernelIS7_EEvRNS_18TensorIteratorBaseEddT_ENKUlvE_clEvENKUlvE_clEvEUldE_EEvSA_T1_T2_EUlP24curandStatePhilox4_32_10E0_ZNS1_27distribution_nullary_kernelIdd6float4S7_SJ_SE_EEvSA_SG_RKT3_T4_EUlidE0_EEvlNS_15PhiloxCudaStateESF_SG_)
        /*0014*/ 	.short	0x0160
        /*0016*/ 	.short	0x01d8


	//----- nvinfo : EIATTR_CBANK_PARAM_SIZE
	.align		4
.L_400:
        /*0018*/ 	.byte	0x03, 0x19
        /*001a*/ 	.short	0x01d8


	//----- nvinfo : EIATTR_KPARAM_INFO
	.align		4
        /*001c*/ 	.byte	0x04, 0x17
        /*001e*/ 	.short	(.L_402 - .L_401)
.L_401:
        /*0020*/ 	.word	0x00000000
        /*0024*/ 	.short	0x0003
        /*0026*/ 	.short	0x0028
        /*0028*/ 	.byte	0x00, 0xf0, 0xc1, 0x06


	//----- nvinfo : EIATTR_KPARAM_INFO
	.align		4
.L_402:
        /*002c*/ 	.byte	0x04, 0x17
        /*002e*/ 	.short	(.L_404 - .L_403)
.L_403:
        /*0030*/ 	.word	0x00000000
        /*0034*/ 	.short	0x0002
        /*0036*/ 	.short	0x0020
        /*0038*/ 	.byte	0x00, 0xf0, 0x05, 0x00


	//----- nvinfo : EIATTR_KPARAM_INFO
	.align		4
.L_404:
        /*003c*/ 	.byte	0x04, 0x17
        /*003e*/ 	.short	(.L_406 - .L_405)
.L_405:
        /*0040*/ 	.word	0x00000000
        /*0044*/ 	.short	0x0001
        /*0046*/ 	.short	0x0008
        /*0048*/ 	.byte	0x00, 0xf0, 0x61, 0x00


	//----- nvinfo : EIATTR_KPARAM_INFO
	.align		4
.L_406:
        /*004c*/ 	.byte	0x04, 0x17
        /*004e*/ 	.short	(.L_408 - .L_407)
.L_407:
        /*0050*/ 	.word	0x00000000
        /*0054*/ 	.short	0x0000
        /*0056*/ 	.short	0x0000
        /*0058*/ 	.byte	0x00, 0xf0, 0x21, 0x00


	//----- nvinfo : EIATTR_MAXREG_COUNT
	.align		4
.L_408:
        /*005c*/ 	.byte	0x03, 0x1b
        /*005e*/ 	.short	0x0040


	//----- nvinfo : EIATTR_NUM_BARRIERS
	.align		4
        /*0060*/ 	.byte	0x02, 0x4c
        /*0062*/ 	.byte	0x01
	.zero		1


	//----- nvinfo : EIATTR_MERCURY_ISA_VERSION
	.align		4
        /*0064*/ 	.byte	0x03, 0x5f
        /*0066*/ 	.short	0x0000


	//----- nvinfo : EIATTR_EXIT_INSTR_OFFSETS
	.align		4
        /*0068*/ 	.byte	0x04, 0x1c
        /*006a*/ 	.short	(.L_410 - .L_409)


	//   ....[0]....
.L_409:
        /*006c*/ 	.word	0x00000810


	//   ....[1]....
        /*0070*/ 	.word	0x00003080


	//----- nvinfo : EIATTR_MAX_THREADS
	.align		4
.L_410:
        /*0074*/ 	.byte	0x04, 0x05
        /*0076*/ 	.short	(.L_412 - .L_411)
.L_411:
        /*0078*/ 	.word	0x00000100
        /*007c*/ 	.word	0x00000001
        /*0080*/ 	.word	0x00000001


	//----- nvinfo : EIATTR_CRS_STACK_SIZE
	.align		4
.L_412:
        /*0084*/ 	.byte	0x04, 0x1e
        /*0086*/ 	.short	(.L_414 - .L_413)
.L_413:
        /*0088*/ 	.word	0x00000000
.L_414:


//--------------------- .nv.info._ZN2at6native63_GLOBAL__N__11d61d08_30_DistributionLogNormalKernel_cu_e7567be543distribution_elementwise_grid_stride_kernelIdLi2EZNS0_9templates4cuda20normal_and_transformIddPNS_17CUDAGeneratorImplEZZZNS4_17log_normal_kernelIS7_EEvRNS_18TensorIteratorBaseEddT_ENKUlvE_clEvENKUlvE_clEvEUldE_EEvSA_T1_T2_EUlP24curandStatePhilox4_32_10E0_ZNS1_27distribution_nullary_kernelIdd6float4S7_SJ_SE_EEvSA_SG_RKT3_T4_EUlidE_EEvlNS_15PhiloxCudaStateESF_SG_ --------------------------
	.section	.nv.info._ZN2at6native63_GLOBAL__N__11d61d08_30_DistributionLogNormalKernel_cu_e7567be543distribution_elementwise_grid_stride_kernelIdLi2EZNS0_9templates4cuda20normal_and_transformIddPNS_17CUDAGeneratorImplEZZZNS4_17log_normal_kernelIS7_EEvRNS_18TensorIteratorBaseEddT_ENKUlvE_clEvENKUlvE_clEvEUldE_EEvSA_T1_T2_EUlP24curandStatePhilox4_32_10E0_ZNS1_27distribution_nullary_kernelIdd6float4S7_SJ_SE_EEvSA_SG_RKT3_T4_EUlidE_EEvlNS_15PhiloxCudaStateESF_SG_,"",@"SHT_CUDA_INFO"
	.sectionflags	@""
	.align	4


	//----- nvinfo : EIATTR_CUDA_API_VERSION
	.align		4
        /*0000*/ 	.byte	0x04, 0x37
        /*0002*/ 	.short	(.L_416 - .L_415)
.L_415:
        /*0004*/ 	.word	0x00000082


	//----- nvinfo : EIATTR_SW2861232_WAR
	.align		4
.L_416:
        /*0008*/ 	.byte	0x01, 0x35
	.zero		2


	//----- nvinfo : EIATTR_PARAM_CBANK
	.align		4
        /*000c*/ 	.byte	0x04, 0x0a
        /*000e*/ 	.short	(.L_418 - .L_417)
	.align		4
.L_417:
        /*0010*/ 	.word	index@(.nv.constant0._ZN2at6native63_GLOBAL__N__11d61d08_30_DistributionLogNormalKernel_cu_e7567be543distribution_elementwise_grid_stride_kernelIdLi2EZNS0_9templates4cuda20normal_and_transformIddPNS_17CUDAGeneratorImplEZZZNS4_17log_normal_kernelIS7_EEvRNS_18TensorIteratorBaseEddT_ENKUlvE_clEvENKUlvE_clEvEUldE_EEvSA_T1_T2_EUlP24curandStatePhilox4_32_10E0_ZNS1_27distribution_nullary_kernelIdd6float4S7_SJ_SE_EEvSA_SG_RKT3_T4_EUlidE_EEvlNS_15PhiloxCudaStateESF_SG_)
        /*0014*/ 	.short	0x0160
        /*0016*/ 	.short	0x0048


	//----- nvinfo : EIATTR_CBANK_PARAM_SIZE
	.align		4
.L_418:
        /*0018*/ 	.byte	0x03, 0x19
        /*001a*/ 	.short	0x0048


	//----- nvinfo : EIATTR_KPARAM_INFO
	.align		4
        /*001c*/ 	.byte	0x04, 0x17
        /*001e*/ 	.short	(.L_420 - .L_419)
.L_419:
        /*0020*/ 	.word	0x00000000
        /*0024*/ 	.short	0x0003
        /*0026*/ 	.short	0x0028
        /*0028*/ 	.byte	0x00, 0xf0, 0x81, 0x00


	//----- nvinfo : EIATTR_KPARAM_INFO
	.align		4
.L_420:
        /*002c*/ 	.byte	0x04, 0x17
        /*002e*/ 	.short	(.L_422 - .L_421)
.L_421:
        /*0030*/ 	.word	0x00000000
        /*0034*/ 	.short	0x0002
        /*0036*/ 	.short	0x0020
        /*0038*/ 	.byte	0x00, 0xf0, 0x05, 0x00


	//----- nvinfo : EIATTR_KPARAM_INFO
	.align		4
.L_422:
        /*003c*/ 	.byte	0x04, 0x17
        /*003e*/ 	.short	(.L_424 - .L_423)
.L_423:
        /*0040*/ 	.word	0x00000000
        /*0044*/ 	.short	0x0001
        /*0046*/ 	.short	0x0008
        /*0048*/ 	.byte	0x00, 0xf0, 0x61, 0x00


	//----- nvinfo : EIATTR_KPARAM_INFO
	.align		4
.L_424:
        /*004c*/ 	.byte	0x04, 0x17
        /*004e*/ 	.short	(.L_426 - .L_425)
.L_425:
        /*0050*/ 	.word	0x00000000
        /*0054*/ 	.short	0x0000
        /*0056*/ 	.short	0x0000
        /*0058*/ 	.byte	0x00, 0xf0, 0x21, 0x00


	//----- nvinfo : EIATTR_MAXREG_COUNT
	.align		4
.L_426:
        /*005c*/ 	.byte	0x03, 0x1b
        /*005e*/ 	.short	0x0040


	//----- nvinfo : EIATTR_NUM_BARRIERS
	.align		4
        /*0060*/ 	.byte	0x02, 0x4c
        /*0062*/ 	.byte	0x01
	.zero		1


	//----- nvinfo : EIATTR_MERCURY_ISA_VERSION
	.align		4
        /*0064*/ 	.byte	0x03, 0x5f
        /*0066*/ 	.short	0x0000


	//----- nvinfo : EIATTR_EXIT_INSTR_OFFSETS
	.align		4
        /*0068*/ 	.byte	0x04, 0x1c
        /*006a*/ 	.short	(.L_428 - .L_427)


	//   ....[0]....
.L_427:
        /*006c*/ 	.word	0x000007d0


	//   ....[1]....
        /*0070*/ 	.word	0x00001550


	//----- nvinfo : EIATTR_MAX_THREADS
	.align		4
.L_428:
        /*0074*/ 	.byte	0x04, 0x05
        /*0076*/ 	.short	(.L_430 - .L_429)
.L_429:
        /*0078*/ 	.word	0x00000100
        /*007c*/ 	.word	0x00000001
        /*0080*/ 	.word	0x00000001


	//----- nvinfo : EIATTR_CRS_STACK_SIZE
	.align		4
.L_430:
        /*0084*/ 	.byte	0x04, 0x1e
        /*0086*/ 	.short	(.L_432 - .L_431)
.L_431:
        /*0088*/ 	.word	0x00000000
.L_432:


//--------------------- .nv.info._ZN2at6native63_GLOBAL__N__11d61d08_30_DistributionLogNormalKernel_cu_e7567be543distribution_elementwise_grid_stride_kernelIdLi2EZNS0_9templates4cuda20normal_and_transformIddPNS_17CUDAGeneratorImplEZZZNS4_17log_normal_kernelIS7_EEvRNS_18TensorIteratorBaseEddT_ENKUlvE_clEvENKUlvE_clEvEUldE_EEvSA_T1_T2_EUlP24curandStatePhilox4_32_10E_ZNS1_27distribution_nullary_kernelIdd7double2S7_SJ_SE_EEvSA_SG_RKT3_T4_EUlidE0_EEvlNS_15PhiloxCudaStateESF_SG_ --------------------------
	.section	.nv.info._ZN2at6native63_GLOBAL__N__11d61d08_30_DistributionLogNormalKernel_cu_e7567be543distribution_elementwise_grid_stride_kernelIdLi2EZNS0_9templates4cuda20normal_and_transformIddPNS_17CUDAGeneratorImplEZZZNS4_17log_normal_kernelIS7_EEvRNS_18TensorIteratorBaseEddT_ENKUlvE_clEvENKUlvE_clEvEUldE_EEvSA_T1_T2_EUlP24curandStatePhilox4_32_10E_ZNS1_27distribution_nullary_kernelIdd7double2S7_SJ_SE_EEvSA_SG_RKT3_T4_EUlidE0_EEvlNS_15PhiloxCudaStateESF_SG_,"",@"SHT_CUDA_INFO"
	.sectionflags	@""
	.align	4


	//----- nvinfo : EIATTR_CUDA_API_VERSION
	.align		4
        /*0000*/ 	.byte	0x04, 0x37
        /*0002*/ 	.short	(.L_434 - .L_433)
.L_433:
        /*0004*/ 	.word	0x00000082


	//----- nvinfo : EIATTR_SW2861232_WAR
	.align		4
.L_434:
        /*0008*/ 	.byte	0x01, 0x35
	.zero		2


	//----- nvinfo : EIATTR_PARAM_CBANK
	.align		4
        /*000c*/ 	.byte	0x04, 0x0a
        /*000e*/ 	.short	(.L_436 - .L_435)
	.align		4
.L_435:
        /*0010*/ 	.word	index@(.nv.constant0._ZN2at6native63_GLOBAL__N__11d61d08_30_DistributionLogNormalKernel_cu_e7567be543distribution_elementwise_grid_stride_kernelIdLi2EZNS0_9templates4cuda20normal_and_transformIddPNS_17CUDAGeneratorImplEZZZNS4_17log_normal_kernelIS7_EEvRNS_18TensorIteratorBaseEddT_ENKUlvE_clEvENKUlvE_clEvEUldE_EEvSA_T1_T2_EUlP24curandStatePhilox4_32_10E_ZNS1_27distribution_nullary_kernelIdd7double2S7_SJ_SE_EEvSA_SG_RKT3_T4_EUlidE0_EEvlNS_15PhiloxCudaStateESF_SG_)
        /*0014*/ 	.short	0x0160
        /*0016*/ 	.short	0x01d8


	//----- nvinfo : EIATTR_CBANK_PARAM_SIZE
	.align		4
.L_436:
        /*0018*/ 	.byte	0x03, 0x19
        /*001a*/ 	.short	0x01d8


	//----- nvinfo : EIATTR_KPARAM_INFO
	.align		4
        /*001c*/ 	.byte	0x04, 0x17
        /*001e*/ 	.short	(.L_438 - .L_437)
.L_437:
        /*0020*/ 	.word	0x00000000
        /*0024*/ 	.short	0x0003
        /*0026*/ 	.short	0x0028
        /*0028*/ 	.byte	0x00, 0xf0, 0xc1, 0x06


	//----- nvinfo : EIATTR_KPARAM_INFO
	.align		4
.L_438:
        /*002c*/ 	.byte	0x04, 0x17
        /*002e*/ 	.short	(.L_440 - .L_439)
.L_439:
        /*0030*/ 	.word	0x00000000
        /*0034*/ 	.short	0x0002
        /*0036*/ 	.short	0x0020
        /*0038*/ 	.byte	0x00, 0xf0, 0x05, 0x00


	//----- nvinfo : EIATTR_KPARAM_INFO
	.align		4
.L_440:
        /*003c*/ 	.byte	0x04, 0x17
        /*003e*/ 	.short	(.L_442 - .L_441)
.L_441:
        /*0040*/ 	.word	0x00000000
        /*0044*/ 	.short	0x0001
        /*0046*/ 	.short	0x0008
        /*0048*/ 	.byte	0x00, 0xf0, 0x61, 0x00


	//----- nvinfo : EIATTR_KPARAM_INFO
	.align		4
.L_442:
        /*004c*/ 	.byte	0x04, 0x17
        /*004e*/ 	.short	(.L_444 - .L_443)
.L_443:
        /*0050*/ 	.word	0x00000000
        /*0054*/ 	.short	0x0000
        /*0056*/ 	.short	0x0000
        /*0058*/ 	.byte	0x00, 0xf0, 0x21, 0x00


	//----- nvinfo : EIATTR_MAXREG_COUNT
	.align		4
.L_444:
        /*005c*/ 	.byte	0x03, 0x1b
        /*005e*/ 	.short	0x0040


	//----- nvinfo : EIATTR_NUM_BARRIERS
	.align		4
        /*0060*/ 	.byte	0x02, 0x4c
        /*0062*/ 	.byte	0x01
	.zero		1


	//----- nvinfo : EIATTR_MERCURY_ISA_VERSION
	.align		4
        /*0064*/ 	.byte	0x03, 0x5f
        /*0066*/ 	.short	0x0000


	//----- nvinfo : EIATTR_EXIT_INSTR_OFFSETS
	.align		4
        /*0068*/ 	.byte	0x04, 0x1c
        /*006a*/ 	.short	(.L_446 - .L_445)


	//   ....[0]....
.L_445:
        /*006c*/ 	.word	0x00000810


	//   ....[1]....
        /*0070*/ 	.word	0x000039d0


	//----- nvinfo : EIATTR_MAX_THREADS
	.align		4
.L_446:
        /*0074*/ 	.byte	0x04, 0x05
        /*0076*/ 	.short	(.L_448 - .L_447)
.L_447:
        /*0078*/ 	.word	0x00000100
        /*007c*/ 	.word	0x00000001
        /*0080*/ 	.word	0x00000001


	//----- nvinfo : EIATTR_CRS_STACK_SIZE
	.align		4
.L_448:
        /*0084*/ 	.byte	0x04, 0x1e
        /*0086*/ 	.short	(.L_450 - .L_449)
.L_449:
        /*0088*/ 	.word	0x00000000
.L_450:


//--------------------- .nv.info._ZN2at6native63_GLOBAL__N__11d61d08_30_DistributionLogNormalKernel_cu_e7567be543distribution_elementwise_grid_stride_kernelIdLi2EZNS0_9templates4cuda20normal_and_transformIddPNS_17CUDAGeneratorImplEZZZNS4_17log_normal_kernelIS7_EEvRNS_18TensorIteratorBaseEddT_ENKUlvE_clEvENKUlvE_clEvEUldE_EEvSA_T1_T2_EUlP24curandStatePhilox4_32_10E_ZNS1_27distribution_nullary_kernelIdd7double2S7_SJ_SE_EEvSA_SG_RKT3_T4_EUlidE_EEvlNS_15PhiloxCudaStateESF_SG_ --------------------------
	.section	.nv.info._ZN2at6native63_GLOBAL__N__11d61d08_30_DistributionLogNormalKernel_cu_e7567be543distribution_elementwise_grid_stride_kernelIdLi2EZNS0_9templates4cuda20normal_and_transformIddPNS_17CUDAGeneratorImplEZZZNS4_17log_normal_kernelIS7_EEvRNS_18TensorIteratorBaseEddT_ENKUlvE_clEvENKUlvE_clEvEUldE_EEvSA_T1_T2_EUlP24curandStatePhilox4_32_10E_ZNS1_27distribution_nullary_kernelIdd7double2S7_SJ_SE_EEvSA_SG_RKT3_T4_EUlidE_EEvlNS_15PhiloxCudaStateESF_SG_,"",@"SHT_CUDA_INFO"
	.sectionflags	@""
	.align	4


	//----- nvinfo : EIATTR_CUDA_API_VERSION
	.align		4
        /*0000*/ 	.byte	0x04, 0x37
        /*0002*/ 	.short	(.L_452 - .L_451)
.L_451:
        /*0004*/ 	.word	0x00000082


	//----- nvinfo : EIATTR_SW2861232_WAR
	.align		4
.L_452:
        /*0008*/ 	.byte	0x01, 0x35
	.zero		2


	//----- nvinfo : EIATTR_PARAM_CBANK
	.align		4
        /*000c*/ 	.byte	0x04, 0x0a
        /*000e*/ 	.short	(.L_454 - .L_453)
	.align		4
.L_453:
        /*0010*/ 	.word	index@(.nv.constant0._ZN2at6native63_GLOBAL__N__11d61d08_30_DistributionLogNormalKernel_cu_e7567be543distribution_elementwise_grid_stride_kernelIdLi2EZNS0_9templates4cuda20normal_and_transformIddPNS_17CUDAGeneratorImplEZZZNS4_17log_normal_kernelIS7_EEvRNS_18TensorIteratorBaseEddT_ENKUlvE_clEvENKUlvE_clEvEUldE_EEvSA_T1_T2_EUlP24curandStatePhilox4_32_10E_ZNS1_27distribution_nullary_kernelIdd7double2S7_SJ_SE_EEvSA_SG_RKT3_T4_EUlidE_EEvlNS_15PhiloxCudaStateESF_SG_)
        /*0014*/ 	.short	0x0160
        /*0016*/ 	.short	0x0048


	//----- nvinfo : EIATTR_CBANK_PARAM_SIZE
	.align		4
.L_454:
        /*0018*/ 	.byte	0x03, 0x19
        /*001a*/ 	.short	0x0048


	//----- nvinfo : EIATTR_KPARAM_INFO
	.align		4
        /*001c*/ 	.byte	0x04, 0x17
        /*001e*/ 	.short	(.L_456 - .L_455)
.L_455:
        /*0020*/ 	.word	0x00000000
        /*0024*/ 	.short	0x0003
        /*0026*/ 	.short	0x0028
        /*0028*/ 	.byte	0x00, 0xf0, 0x81, 0x00


	//----- nvinfo : EIATTR_KPARAM_INFO
	.align		4
.L_456:
        /*002c*/ 	.byte	0x04, 0x17
        /*002e*/ 	.short	(.L_458 - .L_457)
.L_457:
        /*0030*/ 	.word	0x00000000
        /*0034*/ 	.short	0x0002
        /*0036*/ 	.short	0x0020
        /*0038*/ 	.byte	0x00, 0xf0, 0x05, 0x00


	//----- nvinfo : EIATTR_KPARAM_INFO
	.align		4
.L_458:
        /*003c*/ 	.byte	0x04, 0x17
        /*003e*/ 	.short	(.L_460 - .L_459)
.L_459:
        /*0040*/ 	.word	0x00000000
        /*0044*/ 	.short	0x0001
        /*0046*/ 	.short	0x0008
        /*0048*/ 	.byte	0x00, 0xf0, 0x61, 0x00


	//----- nvinfo : EIATTR_KPARAM_INFO
	.align		4
.L_460:
        /*004c*/ 	.byte	0x04, 0x17
        /*004e*/ 	.short	(.L_462 - .L_461)
.L_461:
        /*0050*/ 	.word	0x00000000
        /*0054*/ 	.short	0x0000
        /*0056*/ 	.short	0x0000
        /*0058*/ 	.byte	0x00, 0xf0, 0x21, 0x00


	//----- nvinfo : EIATTR_MAXREG_COUNT
	.align		4
.L_462:
        /*005c*/ 	.byte	0x03, 0x1b
        /*005e*/ 	.short	0x0040


	//----- nvinfo : EIATTR_NUM_BARRIERS
	.align		4
        /*0060*/ 	.byte	0x02, 0x4c
        /*0062*/ 	.byte	0x01
	.zero		1


	//----- nvinfo : EIATTR_MERCURY_ISA_VERSION
	.align		4
        /*0064*/ 	.byte	0x03, 0x5f
        /*0066*/ 	.short	0x0000


	//----- nvinfo : EIATTR_EXIT_INSTR_OFFSETS
	.align		4
        /*0068*/ 	.byte	0x04, 0x1c
        /*006a*/ 	.short	(.L_464 - .L_463)


	//   ....[0]....
.L_463:
        /*006c*/ 	.word	0x000007d0


	//   ....[1]....
        /*0070*/ 	.word	0x00001e10


	//----- nvinfo : EIATTR_MAX_THREADS
	.align		4
.L_464:
        /*0074*/ 	.byte	0x04, 0x05
        /*0076*/ 	.short	(.L_466 - .L_465)
.L_465:
        /*0078*/ 	.word	0x00000100
        /*007c*/ 	.word	0x00000001
        /*0080*/ 	.word	0x00000001


	//----- nvinfo : EIATTR_CRS_STACK_SIZE
	.align		4
.L_466:
        /*0084*/ 	.byte	0x04, 0x1e
        /*0086*/ 	.short	(.L_468 - .L_467)
.L_467:
        /*0088*/ 	.word	0x00000000
.L_468:


//--------------------- .nv.callgraph             --------------------------
	.section	.nv.callgraph,"",@"SHT_CUDA_CALLGRAPH"
	.align	4
	.sectionentsize	8
	.align		4
        /*0000*/ 	.word	0x00000000
	.align		4
        /*0004*/ 	.word	0xffffffff
	.align		4
        /*0008*/ 	.word	0x00000000
	.align		4
        /*000c*/ 	.word	0xfffffffe
	.align		4
        /*0010*/ 	.word	0x00000000
	.align		4
        /*0014*/ 	.word	0xfffffffd
	.align		4
        /*0018*/ 	.word	0x00000000
	.align		4
        /*001c*/ 	.word	0xfffffffc


//--------------------- .nv.rel.action            --------------------------
	.section	.nv.rel.action,"",@"SHT_CUDA_RELOCINFO"
	.align	8
	.sectionentsize	8
        /*0000*/ 	.byte	0x73, 0x00, 0x00, 0x00, 0x00, 0x00, 0x00, 0x00, 0x00, 0x00, 0x00, 0x11, 0x25, 0x00, 0x05, 0x36


//--------------------- .nv.constant4             --------------------------
	.section	.nv.constant4,"a",@progbits
	.align	8
	.align		8
.nv.constant4:
        /*0000*/ 	.dword	precalc_xorwow_matrix
	.align		8
        /*0008*/ 	.dword	precalc_xorwow_offset_matrix
	.align		8
        /*0010*/ 	.dword	mrg32k3aM1
	.align		8
        /*0018*/ 	.dword	mrg32k3aM2
	.align		8
        /*0020*/ 	.dword	mrg32k3aM1SubSeq
	.align		8
        /*0028*/ 	.dword	mrg32k3aM2SubSeq
	.align		8
        /*0030*/ 	.dword	mrg32k3aM1Seq
	.align		8
        /*0038*/ 	.dword	mrg32k3aM2Seq
	.align		8
        /*0040*/ 	.dword	_ZN61_INTERNAL_11d61d08_30_DistributionLogNormalKernel_cu_e7567be54cuda3std3__45__cpo5beginE
	.align		8
        /*0048*/ 	.dword	_ZN61_INTERNAL_11d61d08_30_DistributionLogNormalKernel_cu_e7567be54cuda3std3__45__cpo3endE
	.align		8
        /*0050*/ 	.dword	_ZN61_INTERNAL_11d61d08_30_DistributionLogNormalKernel_cu_e7567be54cuda3std3__45__cpo6cbeginE
	.align		8
        /*0058*/ 	.dword	_ZN61_INTERNAL_11d61d08_30_DistributionLogNormalKernel_cu_e7567be54cuda3std3__45__cpo4cendE
	.align		8
        /*0060*/ 	.dword	_ZN61_INTERNAL_11d61d08_30_DistributionLogNormalKernel_cu_e7567be54cuda3std3__45__cpo6rbeginE
	.align		8
        /*0068*/ 	.dword	_ZN61_INTERNAL_11d61d08_30_DistributionLogNormalKernel_cu_e7567be54cuda3std3__45__cpo4rendE
	.align		8
        /*0070*/ 	.dword	_ZN61_INTERNAL_11d61d08_30_DistributionLogNormalKernel_cu_e7567be54cuda3std3__45__cpo7crbeginE
	.align		8
        /*0078*/ 	.dword	_ZN61_INTERNAL_11d61d08_30_DistributionLogNormalKernel_cu_e7567be54cuda3std3__45__cpo5crendE
	.align		8
        /*0080*/ 	.dword	_ZN61_INTERNAL_11d61d08_30_DistributionLogNormalKernel_cu_e7567be54cuda3std3__463_GLOBAL__N__11d61d08_30_DistributionLogNormalKernel_cu_e7567be56ignoreE
	.align		8
        /*0088*/ 	.dword	_ZN61_INTERNAL_11d61d08_30_DistributionLogNormalKernel_cu_e7567be54cuda3std3__419piecewise_constructE
	.align		8
        /*0090*/ 	.dword	_ZN61_INTERNAL_11d61d08_30_DistributionLogNormalKernel_cu_e7567be54cuda3std3__48in_placeE
	.align		8
        /*0098*/ 	.dword	_ZN61_INTERNAL_11d61d08_30_DistributionLogNormalKernel_cu_e7567be54cuda3std3__420unreachable_sentinelE
	.align		8
        /*00a0*/ 	.dword	_ZN61_INTERNAL_11d61d08_30_DistributionLogNormalKernel_cu_e7567be54cuda3std6ranges3__45__cpo4swapE
	.align		8
        /*00a8*/ 	.dword	_ZN61_INTERNAL_11d61d08_30_DistributionLogNormalKernel_cu_e7567be54cuda3std6ranges3__45__cpo9iter_moveE
	.align		8
        /*00b0*/ 	.dword	_ZN61_INTERNAL_11d61d08_30_DistributionLogNormalKernel_cu_e7567be54cuda3std6ranges3__45__cpo5beginE
	.align		8
        /*00b8*/ 	.dword	_ZN61_INTERNAL_11d61d08_30_DistributionLogNormalKernel_cu_e7567be54cuda3std6ranges3__45__cpo3endE
	.align		8
        /*00c0*/ 	.dword	_ZN61_INTERNAL_11d61d08_30_DistributionLogNormalKernel_cu_e7567be54cuda3std6ranges3__45__cpo6cbeginE
	.align		8
        /*00c8*/ 	.dword	_ZN61_INTERNAL_11d61d08_30_DistributionLogNormalKernel_cu_e7567be54cuda3std6ranges3__45__cpo4cendE
	.align		8
        /*00d0*/ 	.dword	_ZN61_INTERNAL_11d61d08_30_DistributionLogNormalKernel_cu_e7567be54cuda3std6ranges3__45__cpo7advanceE
	.align		8
        /*00d8*/ 	.dword	_ZN61_INTERNAL_11d61d08_30_DistributionLogNormalKernel_cu_e7567be54cuda3std6ranges3__45__cpo9iter_swapE
	.align		8
        /*00e0*/ 	.dword	_ZN61_INTERNAL_11d61d08_30_DistributionLogNormalKernel_cu_e7567be54cuda3std6ranges3__45__cpo4nextE
	.align		8
        /*00e8*/ 	.dword	_ZN61_INTERNAL_11d61d08_30_DistributionLogNormalKernel_cu_e7567be54cuda3std6ranges3__45__cpo4prevE
	.align		8
        /*00f0*/ 	.dword	_ZN61_INTERNAL_11d61d08_30_DistributionLogNormalKernel_cu_e7567be54cuda3std6ranges3__45__cpo4dataE
	.align		8
        /*00f8*/ 	.dword	_ZN61_INTERNAL_11d61d08_30_DistributionLogNormalKernel_cu_e7567be54cuda3std6ranges3__45__cpo5cdataE
	.align		8
        /*0100*/ 	.dword	_ZN61_INTERNAL_11d61d08_30_DistributionLogNormalKernel_cu_e7567be54cuda3std6ranges3__45__cpo4sizeE
	.align		8
        /*0108*/ 	.dword	_ZN61_INTERNAL_11d61d08_30_DistributionLogNormalKernel_cu_e7567be54cuda3std6ranges3__45__cpo5ssizeE
	.align		8
        /*0110*/ 	.dword	_ZN61_INTERNAL_11d61d08_30_DistributionLogNormalKernel_cu_e7567be54cuda3std6ranges3__45__cpo8distanceE
	.align		8
        /*0118*/ 	.dword	_ZN61_INTERNAL_11d61d08_30_DistributionLogNormalKernel_cu_e7567be56thrust23THRUST_300001_SM_800_NS6system6detail10sequential3seqE


//--------------------- .nv.constant3             --------------------------
	.section	.nv.constant3,"a",@progbits
	.align	8
.nv.constant3:
	.type		__cr_lgamma_table,@object
	.size		__cr_lgamma_table,(.L_8 - __cr_lgamma_table)
__cr_lgamma_table:
        /*0000*/ 	.byte	0x00, 0x00, 0x00, 0x00, 0x00, 0x00, 0x00, 0x00, 0x00, 0x00, 0x00, 0x00, 0x00, 0x00, 0x00, 0x00
        /*0010*/ 	.byte	0xef, 0x39, 0xfa, 0xfe, 0x42, 0x2e, 0xe6, 0x3f, 0x02, 0x20, 0x2a, 0xfa, 0x0b, 0xab, 0xfc, 0x3f
        /*0020*/ 	.byte	0xf9, 0x2c, 0x92, 0x7c, 0xa7, 0x6c, 0x09, 0x40, 0xc9, 0x79, 0x44, 0x3c, 0x64, 0x26, 0x13, 0x40
        /*0030*/ 	.byte	0xca, 0x01, 0xcf, 0x3a, 0x27, 0x51, 0x1a, 0x40, 0x30, 0xcc, 0x2d, 0xf3, 0xe1, 0x0c, 0x21, 0x40
        /*0040*/ 	.byte	0x0d, 0xb7, 0xfc, 0x82, 0x8e, 0x35, 0x25, 0x40
.L_8:


//--------------------- .nv.constant0._ZN2at6native63_GLOBAL__N__11d61d08_30_DistributionLogNormalKernel_cu_e7567be543distribution_elementwise_grid_stride_kernelIfLi4EZNS0_9templates4cuda20normal_and_transformIN3c108BFloat16EfPNS_17CUDAGeneratorImplEZZZNS4_17log_normal_kernelIS9_EEvRNS_18TensorIteratorBaseEddT_ENKUlvE_clEvENKUlvE2_clEvEUlfE_EEvSC_T1_T2_EUlP24curandStatePhilox4_32_10E0_ZNS1_27distribution_nullary_kernelIS7_f6float4S9_SL_SG_EEvSC_SI_RKT3_T4_EUlifE0_EEvlNS_15PhiloxCudaStateESH_SI_ --------------------------
	.section	.nv.constant0._ZN2at6native63_GLOBAL__N__11d61d08_30_DistributionLogNormalKernel_cu_e7567be543distribution_elementwise_grid_stride_kernelIfLi4EZNS0_9templates4cuda20normal_and_transformIN3c108BFloat16EfPNS_17CUDAGeneratorImplEZZZNS4_17log_normal_kernelIS9_EEvRNS_18TensorIteratorBaseEddT_ENKUlvE_clEvENKUlvE2_clEvEUlfE_EEvSC_T1_T2_EUlP24curandStatePhilox4_32_10E0_ZNS1_27distribution_nullary_kernelIS7_f6float4S9_SL_SG_EEvSC_SI_RKT3_T4_EUlifE0_EEvlNS_15PhiloxCudaStateESH_SI_,"a",@progbits
	.sectionflags	@""
	.align	4
.nv.constant0._ZN2at6native63_GLOBAL__N__11d61d08_30_DistributionLogNormalKernel_cu_e7567be543distribution_elementwise_grid_stride_kernelIfLi4EZNS0_9templates4cuda20normal_and_transformIN3c108BFloat16EfPNS_17CUDAGeneratorImplEZZZNS4_17log_normal_kernelIS9_EEvRNS_18TensorIteratorBaseEddT_ENKUlvE_clEvENKUlvE2_clEvEUlfE_EEvSC_T1_T2_EUlP24curandStatePhilox4_32_10E0_ZNS1_27distribution_nullary_kernelIS7_f6float4S9_SL_SG_EEvSC_SI_RKT3_T4_EUlifE0_EEvlNS_15PhiloxCudaStateESH_SI_:
	.zero		816


//--------------------- .nv.constant0._ZN2at6native63_GLOBAL__N__11d61d08_30_DistributionLogNormalKernel_cu_e7567be543distribution_elementwise_grid_stride_kernelIfLi4EZNS0_9templates4cuda20normal_and_transformIN3c108BFloat16EfPNS_17CUDAGeneratorImplEZZZNS4_17log_normal_kernelIS9_EEvRNS_18TensorIteratorBaseEddT_ENKUlvE_clEvENKUlvE2_clEvEUlfE_EEvSC_T1_T2_EUlP24curandStatePhilox4_32_10E0_ZNS1_27distribution_nullary_kernelIS7_f6float4S9_SL_SG_EEvSC_SI_RKT3_T4_EUlifE_EEvlNS_15PhiloxCudaStateESH_SI_ --------------------------
	.section	.nv.constant0._ZN2at6native63_GLOBAL__N__11d61d08_30_DistributionLogNormalKernel_cu_e7567be543distribution_elementwise_grid_stride_kernelIfLi4EZNS0_9templates4cuda20normal_and_transformIN3c108BFloat16EfPNS_17CUDAGeneratorImplEZZZNS4_17log_normal_kernelIS9_EEvRNS_18TensorIteratorBaseEddT_ENKUlvE_clEvENKUlvE2_clEvEUlfE_EEvSC_T1_T2_EUlP24curandStatePhilox4_32_10E0_ZNS1_27distribution_nullary_kernelIS7_f6float4S9_SL_SG_EEvSC_SI_RKT3_T4_EUlifE_EEvlNS_15PhiloxCudaStateESH_SI_,"a",@progbits
	.sectionflags	@""
	.align	4
.nv.constant0._ZN2at6native63_GLOBAL__N__11d61d08_30_DistributionLogNormalKernel_cu_e7567be543distribution_elementwise_grid_stride_kernelIfLi4EZNS0_9templates4cuda20normal_and_transformIN3c108BFloat16EfPNS_17CUDAGeneratorImplEZZZNS4_17log_normal_kernelIS9_EEvRNS_18TensorIteratorBaseEddT_ENKUlvE_clEvENKUlvE2_clEvEUlfE_EEvSC_T1_T2_EUlP24curandStatePhilox4_32_10E0_ZNS1_27distribution_nullary_kernelIS7_f6float4S9_SL_SG_EEvSC_SI_RKT3_T4_EUlifE_EEvlNS_15PhiloxCudaStateESH_SI_:
	.zero		416


//--------------------- .nv.constant2._ZN2at6native63_GLOBAL__N__11d61d08_30_DistributionLogNormalKernel_cu_e7567be543distribution_elementwise_grid_stride_kernelIfLi4EZNS0_9templates4cuda20normal_and_transformIN3c108BFloat16EfPNS_17CUDAGeneratorImplEZZZNS4_17log_normal_kernelIS9_EEvRNS_18TensorIteratorBaseEddT_ENKUlvE_clEvENKUlvE2_clEvEUlfE_EEvSC_T1_T2_EUlP24curandStatePhilox4_32_10E_ZNS1_27distribution_nullary_kernelIS7_f7double2S9_SL_SG_EEvSC_SI_RKT3_T4_EUlifE0_EEvlNS_15PhiloxCudaStateESH_SI_ --------------------------
	.section	.nv.constant2._ZN2at6native63_GLOBAL__N__11d61d08_30_DistributionLogNormalKernel_cu_e7567be543distribution_elementwise_grid_stride_kernelIfLi4EZNS0_9templates4cuda20normal_and_transformIN3c108BFloat16EfPNS_17CUDAGeneratorImplEZZZNS4_17log_normal_kernelIS9_EEvRNS_18TensorIteratorBaseEddT_ENKUlvE_clEvENKUlvE2_clEvEUlfE_EEvSC_T1_T2_EUlP24curandStatePhilox4_32_10E_ZNS1_27distribution_nullary_kernelIS7_f7double2S9_SL_SG_EEvSC_SI_RKT3_T4_EUlifE0_EEvlNS_15PhiloxCudaStateESH_SI_,"a",@progbits
	.sectionflags	@""
	.align	4
.nv.constant2._ZN2at6native63_GLOBAL__N__11d61d08_30_DistributionLogNormalKernel_cu_e7567be543distribution_elementwise_grid_stride_kernelIfLi4EZNS0_9templates4cuda20normal_and_transformIN3c108BFloat16EfPNS_17CUDAGeneratorImplEZZZNS4_17log_normal_kernelIS9_EEvRNS_18TensorIteratorBaseEddT_ENKUlvE_clEvENKUlvE2_clEvEUlfE_EEvSC_T1_T2_EUlP24curandStatePhilox4_32_10E_ZNS1_27distribution_nullary_kernelIS7_f7double2S9_SL_SG_EEvSC_SI_RKT3_T4_EUlifE0_EEvlNS_15PhiloxCudaStateESH_SI_:
        /*0000*/ 	.byte	0x04, 0x8b, 0x7a, 0x8b, 0x25, 0xee, 0xd0, 0x3e, 0x6f, 0x67, 0x02, 0x9f, 0x66, 0xb2, 0xf3, 0x3e
        /* <DEDUP_REMOVED lines=10> */
        /*00b0*/ 	.byte	0x00, 0x00, 0x00, 0xf0, 0xff, 0xff, 0x0f, 0x38


//--------------------- .nv.constant0._ZN2at6native63_GLOBAL__N__11d61d08_30_DistributionLogNormalKernel_cu_e7567be543distribution_elementwise_grid_stride_kernelIfLi4EZNS0_9templates4cuda20normal_and_transformIN3c108BFloat16EfPNS_17CUDAGeneratorImplEZZZNS4_17log_normal_kernelIS9_EEvRNS_18TensorIteratorBaseEddT_ENKUlvE_clEvENKUlvE2_clEvEUlfE_EEvSC_T1_T2_EUlP24curandStatePhilox4_32_10E_ZNS1_27distribution_nullary_kernelIS7_f7double2S9_SL_SG_EEvSC_SI_RKT3_T4_EUlifE0_EEvlNS_15PhiloxCudaStateESH_SI_ --------------------------
	.section	.nv.constant0._ZN2at6native63_GLOBAL__N__11d61d08_30_DistributionLogNormalKernel_cu_e7567be543distribution_elementwise_grid_stride_kernelIfLi4EZNS0_9templates4cuda20normal_and_transformIN3c108BFloat16EfPNS_17CUDAGeneratorImplEZZZNS4_17log_normal_kernelIS9_EEvRNS_18TensorIteratorBaseEddT_ENKUlvE_clEvENKUlvE2_clEvEUlfE_EEvSC_T1_T2_EUlP24curandStatePhilox4_32_10E_ZNS1_27distribution_nullary_kernelIS7_f7double2S9_SL_SG_EEvSC_SI_RKT3_T4_EUlifE0_EEvlNS_15PhiloxCudaStateESH_SI_,"a",@progbits
	.sectionflags	@""
	.align	4
.nv.constant0._ZN2at6native63_GLOBAL__N__11d61d08_30_DistributionLogNormalKernel_cu_e7567be543distribution_elementwise_grid_stride_kernelIfLi4EZNS0_9templates4cuda20normal_and_transformIN3c108BFloat16EfPNS_17CUDAGeneratorImplEZZZNS4_17log_normal_kernelIS9_EEvRNS_18TensorIteratorBaseEddT_ENKUlvE_clEvENKUlvE2_clEvEUlfE_EEvSC_T1_T2_EUlP24curandStatePhilox4_32_10E_ZNS1_27distribution_nullary_kernelIS7_f7double2S9_SL_SG_EEvSC_SI_RKT3_T4_EUlifE0_EEvlNS_15PhiloxCudaStateESH_SI_:
	.zero		816


//--------------------- .nv.constant2._ZN2at6native63_GLOBAL__N__11d61d08_30_DistributionLogNormalKernel_cu_e7567be543distribution_elementwise_grid_stride_kernelIfLi4EZNS0_9templates4cuda20normal_and_transformIN3c108BFloat16EfPNS_17CUDAGeneratorImplEZZZNS4_17log_normal_kernelIS9_EEvRNS_18TensorIteratorBaseEddT_ENKUlvE_clEvENKUlvE2_clEvEUlfE_EEvSC_T1_T2_EUlP24curandStatePhilox4_32_10E_ZNS1_27distribution_nullary_kernelIS7_f7double2S9_SL_SG_EEvSC_SI_RKT3_T4_EUlifE_EEvlNS_15PhiloxCudaStateESH_SI_ --------------------------
	.section	.nv.constant2._ZN2at6native63_GLOBAL__N__11d61d08_30_DistributionLogNormalKernel_cu_e7567be543distribution_elementwise_grid_stride_kernelIfLi4EZNS0_9templates4cuda20normal_and_transformIN3c108BFloat16EfPNS_17CUDAGeneratorImplEZZZNS4_17log_normal_kernelIS9_EEvRNS_18TensorIteratorBaseEddT_ENKUlvE_clEvENKUlvE2_clEvEUlfE_EEvSC_T1_T2_EUlP24curandStatePhilox4_32_10E_ZNS1_27distribution_nullary_kernelIS7_f7double2S9_SL_SG_EEvSC_SI_RKT3_T4_EUlifE_EEvlNS_15PhiloxCudaStateESH_SI_,"a",@progbits
	.sectionflags	@""
	.align	4
.nv.constant2._ZN2at6native63_GLOBAL__N__11d61d08_30_DistributionLogNormalKernel_cu_e7567be543distribution_elementwise_grid_stride_kernelIfLi4EZNS0_9templates4cuda20normal_and_transformIN3c108BFloat16EfPNS_17CUDAGeneratorImplEZZZNS4_17log_normal_kernelIS9_EEvRNS_18TensorIteratorBaseEddT_ENKUlvE_clEvENKUlvE2_clEvEUlfE_EEvSC_T1_T2_EUlP24curandStatePhilox4_32_10E_ZNS1_27distribution_nullary_kernelIS7_f7double2S9_SL_SG_EEvSC_SI_RKT3_T4_EUlifE_EEvlNS_15PhiloxCudaStateESH_SI_:
        /* <DEDUP_REMOVED lines=12> */


//--------------------- .nv.constant0._ZN2at6native63_GLOBAL__N__11d61d08_30_DistributionLogNormalKernel_cu_e7567be543distribution_elementwise_grid_stride_kernelIfLi4EZNS0_9templates4cuda20normal_and_transformIN3c108BFloat16EfPNS_17CUDAGeneratorImplEZZZNS4_17log_normal_kernelIS9_EEvRNS_18TensorIteratorBaseEddT_ENKUlvE_clEvENKUlvE2_clEvEUlfE_EEvSC_T1_T2_EUlP24curandStatePhilox4_32_10E_ZNS1_27distribution_nullary_kernelIS7_f7double2S9_SL_SG_EEvSC_SI_RKT3_T4_EUlifE_EEvlNS_15PhiloxCudaStateESH_SI_ --------------------------
	.section	.nv.constant0._ZN2at6native63_GLOBAL__N__11d61d08_30_DistributionLogNormalKernel_cu_e7567be543distribution_elementwise_grid_stride_kernelIfLi4EZNS0_9templates4cuda20normal_and_transformIN3c108BFloat16EfPNS_17CUDAGeneratorImplEZZZNS4_17log_normal_kernelIS9_EEvRNS_18TensorIteratorBaseEddT_ENKUlvE_clEvENKUlvE2_clEvEUlfE_EEvSC_T1_T2_EUlP24curandStatePhilox4_32_10E_ZNS1_27distribution_nullary_kernelIS7_f7double2S9_SL_SG_EEvSC_SI_RKT3_T4_EUlifE_EEvlNS_15PhiloxCudaStateESH_SI_,"a",@progbits
	.sectionflags	@""
	.align	4
.nv.constant0._ZN2at6native63_GLOBAL__N__11d61d08_30_DistributionLogNormalKernel_cu_e7567be543distribution_elementwise_grid_stride_kernelIfLi4EZNS0_9templates4cuda20normal_and_transformIN3c108BFloat16EfPNS_17CUDAGeneratorImplEZZZNS4_17log_normal_kernelIS9_EEvRNS_18TensorIteratorBaseEddT_ENKUlvE_clEvENKUlvE2_clEvEUlfE_EEvSC_T1_T2_EUlP24curandStatePhilox4_32_10E_ZNS1_27distribution_nullary_kernelIS7_f7double2S9_SL_SG_EEvSC_SI_RKT3_T4_EUlifE_EEvlNS_15PhiloxCudaStateESH_SI_:
	.zero		416


//--------------------- .nv.constant0._ZN2at6native63_GLOBAL__N__11d61d08_30_DistributionLogNormalKernel_cu_e7567be543distribution_elementwise_grid_stride_kernelIfLi4EZNS0_9templates4cuda20normal_and_transformIN3c104HalfEfPNS_17CUDAGeneratorImplEZZZNS4_17log_normal_kernelIS9_EEvRNS_18TensorIteratorBaseEddT_ENKUlvE_clEvENKUlvE1_clEvEUlfE_EEvSC_T1_T2_EUlP24curandStatePhilox4_32_10E0_ZNS1_27distribution_nullary_kernelIS7_f6float4S9_SL_SG_EEvSC_SI_RKT3_T4_EUlifE0_EEvlNS_15PhiloxCudaStateESH_SI_ --------------------------
	.section	.nv.constant0._ZN2at6native63_GLOBAL__N__11d61d08_30_DistributionLogNormalKernel_cu_e7567be543distribution_elementwise_grid_stride_kernelIfLi4EZNS0_9templates4cuda20normal_and_transformIN3c104HalfEfPNS_17CUDAGeneratorImplEZZZNS4_17log_normal_kernelIS9_EEvRNS_18TensorIteratorBaseEddT_ENKUlvE_clEvENKUlvE1_clEvEUlfE_EEvSC_T1_T2_EUlP24curandStatePhilox4_32_10E0_ZNS1_27distribution_nullary_kernelIS7_f6float4S9_SL_SG_EEvSC_SI_RKT3_T4_EUlifE0_EEvlNS_15PhiloxCudaStateESH_SI_,"a",@progbits
	.sectionflags	@""
	.align	4
.nv.constant0._ZN2at6native63_GLOBAL__N__11d61d08_30_DistributionLogNormalKernel_cu_e7567be543distribution_elementwise_grid_stride_kernelIfLi4EZNS0_9templates4cuda20normal_and_transformIN3c104HalfEfPNS_17CUDAGeneratorImplEZZZNS4_17log_normal_kernelIS9_EEvRNS_18TensorIteratorBaseEddT_ENKUlvE_clEvENKUlvE1_clEvEUlfE_EEvSC_T1_T2_EUlP24curandStatePhilox4_32_10E0_ZNS1_27distribution_nullary_kernelIS7_f6float4S9_SL_SG_EEvSC_SI_RKT3_T4_EUlifE0_EEvlNS_15PhiloxCudaStateESH_SI_:
	.zero		816


//--------------------- .nv.constant0._ZN2at6native63_GLOBAL__N__11d61d08_30_DistributionLogNormalKernel_cu_e7567be543distribution_elementwise_grid_stride_kernelIfLi4EZNS0_9templates4cuda20normal_and_transformIN3c104HalfEfPNS_17CUDAGeneratorImplEZZZNS4_17log_normal_kernelIS9_EEvRNS_18TensorIteratorBaseEddT_ENKUlvE_clEvENKUlvE1_clEvEUlfE_EEvSC_T1_T2_EUlP24curandStatePhilox4_32_10E0_ZNS1_27distribution_nullary_kernelIS7_f6float4S9_SL_SG_EEvSC_SI_RKT3_T4_EUlifE_EEvlNS_15PhiloxCudaStateESH_SI_ --------------------------
	.section	.nv.constant0._ZN2at6native63_GLOBAL__N__11d61d08_30_DistributionLogNormalKernel_cu_e7567be543distribution_elementwise_grid_stride_kernelIfLi4EZNS0_9templates4cuda20normal_and_transformIN3c104HalfEfPNS_17CUDAGeneratorImplEZZZNS4_17log_normal_kernelIS9_EEvRNS_18TensorIteratorBaseEddT_ENKUlvE_clEvENKUlvE1_clEvEUlfE_EEvSC_T1_T2_EUlP24curandStatePhilox4_32_10E0_ZNS1_27distribution_nullary_kernelIS7_f6float4S9_SL_SG_EEvSC_SI_RKT3_T4_EUlifE_EEvlNS_15PhiloxCudaStateESH_SI_,"a",@progbits
	.sectionflags	@""
	.align	4
.nv.constant0._ZN2at6native63_GLOBAL__N__11d61d08_30_DistributionLogNormalKernel_cu_e7567be543distribution_elementwise_grid_stride_kernelIfLi4EZNS0_9templates4cuda20normal_and_transformIN3c104HalfEfPNS_17CUDAGeneratorImplEZZZNS4_17log_normal_kernelIS9_EEvRNS_18TensorIteratorBaseEddT_ENKUlvE_clEvENKUlvE1_clEvEUlfE_EEvSC_T1_T2_EUlP24curandStatePhilox4_32_10E0_ZNS1_27distribution_nullary_kernelIS7_f6float4S9_SL_SG_EEvSC_SI_RKT3_T4_EUlifE_EEvlNS_15PhiloxCudaStateESH_SI_:
	.zero		416


//--------------------- .nv.constant2._ZN2at6native63_GLOBAL__N__11d61d08_30_DistributionLogNormalKernel_cu_e7567be543distribution_elementwise_grid_stride_kernelIfLi4EZNS0_9templates4cuda20normal_and_transformIN3c104HalfEfPNS_17CUDAGeneratorImplEZZZNS4_17log_normal_kernelIS9_EEvRNS_18TensorIteratorBaseEddT_ENKUlvE_clEvENKUlvE1_clEvEUlfE_EEvSC_T1_T2_EUlP24curandStatePhilox4_32_10E_ZNS1_27distribution_nullary_kernelIS7_f7double2S9_SL_SG_EEvSC_SI_RKT3_T4_EUlifE0_EEvlNS_15PhiloxCudaStateESH_SI_ --------------------------
	.section	.nv.constant2._ZN2at6native63_GLOBAL__N__11d61d08_30_DistributionLogNormalKernel_cu_e7567be543distribution_elementwise_grid_stride_kernelIfLi4EZNS0_9templates4cuda20normal_and_transformIN3c104HalfEfPNS_17CUDAGeneratorImplEZZZNS4_17log_normal_kernelIS9_EEvRNS_18TensorIteratorBaseEddT_ENKUlvE_clEvENKUlvE1_clEvEUlfE_EEvSC_T1_T2_EUlP24curandStatePhilox4_32_10E_ZNS1_27distribution_nullary_kernelIS7_f7double2S9_SL_SG_EEvSC_SI_RKT3_T4_EUlifE0_EEvlNS_15PhiloxCudaStateESH_SI_,"a",@progbits
	.sectionflags	@""
	.align	4
.nv.constant2._ZN2at6native63_GLOBAL__N__11d61d08_30_DistributionLogNormalKernel_cu_e7567be543distribution_elementwise_grid_stride_kernelIfLi4EZNS0_9templates4cuda20normal_and_transformIN3c104HalfEfPNS_17CUDAGeneratorImplEZZZNS4_17log_normal_kernelIS9_EEvRNS_18TensorIteratorBaseEddT_ENKUlvE_clEvENKUlvE1_clEvEUlfE_EEvSC_T1_T2_EUlP24curandStatePhilox4_32_10E_ZNS1_27distribution_nullary_kernelIS7_f7double2S9_SL_SG_EEvSC_SI_RKT3_T4_EUlifE0_EEvlNS_15PhiloxCudaStateESH_SI_:
        /* <DEDUP_REMOVED lines=12> */


//--------------------- .nv.constant0._ZN2at6native63_GLOBAL__N__11d61d08_30_DistributionLogNormalKernel_cu_e7567be543distribution_elementwise_grid_stride_kernelIfLi4EZNS0_9templates4cuda20normal_and_transformIN3c104HalfEfPNS_17CUDAGeneratorImplEZZZNS4_17log_normal_kernelIS9_EEvRNS_18TensorIteratorBaseEddT_ENKUlvE_clEvENKUlvE1_clEvEUlfE_EEvSC_T1_T2_EUlP24curandStatePhilox4_32_10E_ZNS1_27distribution_nullary_kernelIS7_f7double2S9_SL_SG_EEvSC_SI_RKT3_T4_EUlifE0_EEvlNS_15PhiloxCudaStateESH_SI_ --------------------------
	.section	.nv.constant0._ZN2at6native63_GLOBAL__N__11d61d08_30_DistributionLogNormalKernel_cu_e7567be543distribution_elementwise_grid_stride_kernelIfLi4EZNS0_9templates4cuda20normal_and_transformIN3c104HalfEfPNS_17CUDAGeneratorImplEZZZNS4_17log_normal_kernelIS9_EEvRNS_18TensorIteratorBaseEddT_ENKUlvE_clEvENKUlvE1_clEvEUlfE_EEvSC_T1_T2_EUlP24curandStatePhilox4_32_10E_ZNS1_27distribution_nullary_kernelIS7_f7double2S9_SL_SG_EEvSC_SI_RKT3_T4_EUlifE0_EEvlNS_15PhiloxCudaStateESH_SI_,"a",@progbits
	.sectionflags	@""
	.align	4
.nv.constant0._ZN2at6native63_GLOBAL__N__11d61d08_30_DistributionLogNormalKernel_cu_e7567be543distribution_elementwise_grid_stride_kernelIfLi4EZNS0_9templates4cuda20normal_and_transformIN3c104HalfEfPNS_17CUDAGeneratorImplEZZZNS4_17log_normal_kernelIS9_EEvRNS_18TensorIteratorBaseEddT_ENKUlvE_clEvENKUlvE1_clEvEUlfE_EEvSC_T1_T2_EUlP24curandStatePhilox4_32_10E_ZNS1_27distribution_nullary_kernelIS7_f7double2S9_SL_SG_EEvSC_SI_RKT3_T4_EUlifE0_EEvlNS_15PhiloxCudaStateESH_SI_:
	.zero		816


//--------------------- .nv.constant2._ZN2at6native63_GLOBAL__N__11d61d08_30_DistributionLogNormalKernel_cu_e7567be543distribution_elementwise_grid_stride_kernelIfLi4EZNS0_9templates4cuda20normal_and_transformIN3c104HalfEfPNS_17CUDAGeneratorImplEZZZNS4_17log_normal_kernelIS9_EEvRNS_18TensorIteratorBaseEddT_ENKUlvE_clEvENKUlvE1_clEvEUlfE_EEvSC_T1_T2_EUlP24curandStatePhilox4_32_10E_ZNS1_27distribution_nullary_kernelIS7_f7double2S9_SL_SG_EEvSC_SI_RKT3_T4_EUlifE_EEvlNS_15PhiloxCudaStateESH_SI_ --------------------------
	.section	.nv.constant2._ZN2at6native63_GLOBAL__N__11d61d08_30_DistributionLogNormalKernel_cu_e7567be543distribution_elementwise_grid_stride_kernelIfLi4EZNS0_9templates4cuda20normal_and_transformIN3c104HalfEfPNS_17CUDAGeneratorImplEZZZNS4_17log_normal_kernelIS9_EEvRNS_18TensorIteratorBaseEddT_ENKUlvE_clEvENKUlvE1_clEvEUlfE_EEvSC_T1_T2_EUlP24curandStatePhilox4_32_10E_ZNS1_27distribution_nullary_kernelIS7_f7double2S9_SL_SG_EEvSC_SI_RKT3_T4_EUlifE_EEvlNS_15PhiloxCudaStateESH_SI_,"a",@progbits
	.sectionflags	@""
	.align	4
.nv.constant2._ZN2at6native63_GLOBAL__N__11d61d08_30_DistributionLogNormalKernel_cu_e7567be543distribution_elementwise_grid_stride_kernelIfLi4EZNS0_9templates4cuda20normal_and_transformIN3c104HalfEfPNS_17CUDAGeneratorImplEZZZNS4_17log_normal_kernelIS9_EEvRNS_18TensorIteratorBaseEddT_ENKUlvE_clEvENKUlvE1_clEvEUlfE_EEvSC_T1_T2_EUlP24curandStatePhilox4_32_10E_ZNS1_27distribution_nullary_kernelIS7_f7double2S9_SL_SG_EEvSC_SI_RKT3_T4_EUlifE_EEvlNS_15PhiloxCudaStateESH_SI_:
        /* <DEDUP_REMOVED lines=12> */


//--------------------- .nv.constant0._ZN2at6native63_GLOBAL__N__11d61d08_30_DistributionLogNormalKernel_cu_e7567be543distribution_elementwise_grid_stride_kernelIfLi4EZNS0_9templates4cuda20normal_and_transformIN3c104HalfEfPNS_17CUDAGeneratorImplEZZZNS4_17log_normal_kernelIS9_EEvRNS_18TensorIteratorBaseEddT_ENKUlvE_clEvENKUlvE1_clEvEUlfE_EEvSC_T1_T2_EUlP24curandStatePhilox4_32_10E_ZNS1_27distribution_nullary_kernelIS7_f7double2S9_SL_SG_EEvSC_SI_RKT3_T4_EUlifE_EEvlNS_15PhiloxCudaStateESH_SI_ --------------------------
	.section	.nv.constant0._ZN2at6native63_GLOBAL__N__11d61d08_30_DistributionLogNormalKernel_cu_e7567be543distribution_elementwise_grid_stride_kernelIfLi4EZNS0_9templates4cuda20normal_and_transformIN3c104HalfEfPNS_17CUDAGeneratorImplEZZZNS4_17log_normal_kernelIS9_EEvRNS_18TensorIteratorBaseEddT_ENKUlvE_clEvENKUlvE1_clEvEUlfE_EEvSC_T1_T2_EUlP24curandStatePhilox4_32_10E_ZNS1_27distribution_nullary_kernelIS7_f7double2S9_SL_SG_EEvSC_SI_RKT3_T4_EUlifE_EEvlNS_15PhiloxCudaStateESH_SI_,"a",@progbits
	.sectionflags	@""
	.align	4
.nv.constant0._ZN2at6native63_GLOBAL__N__11d61d08_30_DistributionLogNormalKernel_cu_e7567be543distribution_elementwise_grid_stride_kernelIfLi4EZNS0_9templates4cuda20normal_and_transformIN3c104HalfEfPNS_17CUDAGeneratorImplEZZZNS4_17log_normal_kernelIS9_EEvRNS_18TensorIteratorBaseEddT_ENKUlvE_clEvENKUlvE1_clEvEUlfE_EEvSC_T1_T2_EUlP24curandStatePhilox4_32_10E_ZNS1_27distribution_nullary_kernelIS7_f7double2S9_SL_SG_EEvSC_SI_RKT3_T4_EUlifE_EEvlNS_15PhiloxCudaStateESH_SI_:
	.zero		416


//--------------------- .nv.constant0._ZN2at6native63_GLOBAL__N__11d61d08_30_DistributionLogNormalKernel_cu_e7567be543distribution_elementwise_grid_stride_kernelIfLi4EZNS0_9templates4cuda20normal_and_transformIffPNS_17CUDAGeneratorImplEZZZNS4_17log_normal_kernelIS7_EEvRNS_18TensorIteratorBaseEddT_ENKUlvE_clEvENKUlvE0_clEvEUlfE_EEvSA_T1_T2_EUlP24curandStatePhilox4_32_10E0_ZNS1_27distribution_nullary_kernelIff6float4S7_SJ_SE_EEvSA_SG_RKT3_T4_EUlifE0_EEvlNS_15PhiloxCudaStateESF_SG_ --------------------------
	.section	.nv.constant0._ZN2at6native63_GLOBAL__N__11d61d08_30_DistributionLogNormalKernel_cu_e7567be543distribution_elementwise_grid_stride_kernelIfLi4EZNS0_9templates4cuda20normal_and_transformIffPNS_17CUDAGeneratorImplEZZZNS4_17log_normal_kernelIS7_EEvRNS_18TensorIteratorBaseEddT_ENKUlvE_clEvENKUlvE0_clEvEUlfE_EEvSA_T1_T2_EUlP24curandStatePhilox4_32_10E0_ZNS1_27distribution_nullary_kernelIff6float4S7_SJ_SE_EEvSA_SG_RKT3_T4_EUlifE0_EEvlNS_15PhiloxCudaStateESF_SG_,"a",@progbits
	.sectionflags	@""
	.align	4
.nv.constant0._ZN2at6native63_GLOBAL__N__11d61d08_30_DistributionLogNormalKernel_cu_e7567be543distribution_elementwise_grid_stride_kernelIfLi4EZNS0_9templates4cuda20normal_and_transformIffPNS_17CUDAGeneratorImplEZZZNS4_17log_normal_kernelIS7_EEvRNS_18TensorIteratorBaseEddT_ENKUlvE_clEvENKUlvE0_clEvEUlfE_EEvSA_T1_T2_EUlP24curandStatePhilox4_32_10E0_ZNS1_27distribution_nullary_kernelIff6float4S7_SJ_SE_EEvSA_SG_RKT3_T4_EUlifE0_EEvlNS_15PhiloxCudaStateESF_SG_:
	.zero		816


//--------------------- .nv.constant0._ZN2at6native63_GLOBAL__N__11d61d08_30_DistributionLogNormalKernel_cu_e7567be543distribution_elementwise_grid_stride_kernelIfLi4EZNS0_9templates4cuda20normal_and_transformIffPNS_17CUDAGeneratorImplEZZZNS4_17log_normal_kernelIS7_EEvRNS_18TensorIteratorBaseEddT_ENKUlvE_clEvENKUlvE0_clEvEUlfE_EEvSA_T1_T2_EUlP24curandStatePhilox4_32_10E0_ZNS1_27distribution_nullary_kernelIff6float4S7_SJ_SE_EEvSA_SG_RKT3_T4_EUlifE_EEvlNS_15PhiloxCudaStateESF_SG_ --------------------------
	.section	.nv.constant0._ZN2at6native63_GLOBAL__N__11d61d08_30_DistributionLogNormalKernel_cu_e7567be543distribution_elementwise_grid_stride_kernelIfLi4EZNS0_9templates4cuda20normal_and_transformIffPNS_17CUDAGeneratorImplEZZZNS4_17log_normal_kernelIS7_EEvRNS_18TensorIteratorBaseEddT_ENKUlvE_clEvENKUlvE0_clEvEUlfE_EEvSA_T1_T2_EUlP24curandStatePhilox4_32_10E0_ZNS1_27distribution_nullary_kernelIff6float4S7_SJ_SE_EEvSA_SG_RKT3_T4_EUlifE_EEvlNS_15PhiloxCudaStateESF_SG_,"a",@progbits
	.sectionflags	@""
	.align	4
.nv.constant0._ZN2at6native63_GLOBAL__N__11d61d08_30_DistributionLogNormalKernel_cu_e7567be543distribution_elementwise_grid_stride_kernelIfLi4EZNS0_9templates4cuda20normal_and_transformIffPNS_17CUDAGeneratorImplEZZZNS4_17log_normal_kernelIS7_EEvRNS_18TensorIteratorBaseEddT_ENKUlvE_clEvENKUlvE0_clEvEUlfE_EEvSA_T1_T2_EUlP24curandStatePhilox4_32_10E0_ZNS1_27distribution_nullary_kernelIff6float4S7_SJ_SE_EEvSA_SG_RKT3_T4_EUlifE_EEvlNS_15PhiloxCudaStateESF_SG_:
	.zero		416


//--------------------- .nv.constant2._ZN2at6native63_GLOBAL__N__11d61d08_30_DistributionLogNormalKernel_cu_e7567be543distribution_elementwise_grid_stride_kernelIfLi4EZNS0_9templates4cuda20normal_and_transformIffPNS_17CUDAGeneratorImplEZZZNS4_17log_normal_kernelIS7_EEvRNS_18TensorIteratorBaseEddT_ENKUlvE_clEvENKUlvE0_clEvEUlfE_EEvSA_T1_T2_EUlP24curandStatePhilox4_32_10E_ZNS1_27distribution_nullary_kernelIff7double2S7_SJ_SE_EEvSA_SG_RKT3_T4_EUlifE0_EEvlNS_15PhiloxCudaStateESF_SG_ --------------------------
	.section	.nv.constant2._ZN2at6native63_GLOBAL__N__11d61d08_30_DistributionLogNormalKernel_cu_e7567be543distribution_elementwise_grid_stride_kernelIfLi4EZNS0_9templates4cuda20normal_and_transformIffPNS_17CUDAGeneratorImplEZZZNS4_17log_normal_kernelIS7_EEvRNS_18TensorIteratorBaseEddT_ENKUlvE_clEvENKUlvE0_clEvEUlfE_EEvSA_T1_T2_EUlP24curandStatePhilox4_32_10E_ZNS1_27distribution_nullary_kernelIff7double2S7_SJ_SE_EEvSA_SG_RKT3_T4_EUlifE0_EEvlNS_15PhiloxCudaStateESF_SG_,"a",@progbits
	.sectionflags	@""
	.align	4
.nv.constant2._ZN2at6native63_GLOBAL__N__11d61d08_30_DistributionLogNormalKernel_cu_e7567be543distribution_elementwise_grid_stride_kernelIfLi4EZNS0_9templates4cuda20normal_and_transformIffPNS_17CUDAGeneratorImplEZZZNS4_17log_normal_kernelIS7_EEvRNS_18TensorIteratorBaseEddT_ENKUlvE_clEvENKUlvE0_clEvEUlfE_EEvSA_T1_T2_EUlP24curandStatePhilox4_32_10E_ZNS1_27distribution_nullary_kernelIff7double2S7_SJ_SE_EEvSA_SG_RKT3_T4_EUlifE0_EEvlNS_15PhiloxCudaStateESF_SG_:
        /* <DEDUP_REMOVED lines=12> */


//--------------------- .nv.constant0._ZN2at6native63_GLOBAL__N__11d61d08_30_DistributionLogNormalKernel_cu_e7567be543distribution_elementwise_grid_stride_kernelIfLi4EZNS0_9templates4cuda20normal_and_transformIffPNS_17CUDAGeneratorImplEZZZNS4_17log_normal_kernelIS7_EEvRNS_18TensorIteratorBaseEddT_ENKUlvE_clEvENKUlvE0_clEvEUlfE_EEvSA_T1_T2_EUlP24curandStatePhilox4_32_10E_ZNS1_27distribution_nullary_kernelIff7double2S7_SJ_SE_EEvSA_SG_RKT3_T4_EUlifE0_EEvlNS_15PhiloxCudaStateESF_SG_ --------------------------
	.section	.nv.constant0._ZN2at6native63_GLOBAL__N__11d61d08_30_DistributionLogNormalKernel_cu_e7567be543distribution_elementwise_grid_stride_kernelIfLi4EZNS0_9templates4cuda20normal_and_transformIffPNS_17CUDAGeneratorImplEZZZNS4_17log_normal_kernelIS7_EEvRNS_18TensorIteratorBaseEddT_ENKUlvE_clEvENKUlvE0_clEvEUlfE_EEvSA_T1_T2_EUlP24curandStatePhilox4_32_10E_ZNS1_27distribution_nullary_kernelIff7double2S7_SJ_SE_EEvSA_SG_RKT3_T4_EUlifE0_EEvlNS_15PhiloxCudaStateESF_SG_,"a",@progbits
	.sectionflags	@""
	.align	4
.nv.constant0._ZN2at6native63_GLOBAL__N__11d61d08_30_DistributionLogNormalKernel_cu_e7567be543distribution_elementwise_grid_stride_kernelIfLi4EZNS0_9templates4cuda20normal_and_transformIffPNS_17CUDAGeneratorImplEZZZNS4_17log_normal_kernelIS7_EEvRNS_18TensorIteratorBaseEddT_ENKUlvE_clEvENKUlvE0_clEvEUlfE_EEvSA_T1_T2_EUlP24curandStatePhilox4_32_10E_ZNS1_27distribution_nullary_kernelIff7double2S7_SJ_SE_EEvSA_SG_RKT3_T4_EUlifE0_EEvlNS_15PhiloxCudaStateESF_SG_:
	.zero		816


//--------------------- .nv.constant2._ZN2at6native63_GLOBAL__N__11d61d08_30_DistributionLogNormalKernel_cu_e7567be543distribution_elementwise_grid_stride_kernelIfLi4EZNS0_9templates4cuda20normal_and_transformIffPNS_17CUDAGeneratorImplEZZZNS4_17log_normal_kernelIS7_EEvRNS_18TensorIteratorBaseEddT_ENKUlvE_clEvENKUlvE0_clEvEUlfE_EEvSA_T1_T2_EUlP24curandStatePhilox4_32_10E_ZNS1_27distribution_nullary_kernelIff7double2S7_SJ_SE_EEvSA_SG_RKT3_T4_EUlifE_EEvlNS_15PhiloxCudaStateESF_SG_ --------------------------
	.section	.nv.constant2._ZN2at6native63_GLOBAL__N__11d61d08_30_DistributionLogNormalKernel_cu_e7567be543distribution_elementwise_grid_stride_kernelIfLi4EZNS0_9templates4cuda20normal_and_transformIffPNS_17CUDAGeneratorImplEZZZNS4_17log_normal_kernelIS7_EEvRNS_18TensorIteratorBaseEddT_ENKUlvE_clEvENKUlvE0_clEvEUlfE_EEvSA_T1_T2_EUlP24curandStatePhilox4_32_10E_ZNS1_27distribution_nullary_kernelIff7double2S7_SJ_SE_EEvSA_SG_RKT3_T4_EUlifE_EEvlNS_15PhiloxCudaStateESF_SG_,"a",@progbits
	.sectionflags	@""
	.align	4
.nv.constant2._ZN2at6native63_GLOBAL__N__11d61d08_30_DistributionLogNormalKernel_cu_e7567be543distribution_elementwise_grid_stride_kernelIfLi4EZNS0_9templates4cuda20normal_and_transformIffPNS_17CUDAGeneratorImplEZZZNS4_17log_normal_kernelIS7_EEvRNS_18TensorIteratorBaseEddT_ENKUlvE_clEvENKUlvE0_clEvEUlfE_EEvSA_T1_T2_EUlP24curandStatePhilox4_32_10E_ZNS1_27distribution_nullary_kernelIff7double2S7_SJ_SE_EEvSA_SG_RKT3_T4_EUlifE_EEvlNS_15PhiloxCudaStateESF_SG_:
        /* <DEDUP_REMOVED lines=12> */


//--------------------- .nv.constant0._ZN2at6native63_GLOBAL__N__11d61d08_30_DistributionLogNormalKernel_cu_e7567be543distribution_elementwise_grid_stride_kernelIfLi4EZNS0_9templates4cuda20normal_and_transformIffPNS_17CUDAGeneratorImplEZZZNS4_17log_normal_kernelIS7_EEvRNS_18TensorIteratorBaseEddT_ENKUlvE_clEvENKUlvE0_clEvEUlfE_EEvSA_T1_T2_EUlP24curandStatePhilox4_32_10E_ZNS1_27distribution_nullary_kernelIff7double2S7_SJ_SE_EEvSA_SG_RKT3_T4_EUlifE_EEvlNS_15PhiloxCudaStateESF_SG_ --------------------------
	.section	.nv.constant0._ZN2at6native63_GLOBAL__N__11d61d08_30_DistributionLogNormalKernel_cu_e7567be543distribution_elementwise_grid_stride_kernelIfLi4EZNS0_9templates4cuda20normal_and_transformIffPNS_17CUDAGeneratorImplEZZZNS4_17log_normal_kernelIS7_EEvRNS_18TensorIteratorBaseEddT_ENKUlvE_clEvENKUlvE0_clEvEUlfE_EEvSA_T1_T2_EUlP24curandStatePhilox4_32_10E_ZNS1_27distribution_nullary_kernelIff7double2S7_SJ_SE_EEvSA_SG_RKT3_T4_EUlifE_EEvlNS_15PhiloxCudaStateESF_SG_,"a",@progbits
	.sectionflags	@""
	.align	4
.nv.constant0._ZN2at6native63_GLOBAL__N__11d61d08_30_DistributionLogNormalKernel_cu_e7567be543distribution_elementwise_grid_stride_kernelIfLi4EZNS0_9templates4cuda20normal_and_transformIffPNS_17CUDAGeneratorImplEZZZNS4_17log_normal_kernelIS7_EEvRNS_18TensorIteratorBaseEddT_ENKUlvE_clEvENKUlvE0_clEvEUlfE_EEvSA_T1_T2_EUlP24curandStatePhilox4_32_10E_ZNS1_27distribution_nullary_kernelIff7double2S7_SJ_SE_EEvSA_SG_RKT3_T4_EUlifE_EEvlNS_15PhiloxCudaStateESF_SG_:
	.zero		416


//--------------------- .nv.constant2._ZN2at6native63_GLOBAL__N__11d61d08_30_DistributionLogNormalKernel_cu_e7567be543distribution_elementwise_grid_stride_kernelIdLi2EZNS0_9templates4cuda20normal_and_transformIddPNS_17CUDAGeneratorImplEZZZNS4_17log_normal_kernelIS7_EEvRNS_18TensorIteratorBaseEddT_ENKUlvE_clEvENKUlvE_clEvEUldE_EEvSA_T1_T2_EUlP24curandStatePhilox4_32_10E0_ZNS1_27distribution_nullary_kernelIdd6float4S7_SJ_SE_EEvSA_SG_RKT3_T4_EUlidE0_EEvlNS_15PhiloxCudaStateESF_SG_ --------------------------
	.section	.nv.constant2._ZN2at6native63_GLOBAL__N__11d61d08_30_DistributionLogNormalKernel_cu_e7567be543distribution_elementwise_grid_stride_kernelIdLi2EZNS0_9templates4cuda20normal_and_transformIddPNS_17CUDAGeneratorImplEZZZNS4_17log_normal_kernelIS7_EEvRNS_18TensorIteratorBaseEddT_ENKUlvE_clEvENKUlvE_clEvEUldE_EEvSA_T1_T2_EUlP24curandStatePhilox4_32_10E0_ZNS1_27distribution_nullary_kernelIdd6float4S7_SJ_SE_EEvSA_SG_RKT3_T4_EUlidE0_EEvlNS_15PhiloxCudaStateESF_SG_,"a",@progbits
	.sectionflags	@""
	.align	4
.nv.constant2._ZN2at6native63_GLOBAL__N__11d61d08_30_DistributionLogNormalKernel_cu_e7567be543distribution_elementwise_grid_stride_kernelIdLi2EZNS0_9templates4cuda20normal_and_transformIddPNS_17CUDAGeneratorImplEZZZNS4_17log_normal_kernelIS7_EEvRNS_18TensorIteratorBaseEddT_ENKUlvE_clEvENKUlvE_clEvEUldE_EEvSA_T1_T2_EUlP24curandStatePhilox4_32_10E0_ZNS1_27distribution_nullary_kernelIdd6float4S7_SJ_SE_EEvSA_SG_RKT3_T4_EUlidE0_EEvlNS_15PhiloxCudaStateESF_SG_:
        /*0000*/ 	.byte	0xef, 0x39, 0xfa, 0xfe, 0x42, 0x2e, 0xe6, 0xbf, 0x3f, 0x80, 0x39, 0x3b, 0x9e, 0xbc, 0x7a, 0xbc
        /*0010*/ 	.byte	0xea, 0x13, 0xa2, 0xfc, 0xf3, 0x8a, 0x92, 0x3e, 0x15, 0x13, 0x40, 0x62, 0xee, 0x1d, 0xc7, 0x3e
        /*0020*/ 	.byte	0x71, 0xeb, 0x89, 0x7c, 0x99, 0x01, 0xfa, 0x3e, 0x65, 0x1f, 0x76, 0x14, 0xa0, 0x01, 0x2a, 0x3f
        /*0030*/ 	.byte	0xaf, 0xb7, 0x52, 0x18, 0x6c, 0xc1, 0x56, 0x3f, 0x22, 0x23, 0x12, 0x11, 0x11, 0x11, 0x81, 0x3f
        /*0040*/ 	.byte	0xa1, 0x02, 0x55, 0x55, 0x55, 0x55, 0xa5, 0x3f, 0x11, 0x55, 0x55, 0x55, 0x55, 0x55, 0xc5, 0x3f
        /*0050*/ 	.byte	0x0b, 0x00, 0x00, 0x00, 0x00, 0x00, 0xe0, 0x3f


//--------------------- .nv.constant0._ZN2at6native63_GLOBAL__N__11d61d08_30_DistributionLogNormalKernel_cu_e7567be543distribution_elementwise_grid_stride_kernelIdLi2EZNS0_9templates4cuda20normal_and_transformIddPNS_17CUDAGeneratorImplEZZZNS4_17log_normal_kernelIS7_EEvRNS_18TensorIteratorBaseEddT_ENKUlvE_clEvENKUlvE_clEvEUldE_EEvSA_T1_T2_EUlP24curandStatePhilox4_32_10E0_ZNS1_27distribution_nullary_kernelIdd6float4S7_SJ_SE_EEvSA_SG_RKT3_T4_EUlidE0_EEvlNS_15PhiloxCudaStateESF_SG_ --------------------------
	.section	.nv.constant0._ZN2at6native63_GLOBAL__N__11d61d08_30_DistributionLogNormalKernel_cu_e7567be543distribution_elementwise_grid_stride_kernelIdLi2EZNS0_9templates4cuda20normal_and_transformIddPNS_17CUDAGeneratorImplEZZZNS4_17log_normal_kernelIS7_EEvRNS_18TensorIteratorBaseEddT_ENKUlvE_clEvENKUlvE_clEvEUldE_EEvSA_T1_T2_EUlP24curandStatePhilox4_32_10E0_ZNS1_27distribution_nullary_kernelIdd6float4S7_SJ_SE_EEvSA_SG_RKT3_T4_EUlidE0_EEvlNS_15PhiloxCudaStateESF_SG_,"a",@progbits
	.sectionflags	@""
	.align	4
.nv.constant0._ZN2at6native63_GLOBAL__N__11d61d08_30_DistributionLogNormalKernel_cu_e7567be543distribution_elementwise_grid_stride_kernelIdLi2EZNS0_9templates4cuda20normal_and_transformIddPNS_17CUDAGeneratorImplEZZZNS4_17log_normal_kernelIS7_EEvRNS_18TensorIteratorBaseEddT_ENKUlvE_clEvENKUlvE_clEvEUldE_EEvSA_T1_T2_EUlP24curandStatePhilox4_32_10E0_ZNS1_27distribution_nullary_kernelIdd6float4S7_SJ_SE_EEvSA_SG_RKT3_T4_EUlidE0_EEvlNS_15PhiloxCudaStateESF_SG_:
	.zero		824


//--------------------- .nv.constant2._ZN2at6native63_GLOBAL__N__11d61d08_30_DistributionLogNormalKernel_cu_e7567be543distribution_elementwise_grid_stride_kernelIdLi2EZNS0_9templates4cuda20normal_and_transformIddPNS_17CUDAGeneratorImplEZZZNS4_17log_normal_kernelIS7_EEvRNS_18TensorIteratorBaseEddT_ENKUlvE_clEvENKUlvE_clEvEUldE_EEvSA_T1_T2_EUlP24curandStatePhilox4_32_10E0_ZNS1_27distribution_nullary_kernelIdd6float4S7_SJ_SE_EEvSA_SG_RKT3_T4_EUlidE_EEvlNS_15PhiloxCudaStateESF_SG_ --------------------------
	.section	.nv.constant2._ZN2at6native63_GLOBAL__N__11d61d08_30_DistributionLogNormalKernel_cu_e7567be543distribution_elementwise_grid_stride_kernelIdLi2EZNS0_9templates4cuda20normal_and_transformIddPNS_17CUDAGeneratorImplEZZZNS4_17log_normal_kernelIS7_EEvRNS_18TensorIteratorBaseEddT_ENKUlvE_clEvENKUlvE_clEvEUldE_EEvSA_T1_T2_EUlP24curandStatePhilox4_32_10E0_ZNS1_27distribution_nullary_kernelIdd6float4S7_SJ_SE_EEvSA_SG_RKT3_T4_EUlidE_EEvlNS_15PhiloxCudaStateESF_SG_,"a",@progbits
	.sectionflags	@""
	.align	4
.nv.constant2._ZN2at6native63_GLOBAL__N__11d61d08_30_DistributionLogNormalKernel_cu_e7567be543distribution_elementwise_grid_stride_kernelIdLi2EZNS0_9templates4cuda20normal_and_transformIddPNS_17CUDAGeneratorImplEZZZNS4_17log_normal_kernelIS7_EEvRNS_18TensorIteratorBaseEddT_ENKUlvE_clEvENKUlvE_clEvEUldE_EEvSA_T1_T2_EUlP24curandStatePhilox4_32_10E0_ZNS1_27distribution_nullary_kernelIdd6float4S7_SJ_SE_EEvSA_SG_RKT3_T4_EUlidE_EEvlNS_15PhiloxCudaStateESF_SG_:
        /*0000*/ 	.byte	0xef, 0x39, 0xfa, 0xfe, 0x42, 0x2e, 0xe6, 0xbf, 0x3f, 0x80, 0x39, 0x3b, 0x9e, 0xbc, 0x7a, 0xbc
        /*0010*/ 	.byte	0xea, 0x13, 0xa2, 0xfc, 0xf3, 0x8a, 0x92, 0x3e, 0x15, 0x13, 0x40, 0x62, 0xee, 0x1d, 0xc7, 0x3e
        /*0020*/ 	.byte	0x71, 0xeb, 0x89, 0x7c, 0x99, 0x01, 0xfa, 0x3e, 0x65, 0x1f, 0x76, 0x14, 0xa0, 0x01, 0x2a, 0x3f
        /*0030*/ 	.byte	0xaf, 0xb7, 0x52, 0x18, 0x6c, 0xc1, 0x56, 0x3f, 0x22, 0x23, 0x12, 0x11, 0x11, 0x11, 0x81, 0x3f
        /*0040*/ 	.byte	0xa1, 0x02, 0x55, 0x55, 0x55, 0x55, 0xa5, 0x3f, 0x11, 0x55, 0x55, 0x55, 0x55, 0x55, 0xc5, 0x3f
        /*0050*/ 	.byte	0x0b, 0x00, 0x00, 0x00, 0x00, 0x00, 0xe0, 0x3f


//--------------------- .nv.constant0._ZN2at6native63_GLOBAL__N__11d61d08_30_DistributionLogNormalKernel_cu_e7567be543distribution_elementwise_grid_stride_kernelIdLi2EZNS0_9templates4cuda20normal_and_transformIddPNS_17CUDAGeneratorImplEZZZNS4_17log_normal_kernelIS7_EEvRNS_18TensorIteratorBaseEddT_ENKUlvE_clEvENKUlvE_clEvEUldE_EEvSA_T1_T2_EUlP24curandStatePhilox4_32_10E0_ZNS1_27distribution_nullary_kernelIdd6float4S7_SJ_SE_EEvSA_SG_RKT3_T4_EUlidE_EEvlNS_15PhiloxCudaStateESF_SG_ --------------------------
	.section	.nv.constant0._ZN2at6native63_GLOBAL__N__11d61d08_30_DistributionLogNormalKernel_cu_e7567be543distribution_elementwise_grid_stride_kernelIdLi2EZNS0_9templates4cuda20normal_and_transformIddPNS_17CUDAGeneratorImplEZZZNS4_17log_normal_kernelIS7_EEvRNS_18TensorIteratorBaseEddT_ENKUlvE_clEvENKUlvE_clEvEUldE_EEvSA_T1_T2_EUlP24curandStatePhilox4_32_10E0_ZNS1_27distribution_nullary_kernelIdd6float4S7_SJ_SE_EEvSA_SG_RKT3_T4_EUlidE_EEvlNS_15PhiloxCudaStateESF_SG_,"a",@progbits
	.sectionflags	@""
	.align	4
.nv.constant0._ZN2at6native63_GLOBAL__N__11d61d08_30_DistributionLogNormalKernel_cu_e7567be543distribution_elementwise_grid_stride_kernelIdLi2EZNS0_9templates4cuda20normal_and_transformIddPNS_17CUDAGeneratorImplEZZZNS4_17log_normal_kernelIS7_EEvRNS_18TensorIteratorBaseEddT_ENKUlvE_clEvENKUlvE_clEvEUldE_EEvSA_T1_T2_EUlP24curandStatePhilox4_32_10E0_ZNS1_27distribution_nullary_kernelIdd6float4S7_SJ_SE_EEvSA_SG_RKT3_T4_EUlidE_EEvlNS_15PhiloxCudaStateESF_SG_:
	.zero		424


//--------------------- .nv.constant2._ZN2at6native63_GLOBAL__N__11d61d08_30_DistributionLogNormalKernel_cu_e7567be543distribution_elementwise_grid_stride_kernelIdLi2EZNS0_9templates4cuda20normal_and_transformIddPNS_17CUDAGeneratorImplEZZZNS4_17log_normal_kernelIS7_EEvRNS_18TensorIteratorBaseEddT_ENKUlvE_clEvENKUlvE_clEvEUldE_EEvSA_T1_T2_EUlP24curandStatePhilox4_32_10E_ZNS1_27distribution_nullary_kernelIdd7double2S7_SJ_SE_EEvSA_SG_RKT3_T4_EUlidE0_EEvlNS_15PhiloxCudaStateESF_SG_ --------------------------
	.section	.nv.constant2._ZN2at6native63_GLOBAL__N__11d61d08_30_DistributionLogNormalKernel_cu_e7567be543distribution_elementwise_grid_stride_kernelIdLi2EZNS0_9templates4cuda20normal_and_transformIddPNS_17CUDAGeneratorImplEZZZNS4_17log_normal_kernelIS7_EEvRNS_18TensorIteratorBaseEddT_ENKUlvE_clEvENKUlvE_clEvEUldE_EEvSA_T1_T2_EUlP24curandStatePhilox4_32_10E_ZNS1_27distribution_nullary_kernelIdd7double2S7_SJ_SE_EEvSA_SG_RKT3_T4_EUlidE0_EEvlNS_15PhiloxCudaStateESF_SG_,"a",@progbits
	.sectionflags	@""
	.align	4
.nv.constant2._ZN2at6native63_GLOBAL__N__11d61d08_30_DistributionLogNormalKernel_cu_e7567be543distribution_elementwise_grid_stride_kernelIdLi2EZNS0_9templates4cuda20normal_and_transformIddPNS_17CUDAGeneratorImplEZZZNS4_17log_normal_kernelIS7_EEvRNS_18TensorIteratorBaseEddT_ENKUlvE_clEvENKUlvE_clEvEUldE_EEvSA_T1_T2_EUlP24curandStatePhilox4_32_10E_ZNS1_27distribution_nullary_kernelIdd7double2S7_SJ_SE_EEvSA_SG_RKT3_T4_EUlidE0_EEvlNS_15PhiloxCudaStateESF_SG_:
        /* <DEDUP_REMOVED lines=17> */


//--------------------- .nv.constant0._ZN2at6native63_GLOBAL__N__11d61d08_30_DistributionLogNormalKernel_cu_e7567be543distribution_elementwise_grid_stride_kernelIdLi2EZNS0_9templates4cuda20normal_and_transformIddPNS_17CUDAGeneratorImplEZZZNS4_17log_normal_kernelIS7_EEvRNS_18TensorIteratorBaseEddT_ENKUlvE_clEvENKUlvE_clEvEUldE_EEvSA_T1_T2_EUlP24curandStatePhilox4_32_10E_ZNS1_27distribution_nullary_kernelIdd7double2S7_SJ_SE_EEvSA_SG_RKT3_T4_EUlidE0_EEvlNS_15PhiloxCudaStateESF_SG_ --------------------------
	.section	.nv.constant0._ZN2at6native63_GLOBAL__N__11d61d08_30_DistributionLogNormalKernel_cu_e7567be543distribution_elementwise_grid_stride_kernelIdLi2EZNS0_9templates4cuda20normal_and_transformIddPNS_17CUDAGeneratorImplEZZZNS4_17log_normal_kernelIS7_EEvRNS_18TensorIteratorBaseEddT_ENKUlvE_clEvENKUlvE_clEvEUldE_EEvSA_T1_T2_EUlP24curandStatePhilox4_32_10E_ZNS1_27distribution_nullary_kernelIdd7double2S7_SJ_SE_EEvSA_SG_RKT3_T4_EUlidE0_EEvlNS_15PhiloxCudaStateESF_SG_,"a",@progbits
	.sectionflags	@""
	.align	4
.nv.constant0._ZN2at6native63_GLOBAL__N__11d61d08_30_DistributionLogNormalKernel_cu_e7567be543distribution_elementwise_grid_stride_kernelIdLi2EZNS0_9templates4cuda20normal_and_transformIddPNS_17CUDAGeneratorImplEZZZNS4_17log_normal_kernelIS7_EEvRNS_18TensorIteratorBaseEddT_ENKUlvE_clEvENKUlvE_clEvEUldE_EEvSA_T1_T2_EUlP24curandStatePhilox4_32_10E_ZNS1_27distribution_nullary_kernelIdd7double2S7_SJ_SE_EEvSA_SG_RKT3_T4_EUlidE0_EEvlNS_15PhiloxCudaStateESF_SG_:
	.zero		824


//--------------------- .nv.constant2._ZN2at6native63_GLOBAL__N__11d61d08_30_DistributionLogNormalKernel_cu_e7567be543distribution_elementwise_grid_stride_kernelIdLi2EZNS0_9templates4cuda20normal_and_transformIddPNS_17CUDAGeneratorImplEZZZNS4_17log_normal_kernelIS7_EEvRNS_18TensorIteratorBaseEddT_ENKUlvE_clEvENKUlvE_clEvEUldE_EEvSA_T1_T2_EUlP24curandStatePhilox4_32_10E_ZNS1_27distribution_nullary_kernelIdd7double2S7_SJ_SE_EEvSA_SG_RKT3_T4_EUlidE_EEvlNS_15PhiloxCudaStateESF_SG_ --------------------------
	.section	.nv.constant2._ZN2at6native63_GLOBAL__N__11d61d08_30_DistributionLogNormalKernel_cu_e7567be543distribution_elementwise_grid_stride_kernelIdLi2EZNS0_9templates4cuda20normal_and_transformIddPNS_17CUDAGeneratorImplEZZZNS4_17log_normal_kernelIS7_EEvRNS_18TensorIteratorBaseEddT_ENKUlvE_clEvENKUlvE_clEvEUldE_EEvSA_T1_T2_EUlP24curandStatePhilox4_32_10E_ZNS1_27distribution_nullary_kernelIdd7double2S7_SJ_SE_EEvSA_SG_RKT3_T4_EUlidE_EEvlNS_15PhiloxCudaStateESF_SG_,"a",@progbits
	.sectionflags	@""
	.align	4
.nv.constant2._ZN2at6native63_GLOBAL__N__11d61d08_30_DistributionLogNormalKernel_cu_e7567be543distribution_elementwise_grid_stride_kernelIdLi2EZNS0_9templates4cuda20normal_and_transformIddPNS_17CUDAGeneratorImplEZZZNS4_17log_normal_kernelIS7_EEvRNS_18TensorIteratorBaseEddT_ENKUlvE_clEvENKUlvE_clEvEUldE_EEvSA_T1_T2_EUlP24curandStatePhilox4_32_10E_ZNS1_27distribution_nullary_kernelIdd7double2S7_SJ_SE_EEvSA_SG_RKT3_T4_EUlidE_EEvlNS_15PhiloxCudaStateESF_SG_:
        /* <DEDUP_REMOVED lines=17> */


//--------------------- .nv.constant0._ZN2at6native63_GLOBAL__N__11d61d08_30_DistributionLogNormalKernel_cu_e7567be543distribution_elementwise_grid_stride_kernelIdLi2EZNS0_9templates4cuda20normal_and_transformIddPNS_17CUDAGeneratorImplEZZZNS4_17log_normal_kernelIS7_EEvRNS_18TensorIteratorBaseEddT_ENKUlvE_clEvENKUlvE_clEvEUldE_EEvSA_T1_T2_EUlP24curandStatePhilox4_32_10E_ZNS1_27distribution_nullary_kernelIdd7double2S7_SJ_SE_EEvSA_SG_RKT3_T4_EUlidE_EEvlNS_15PhiloxCudaStateESF_SG_ --------------------------
	.section	.nv.constant0._ZN2at6native63_GLOBAL__N__11d61d08_30_DistributionLogNormalKernel_cu_e7567be543distribution_elementwise_grid_stride_kernelIdLi2EZNS0_9templates4cuda20normal_and_transformIddPNS_17CUDAGeneratorImplEZZZNS4_17log_normal_kernelIS7_EEvRNS_18TensorIteratorBaseEddT_ENKUlvE_clEvENKUlvE_clEvEUldE_EEvSA_T1_T2_EUlP24curandStatePhilox4_32_10E_ZNS1_27distribution_nullary_kernelIdd7double2S7_SJ_SE_EEvSA_SG_RKT3_T4_EUlidE_EEvlNS_15PhiloxCudaStateESF_SG_,"a",@progbits
	.sectionflags	@""
	.align	4
.nv.constant0._ZN2at6native63_GLOBAL__N__11d61d08_30_DistributionLogNormalKernel_cu_e7567be543distribution_elementwise_grid_stride_kernelIdLi2EZNS0_9templates4cuda20normal_and_transformIddPNS_17CUDAGeneratorImplEZZZNS4_17log_normal_kernelIS7_EEvRNS_18TensorIteratorBaseEddT_ENKUlvE_clEvENKUlvE_clEvEUldE_EEvSA_T1_T2_EUlP24curandStatePhilox4_32_10E_ZNS1_27distribution_nullary_kernelIdd7double2S7_SJ_SE_EEvSA_SG_RKT3_T4_EUlidE_EEvlNS_15PhiloxCudaStateESF_SG_:
	.zero		424


//--------------------- .text._ZN2at6native63_GLOBAL__N__11d61d08_30_DistributionLogNormalKernel_cu_e7567be543distribution_elementwise_grid_stride_kernelIfLi4EZNS0_9templates4cuda20normal_and_transformIN3c108BFloat16EfPNS_17CUDAGeneratorImplEZZZNS4_17log_normal_kernelIS9_EEvRNS_18TensorIteratorBaseEddT_ENKUlvE_clEvENKUlvE2_clEvEUlfE_EEvSC_T1_T2_EUlP24curandStatePhilox4_32_10E0_ZNS1_27distribution_nullary_kernelIS7_f6float4S9_SL_SG_EEvSC_SI_RKT3_T4_EUlifE0_EEvlNS_15PhiloxCudaStateESH_SI_ --------------------------
	.section	.text._ZN2at6native63_GLOBAL__N__11d61d08_30_DistributionLogNormalKernel_cu_e7567be543distribution_elementwise_grid_stride_kernelIfLi4EZNS0_9templates4cuda20normal_and_transformIN3c108BFloat16EfPNS_17CUDAGeneratorImplEZZZNS4_17log_normal_kernelIS9_EEvRNS_18TensorIteratorBaseEddT_ENKUlvE_clEvENKUlvE2_clEvEUlfE_EEvSC_T1_T2_EUlP24curandStatePhilox4_32_10E0_ZNS1_27distribution_nullary_kernelIS7_f6float4S9_SL_SG_EEvSC_SI_RKT3_T4_EUlifE0_EEvlNS_15PhiloxCudaStateESH_SI_,"ax",@progbits
	.sectioninfo	@"SHI_REGISTERS=40"
	.align	128
.text._ZN2at6native63_GLOBAL__N__11d61d08_30_DistributionLogNormalKernel_cu_e7567be543distribution_elementwise_grid_stride_kernelIfLi4EZNS0_9templates4cuda20normal_and_transformIN3c108BFloat16EfPNS_17CUDAGeneratorImplEZZZNS4_17log_normal_kernelIS9_EEvRNS_18TensorIteratorBaseEddT_ENKUlvE_clEvENKUlvE2_clEvEUlfE_EEvSC_T1_T2_EUlP24curandStatePhilox4_32_10E0_ZNS1_27distribution_nullary_kernelIS7_f6float4S9_SL_SG_EEvSC_SI_RKT3_T4_EUlifE0_EEvlNS_15PhiloxCudaStateESH_SI_:
        .type           _ZN2at6native63_GLOBAL__N__11d61d08_30_DistributionLogNormalKernel_cu_e7567be543distribution_elementwise_grid_stride_kernelIfLi4EZNS0_9templates4cuda20normal_and_transformIN3c108BFloat16EfPNS_17CUDAGeneratorImplEZZZNS4_17log_normal_kernelIS9_EEvRNS_18TensorIteratorBaseEddT_ENKUlvE_clEvENKUlvE2_clEvEUlfE_EEvSC_T1_T2_EUlP24curandStatePhilox4_32_10E0_ZNS1_27distribution_nullary_kernelIS7_f6float4S9_SL_SG_EEvSC_SI_RKT3_T4_EUlifE0_EEvlNS_15PhiloxCudaStateESH_SI_,@function
        .size           _ZN2at6native63_GLOBAL__N__11d61d08_30_DistributionLogNormalKernel_cu_e7567be543distribution_elementwise_grid_stride_kernelIfLi4EZNS0_9templates4cuda20normal_and_transformIN3c108BFloat16EfPNS_17CUDAGeneratorImplEZZZNS4_17log_normal_kernelIS9_EEvRNS_18TensorIteratorBaseEddT_ENKUlvE_clEvENKUlvE2_clEvEUlfE_EEvSC_T1_T2_EUlP24curandStatePhilox4_32_10E0_ZNS1_27distribution_nullary_kernelIS7_f6float4S9_SL_SG_EEvSC_SI_RKT3_T4_EUlifE0_EEvlNS_15PhiloxCudaStateESH_SI_,(.L_x_335 - _ZN2at6native63_GLOBAL__N__11d61d08_30_DistributionLogNormalKernel_cu_e7567be543distribution_elementwise_grid_stride_kernelIfLi4EZNS0_9templates4cuda20normal_and_transformIN3c108BFloat16EfPNS_17CUDAGeneratorImplEZZZNS4_17log_normal_kernelIS9_EEvRNS_18TensorIteratorBaseEddT_ENKUlvE_clEvENKUlvE2_clEvEUlfE_EEvSC_T1_T2_EUlP24curandStatePhilox4_32_10E0_ZNS1_27distribution_nullary_kernelIS7_f6float4S9_SL_SG_EEvSC_SI_RKT3_T4_EUlifE0_EEvlNS_15PhiloxCudaStateESH_SI_)
        .other          _ZN2at6native63_GLOBAL__N__11d61d08_30_DistributionLogNormalKernel_cu_e7567be543distribution_elementwise_grid_stride_kernelIfLi4EZNS0_9templates4cuda20normal_and_transformIN3c108BFloat16EfPNS_17CUDAGeneratorImplEZZZNS4_17log_normal_kernelIS9_EEvRNS_18TensorIteratorBaseEddT_ENKUlvE_clEvENKUlvE2_clEvEUlfE_EEvSC_T1_T2_EUlP24curandStatePhilox4_32_10E0_ZNS1_27distribution_nullary_kernelIS7_f6float4S9_SL_SG_EEvSC_SI_RKT3_T4_EUlifE0_EEvlNS_15PhiloxCudaStateESH_SI_,@"STO_CUDA_ENTRY STV_DEFAULT"
_ZN2at6native63_GLOBAL__N__11d61d08_30_DistributionLogNormalKernel_cu_e7567be543distribution_elementwise_grid_stride_kernelIfLi4EZNS0_9templates4cuda20normal_and_transformIN3c108BFloat16EfPNS_17CUDAGeneratorImplEZZZNS4_17log_normal_kernelIS9_EEvRNS_18TensorIteratorBaseEddT_ENKUlvE_clEvENKUlvE2_clEvEUlfE_EEvSC_T1_T2_EUlP24curandStatePhilox4_32_10E0_ZNS1_27distribution_nullary_kernelIS7_f6float4S9_SL_SG_EEvSC_SI_RKT3_T4_EUlifE0_EEvlNS_15PhiloxCudaStateESH_SI_:
[----:B------:R-:W-:Y:S02]  /*0000*/  MOV R1, c[0x0][0x28] ;  /* 0x00000a0000017a02 */ /* 0x000fe40000000f00 */
[----:B------:R-:W-:Y:S01]  /*0010*/  ULDC.U8 UR4, c[0x0][0x17c] ;  /* 0x00005f0000047ab9 */ /* 0x000fe20000000000 */
[----:B------:R-:W-:Y:S01]  /*0020*/  IMAD.MOV.U32 R26, RZ, RZ, c[0x0][0x170] ;  /* 0x00005c00ff1a7624 */ /* 0x000fe200078e00ff */
[----:B------:R-:W-:Y:S01]  /*0030*/  ISETP.NE.AND P0, PT, RZ, UR4, PT ;  /* 0x00000004ff007c0c */ /* 0x000fe2000bf05270 */
[----:B------:R-:W-:Y:S01]  /*0040*/  ULDC.64 UR8, c[0x0][0x118] ;  /* 0x0000460000087ab9 */ /* 0x000fe20000000a00 */
[----:B------:R-:W-:Y:S01]  /*0050*/  MOV R27, c[0x0][0x174] ;  /* 0x00005d00001b7a02 */ /* 0x000fe20000000f00 */
[----:B------:R-:W-:Y:S01]  /*0060*/  IMAD.MOV.U32 R18, RZ, RZ, c[0x0][0x168] ;  /* 0x00005a00ff127624 */ /* 0x000fe200078e00ff */
[----:B------:R-:W-:Y:S01]  /*0070*/  MOV R19, c[0x0][0x16c] ;  /* 0x00005b0000137a02 */ /* 0x000fe20000000f00 */
[----:B------:R-:W0:Y:S04]  /*0080*/  S2R R16, SR_TID.X ;  /* 0x0000000000107919 */ /* 0x000e280000002100 */
[----:B------:R-:W0:Y:S01]  /*0090*/  S2R R5, SR_CTAID.X ;  /* 0x0000000000057919 */ /* 0x000e220000002500 */
[----:B------:R-:W-:Y:S01]  /*00a0*/  IMAD.MOV.U32 R17, RZ, RZ, RZ ;  /* 0x000000ffff117224 */ /* 0x000fe200078e00ff */
[----:B------:R-:W-:-:S02]  /*00b0*/  UMOV UR6, 0x1 ;  /* 0x0000000100067882 */ /* 0x000fc40000000000 */
[----:B------:R-:W-:Y:S01]  /*00c0*/  @P0 IMAD.MOV.U32 R2, RZ, RZ, R26 ;  /* 0x000000ffff020224 */ /* 0x000fe200078e001a */
[----:B------:R-:W-:Y:S01]  /*00d0*/  @P0 MOV R3, R27 ;  /* 0x0000001b00030202 */ /* 0x000fe20000000f00 */
[----:B------:R-:W2:Y:S01]  /*00e0*/  @P0 LDG.E.64 R18, [R18.64] ;  /* 0x0000000812120981 */ /* 0x000ea2000c1e1b00 */
[----:B------:R-:W-:-:S04]  /*00f0*/  ULDC.64 UR4, c[0x0][0x160] ;  /* 0x0000580000047ab9 */ /* 0x000fc80000000a00 */
[----:B------:R-:W3:Y:S01]  /*0100*/  @P0 LDG.E.64 R2, [R2.64] ;  /* 0x0000000802020981 */ /* 0x000ee2000c1e1b00 */
[----:B0-----:R-:W-:-:S06]  /*0110*/  IMAD.WIDE.U32 R16, R5, c[0x0][0x0], R16 ;  /* 0x0000000005107a25 */ /* 0x001fcc00078e0010 */
[----:B------:R-:W-:Y:S01]  /*0120*/  IMAD.WIDE.U32 R8, R16, -0x326172a9, RZ ;  /* 0xcd9e8d5710087825 */ /* 0x000fe200078e00ff */
[----:B------:R-:W-:-:S04]  /*0130*/  UIADD3 UR6, UP0, -UR6, UR4, URZ ;  /* 0x0000000406067290 */ /* 0x000fc8000ff1e13f */
[----:B------:R-:W-:Y:S01]  /*0140*/  UIADD3.X UR7, UR5, -0x1, URZ, UP0, !UPT ;  /* 0xffffffff05077890 */ /* 0x000fe200087fe43f */
[----:B---3--:R-:W-:-:S04]  /*0150*/  @P0 IADD3 R26, P1, R2, c[0x0][0x178], RZ ;  /* 0x00005e00021a0a10 */ /* 0x008fc80007f3e0ff */
[----:B------:R-:W-:-:S04]  /*0160*/  @P0 IADD3.X R27, RZ, R3, RZ, P1, !PT ;  /* 0x00000003ff1b0210 */ /* 0x000fc80000ffe4ff */
[--C-:B------:R-:W-:Y:S02]  /*0170*/  SHF.R.U64 R0, R26, 0x2, R27.reuse ;  /* 0x000000021a007819 */ /* 0x100fe4000000121b */
[----:B------:R-:W-:-:S03]  /*0180*/  SHF.R.U32.HI R2, RZ, 0x2, R27 ;  /* 0x00000002ff027819 */ /* 0x000fc6000001161b */
[----:B------:R-:W-:Y:S01]  /*0190*/  IMAD.WIDE.U32 R4, R0, -0x2daee0ad, RZ ;  /* 0xd2511f5300047825 */ /* 0x000fe200078e00ff */
[----:B--2---:R-:W-:-:S04]  /*01a0*/  LOP3.LUT R6, R9, R2, R18, 0x96, !PT ;  /* 0x0000000209067212 */ /* 0x004fc800078e9612 */
[C---:B------:R-:W-:Y:S01]  /*01b0*/  LOP3.LUT R10, R19.reuse, R5, R17, 0x96, !PT ;  /* 0x00000005130a7212 */ /* 0x040fe200078e9611 */
[----:B------:R-:W-:Y:S01]  /*01c0*/  IMAD.WIDE.U32 R6, R6, -0x2daee0ad, RZ ;  /* 0xd2511f5306067825 */ /* 0x000fe200078e00ff */
[----:B------:R-:W-:Y:S02]  /*01d0*/  IADD3 R3, R19, -0x4498517b, RZ ;  /* 0xbb67ae8513037810 */ /* 0x000fe40007ffe0ff */
[----:B------:R-:W-:Y:S01]  /*01e0*/  IADD3 R5, R18, -0x61c88647, RZ ;  /* 0x9e3779b912057810 */ /* 0x000fe20007ffe0ff */
[----:B------:R-:W-:Y:S01]  /*01f0*/  IMAD.WIDE.U32 R10, R10, -0x326172a9, RZ ;  /* 0xcd9e8d570a0a7825 */ /* 0x000fe200078e00ff */
[----:B------:R-:W-:-:S04]  /*0200*/  LOP3.LUT R9, R7, R4, R3, 0x96, !PT ;  /* 0x0000000407097212 */ /* 0x000fc800078e9603 */
[----:B------:R-:W-:Y:S01]  /*0210*/  LOP3.LUT R5, R11, R5, R8, 0x96, !PT ;  /* 0x000000050b057212 */ /* 0x000fe200078e9608 */
[----:B------:R-:W-:Y:S01]  /*0220*/  IMAD.WIDE.U32 R8, R9, -0x326172a9, RZ ;  /* 0xcd9e8d5709087825 */ /* 0x000fe200078e00ff */
[----:B------:R-:W-:Y:S02]  /*0230*/  IADD3 R7, R18, 0x3c6ef372, RZ ;  /* 0x3c6ef37212077810 */ /* 0x000fe40007ffe0ff */
[----:B------:R-:W-:Y:S01]  /*0240*/  IADD3 R4, R19, 0x76cf5d0a, RZ ;  /* 0x76cf5d0a13047810 */ /* 0x000fe20007ffe0ff */
[----:B------:R-:W-:Y:S01]  /*0250*/  IMAD.WIDE.U32 R14, R5, -0x2daee0ad, RZ ;  /* 0xd2511f53050e7825 */ /* 0x000fe200078e00ff */
[----:B------:R-:W-:-:S04]  /*0260*/  LOP3.LUT R10, R9, R10, R7, 0x96, !PT ;  /* 0x0000000a090a7212 */ /* 0x000fc800078e9607 */
[----:B------:R-:W-:Y:S01]  /*0270*/  LOP3.LUT R12, R15, R6, R4, 0x96, !PT ;  /* 0x000000060f0c7212 */ /* 0x000fe200078e9604 */
[----:B------:R-:W-:Y:S01]  /*0280*/  IMAD.WIDE.U32 R10, R10, -0x2daee0ad, RZ ;  /* 0xd2511f530a0a7825 */ /* 0x000fe200078e00ff */
[----:B------:R-:W-:Y:S02]  /*0290*/  IADD3 R5, R19, 0x32370b8f, RZ ;  /* 0x32370b8f13057810 */ /* 0x000fe40007ffe0ff */
[----:B------:R-:W-:Y:S01]  /*02a0*/  IADD3 R7, R18, -0x255992d5, RZ ;  /* 0xdaa66d2b12077810 */ /* 0x000fe20007ffe0ff */
        /* <DEDUP_REMOVED lines=10> */
[----:B------:R-:W-:Y:S02]  /*0350*/  IADD3 R7, R19, -0x56f99767, RZ ;  /* 0xa906689913077810 */ /* 0x000fe40007ffe0ff */
[----:B------:R-:W-:Y:S01]  /*0360*/  IADD3 R9, R18, 0x1715609d, RZ ;  /* 0x1715609d12097810 */ /* 0x000fe20007ffe0ff */
        /* <DEDUP_REMOVED lines=16> */
[----:B------:R-:W-:Y:S02]  /*0470*/  ISETP.NE.U32.AND P0, PT, RZ, UR7, PT ;  /* 0x00000007ff007c0c */ /* 0x000fe4000bf05070 */
[----:B------:R-:W-:Y:S01]  /*0480*/  IADD3 R13, R18, -0xe443238, RZ ;  /* 0xf1bbcdc8120d7810 */ /* 0x000fe20007ffe0ff */
[----:B------:R-:W-:Y:S01]  /*0490*/  IMAD.WIDE.U32 R30, R11, -0x2daee0ad, RZ ;  /* 0xd2511f530b1e7825 */ /* 0x000fe200078e00ff */
[----:B------:R-:W-:Y:S02]  /*04a0*/  IADD3 R10, R19, -0x24c28bd8, RZ ;  /* 0xdb3d7428130a7810 */ /* 0x000fe40007ffe0ff */
[----:B------:R-:W-:Y:S02]  /*04b0*/  LOP3.LUT R11, R21, R12, R13, 0x96, !PT ;  /* 0x0000000c150b7212 */ /* 0x000fe400078e960d */
[----:B------:R-:W-:-:S02]  /*04c0*/  LOP3.LUT R32, R31, R32, R10, 0x96, !PT ;  /* 0x000000201f207212 */ /* 0x000fc400078e960a */
[----:B------:R-:W-:Y:S01]  /*04d0*/  IADD3 R14, R19, -0x695add53, RZ ;  /* 0x96a522ad130e7810 */ /* 0x000fe20007ffe0ff */
[----:B------:R-:W-:Y:S01]  /*04e0*/  IMAD.HI.U32 R21, R11, -0x2daee0ad, RZ ;  /* 0xd2511f530b157827 */ /* 0x000fe200078e00ff */
[----:B------:R-:W-:-:S03]  /*04f0*/  IADD3 R31, R18, -0x700cb87f, RZ ;  /* 0x8ff34781121f7810 */ /* 0x000fc60007ffe0ff */
[----:B------:R-:W-:Y:S01]  /*0500*/  IMAD.HI.U32 R22, R32, -0x326172a9, RZ ;  /* 0xcd9e8d5720167827 */ /* 0x000fe200078e00ff */
[----:B------:R-:W-:Y:S02]  /*0510*/  MOV R13, R17 ;  /* 0x00000011000d7202 */ /* 0x000fe40000000f00 */
[----:B------:R-:W-:Y:S01]  /*0520*/  LOP3.LUT R30, R21, R30, R14, 0x96, !PT ;  /* 0x0000001e151e7212 */ /* 0x000fe200078e960e */
[----:B------:R-:W-:Y:S01]  /*0530*/  IMAD.MOV.U32 R12, RZ, RZ, R16 ;  /* 0x000000ffff0c7224 */ /* 0x000fe200078e0010 */
[----:B------:R-:W-:Y:S01]  /*0540*/  LOP3.LUT R31, R22, R20, R31, 0x96, !PT ;  /* 0x00000014161f7212 */ /* 0x000fe200078e961f */
[----:B------:R-:W-:Y:S01]  /*0550*/  IMAD.MOV.U32 R15, RZ, RZ, R17 ;  /* 0x000000ffff0f7224 */ /* 0x000fe200078e0011 */
[----:B------:R-:W-:Y:S05]  /*0560*/  @!P0 BRA `(.L_x_0) ;  /* 0x0000007000008947 */ /* 0x000fea0003800000 */
[----:B------:R-:W-:Y:S01]  /*0570*/  ULDC UR4, c[0x0][0x0] ;  /* 0x0000000000047ab9 */ /* 0x000fe20000000800 */
[----:B------:R-:W-:Y:S01]  /*0580*/  MOV R24, 0x5d0 ;  /* 0x000005d000187802 */ /* 0x000fe20000000f00 */
[----:B------:R-:W-:Y:S02]  /*0590*/  ULDC UR5, c[0x0][0xc] ;  /* 0x0000030000057ab9 */ /* 0x000fe40000000800 */
[----:B------:R-:W-:-:S04]  /*05a0*/  UIMAD UR4, UR4, UR5, URZ ;  /* 0x00000005040472a4 */ /* 0x000fc8000f8e023f */
[----:B------:R-:W-:-:S07]  /*05b0*/  USHF.L.U32 UR4, UR4, 0x2, URZ ;  /* 0x0000000204047899 */ /* 0x000fce000800063f */
[----:B------:R-:W-:Y:S05]  /*05c0*/  CALL.REL.NOINC `($__internal_0_$__cuda_sm20_div_s64) ;  /* 0x0000438000007944 */ /* 0x000fea0003c00000 */
[----:B------:R-:W-:Y:S05]  /*05d0*/  BRA `(.L_x_1) ;  /* 0x0000016000007947 */ /* 0x000fea0003800000 */
.L_x_0:
[----:B------:R-:W-:-:S05]  /*05e0*/  MOV R17, c[0x0][0x0] ;  /* 0x0000000000117a02 */ /* 0x000fca0000000f00 */
[----:B------:R-:W-:-:S04]  /*05f0*/  IMAD R17, R17, c[0x0][0xc], RZ ;  /* 0x0000030011117a24 */ /* 0x000fc800078e02ff */
[----:B------:R-:W-:-:S04]  /*0600*/  IMAD.SHL.U32 R22, R17, 0x4, RZ ;  /* 0x0000000411167824 */ /* 0x000fc800078e00ff */
[----:B------:R-:W0:Y:S01]  /*0610*/  I2F.U32.RP R17, R22 ;  /* 0x0000001600117306 */ /* 0x000e220000209000 */
[----:B------:R-:W-:Y:S02]  /*0620*/  IADD3 R23, RZ, -R22, RZ ;  /* 0x80000016ff177210 */ /* 0x000fe40007ffe0ff */
[----:B------:R-:W-:-:S05]  /*0630*/  ISETP.NE.U32.AND P2, PT, R22, RZ, PT ;  /* 0x000000ff1600720c */ /* 0x000fca0003f45070 */
[----:B0-----:R-:W0:Y:S02]  /*0640*/  MUFU.RCP R17, R17 ;  /* 0x0000001100117308 */ /* 0x001e240000001000 */
[----:B0-----:R-:W-:-:S06]  /*0650*/  IADD3 R20, R17, 0xffffffe, RZ ;  /* 0x0ffffffe11147810 */ /* 0x001fcc0007ffe0ff */
[----:B------:R0:W1:Y:S02]  /*0660*/  F2I.FTZ.U32.TRUNC.NTZ R21, R20 ;  /* 0x0000001400157305 */ /* 0x000064000021f000 */
[----:B0-----:R-:W-:Y:S02]  /*0670*/  IMAD.MOV.U32 R20, RZ, RZ, RZ ;  /* 0x000000ffff147224 */ /* 0x001fe400078e00ff */
[----:B-1----:R-:W-:-:S04]  /*0680*/  IMAD R23, R23, R21, RZ ;  /* 0x0000001517177224 */ /* 0x002fc800078e02ff */
[----:B------:R-:W-:-:S06]  /*0690*/  IMAD.HI.U32 R21, R21, R23, R20 ;  /* 0x0000001715157227 */ /* 0x000fcc00078e0014 */
[----:B------:R-:W-:-:S05]  /*06a0*/  IMAD.HI.U32 R20, R21, UR6, RZ ;  /* 0x0000000615147c27 */ /* 0x000fca000f8e00ff */
[----:B------:R-:W-:-:S05]  /*06b0*/  IADD3 R21, -R20, RZ, RZ ;  /* 0x000000ff14157210 */ /* 0x000fca0007ffe1ff */
[----:B------:R-:W-:-:S05]  /*06c0*/  IMAD R21, R22, R21, UR6 ;  /* 0x0000000616157e24 */ /* 0x000fca000f8e0215 */
[----:B------:R-:W-:-:S13]  /*06d0*/  ISETP.GE.U32.AND P0, PT, R21, R22, PT ;  /* 0x000000161500720c */ /* 0x000fda0003f06070 */
[----:B------:R-:W-:Y:S01]  /*06e0*/  @P0 IMAD.IADD R21, R21, 0x1, -R22 ;  /* 0x0000000115150824 */ /* 0x000fe200078e0a16 */
[----:B------:R-:W-:-:S04]  /*06f0*/  @P0 IADD3 R20, R20, 0x1, RZ ;  /* 0x0000000114140810 */ /* 0x000fc80007ffe0ff */
[----:B------:R-:W-:Y:S01]  /*0700*/  ISETP.GE.U32.AND P1, PT, R21, R22, PT ;  /* 0x000000161500720c */ /* 0x000fe20003f26070 */
[----:B------:R-:W-:-:S12]  /*0710*/  HFMA2.MMA R21, -RZ, RZ, 0, 0 ;  /* 0x00000000ff157435 */ /* 0x000fd800000001ff */
[----:B------:R-:W-:Y:S02]  /*0720*/  @P1 IADD3 R20, R20, 0x1, RZ ;  /* 0x0000000114141810 */ /* 0x000fe40007ffe0ff */
[----:B------:R-:W-:-:S03]  /*0730*/  @!P2 LOP3.LUT R20, RZ, R22, RZ, 0x33, !PT ;  /* 0x00000016ff14a212 */ /* 0x000fc600078e33ff */
.L_x_1:
[----:B------:R-:W-:Y:S01]  /*0740*/  ULDC UR4, c[0x0][0x0] ;  /* 0x0000000000047ab9 */ /* 0x000fe20000000800 */
[----:B------:R-:W-:Y:S01]  /*0750*/  IADD3 R24, P0, R20, 0x1, RZ ;  /* 0x0000000114187810 */ /* 0x000fe20007f1e0ff */
[----:B------:R-:W-:Y:S02]  /*0760*/  ULDC UR5, c[0x0][0xc] ;  /* 0x0000030000057ab9 */ /* 0x000fe40000000800 */
[----:B------:R-:W-:Y:S02]  /*0770*/  UIMAD.WIDE.U32 UR4, UR4, UR5, URZ ;  /* 0x00000005040472a5 */ /* 0x000fe4000f8e003f */
[----:B------:R-:W-:-:S04]  /*0780*/  IMAD.X R20, RZ, RZ, R21, P0 ;  /* 0x000000ffff147224 */ /* 0x000fc800000e0615 */
[C---:B------:R-:W-:Y:S02]  /*0790*/  IMAD R17, R24.reuse, UR5, RZ ;  /* 0x0000000518117c24 */ /* 0x040fe4000f8e02ff */
[----:B------:R-:W-:-:S04]  /*07a0*/  IMAD.WIDE.U32 R24, R24, UR4, RZ ;  /* 0x0000000418187c25 */ /* 0x000fc8000f8e00ff */
[----:B------:R-:W-:Y:S01]  /*07b0*/  IMAD R21, R20, UR4, R17 ;  /* 0x0000000414157c24 */ /* 0x000fe2000f8e0211 */
[----:B------:R-:W-:-:S03]  /*07c0*/  SHF.L.U32 R17, R24, 0x2, RZ ;  /* 0x0000000218117819 */ /* 0x000fc600000006ff */
[----:B------:R-:W-:Y:S01]  /*07d0*/  IMAD.IADD R21, R25, 0x1, R21 ;  /* 0x0000000119157824 */ /* 0x000fe200078e0215 */
[----:B------:R-:W-:-:S04]  /*07e0*/  ISETP.GE.U32.AND P0, PT, R12, R17, PT ;  /* 0x000000110c00720c */ /* 0x000fc80003f06070 */
[----:B------:R-:W-:-:S04]  /*07f0*/  SHF.L.U64.HI R24, R24, 0x2, R21 ;  /* 0x0000000218187819 */ /* 0x000fc80000010215 */
[----:B------:R-:W-:-:S13]  /*0800*/  ISETP.GE.AND.EX P0, PT, R13, R24, PT, P0 ;  /* 0x000000180d00720c */ /* 0x000fda0003f06300 */
[----:B------:R-:W-:Y:S05]  /*0810*/  @P0 EXIT ;  /* 0x000000000000094d */ /* 0x000fea0003800000 */
[----:B------:R-:W-:Y:S01]  /*0820*/  IMAD R32, R32, -0x326172a9, RZ ;  /* 0xcd9e8d5720207824 */ /* 0x000fe200078e02ff */
[----:B------:R-:W-:Y:S02]  /*0830*/  LOP3.LUT R25, R26, 0x3, RZ, 0xc0, !PT ;  /* 0x000000031a197812 */ /* 0x000fe400078ec0ff */
.L_x_18:
[----:B------:R-:W-:Y:S01]  /*0840*/  IADD3 R0, R0, 0x1, RZ ;  /* 0x0000000100007810 */ /* 0x000fe20007ffe0ff */
[----:B------:R-:W-:Y:S03]  /*0850*/  BSSY B0, `(.L_x_2) ;  /* 0x000000c000007945 */ /* 0x000fe60003800000 */
[C---:B------:R-:W-:Y:S01]  /*0860*/  ISETP.NE.AND P0, PT, R0.reuse, RZ, PT ;  /* 0x000000ff0000720c */ /* 0x040fe20003f05270 */
[----:B------:R-:W-:-:S12]  /*0870*/  IMAD.HI.U32 R20, R0, -0x2daee0ad, RZ ;  /* 0xd2511f5300147827 */ /* 0x000fd800078e00ff */
[----:B------:R-:W-:Y:S05]  /*0880*/  @P0 BRA `(.L_x_3) ;  /* 0x0000008000000947 */ /* 0x000fea0003800000 */
[----:B------:R-:W-:-:S04]  /*0890*/  IADD3 R2, R2, 0x1, RZ ;  /* 0x0000000102027810 */ /* 0x000fc80007ffe0ff */
[----:B------:R-:W-:-:S13]  /*08a0*/  ISETP.NE.AND P0, PT, R2, RZ, PT ;  /* 0x000000ff0200720c */ /* 0x000fda0003f05270 */
[----:B------:R-:W-:Y:S01]  /*08b0*/  @!P0 IADD3 R16, R16, 0x1, RZ ;  /* 0x0000000110108810 */ /* 0x000fe20007ffe0ff */
[----:B------:R-:W-:Y:S01]  /*08c0*/  @!P0 IMAD.MOV.U32 R2, RZ, RZ, RZ ;  /* 0x000000ffff028224 */ /* 0x000fe200078e00ff */
[----:B------:R-:W-:Y:S02]  /*08d0*/  @!P0 IADD3 R21, R15, 0x1, RZ ;  /* 0x000000010f158810 */ /* 0x000fe40007ffe0ff */
[----:B------:R-:W-:-:S13]  /*08e0*/  ISETP.NE.AND P1, PT, R16, RZ, !P0 ;  /* 0x000000ff1000720c */ /* 0x000fda0004725270 */
[----:B------:R-:W-:-:S04]  /*08f0*/  @P1 IADD3 R21, R15, RZ, RZ ;  /* 0x000000ff0f151210 */ /* 0x000fc80007ffe0ff */
[----:B------:R-:W-:Y:S02]  /*0900*/  @!P0 MOV R15, R21 ;  /* 0x00000015000f8202 */ /* 0x000fe40000000f00 */
.L_x_3:
[----:B------:R-:W-:Y:S05]  /*0910*/  BSYNC B0 ;  /* 0x0000000000007941 */ /* 0x000fea0003800000 */
.L_x_2:
[----:B------:R-:W-:Y:S01]  /*0920*/  IMAD.HI.U32 R21, R16, -0x326172a9, RZ ;  /* 0xcd9e8d5710157827 */ /* 0x000fe200078e00ff */
[----:B------:R-:W-:Y:S02]  /*0930*/  LOP3.LUT R20, R20, R15, R19, 0x96, !PT ;  /* 0x0000000f14147212 */ /* 0x000fe400078e9613 */
[----:B------:R-:W-:Y:S01]  /*0940*/  IADD3 R26, R18, -0x61c88647, RZ ;  /* 0x9e3779b9121a7810 */ /* 0x000fe20007ffe0ff */
[----:B------:R-:W-:Y:S01]  /*0950*/  IMAD R23, R16, -0x326172a9, RZ ;  /* 0xcd9e8d5710177824 */ /* 0x000fe200078e02ff */
[----:B------:R-:W-:Y:S01]  /*0960*/  LOP3.LUT R28, R21, R2, R18, 0x96, !PT ;  /* 0x00000002151c7212 */ /* 0x000fe200078e9612 */
[----:B------:R-:W-:Y:S01]  /*0970*/  IMAD.WIDE.U32 R20, R20, -0x326172a9, RZ ;  /* 0xcd9e8d5714147825 */ /* 0x000fe200078e00ff */
[----:B------:R-:W-:Y:S02]  /*0980*/  ISETP.NE.AND P0, PT, R25, 0x1, PT ;  /* 0x000000011900780c */ /* 0x000fe40003f05270 */
[----:B------:R-:W-:Y:S01]  /*0990*/  MOV R35, R30 ;  /* 0x0000001e00237202 */ /* 0x000fe20000000f00 */
[----:B------:R-:W-:Y:S01]  /*09a0*/  IMAD R22, R0, -0x2daee0ad, RZ ;  /* 0xd2511f5300167824 */ /* 0x000fe200078e02ff */
[----:B------:R-:W-:Y:S01]  /*09b0*/  LOP3.LUT R23, R21, R23, R26, 0x96, !PT ;  /* 0x0000001715177212 */ /* 0x000fe200078e961a */
[----:B------:R-:W-:-:S04]  /*09c0*/  IMAD.WIDE.U32 R28, R28, -0x2daee0ad, RZ ;  /* 0xd2511f531c1c7825 */ /* 0x000fc800078e00ff */
[----:B------:R-:W-:Y:S01]  /*09d0*/  IMAD.WIDE.U32 R26, R23, -0x2daee0ad, RZ ;  /* 0xd2511f53171a7825 */ /* 0x000fe200078e00ff */
[----:B------:R-:W-:Y:S02]  /*09e0*/  LOP3.LUT R22, R29, R22, R3, 0x96, !PT ;  /* 0x000000161d167212 */ /* 0x000fe400078e9603 */
[----:B------:R-:W-:Y:S01]  /*09f0*/  IADD3 R29, R18, 0x3c6ef372, RZ ;  /* 0x3c6ef372121d7810 */ /* 0x000fe20007ffe0ff */
[----:B------:R-:W-:Y:S01]  /*0a00*/  IMAD.MOV.U32 R34, RZ, RZ, R32 ;  /* 0x000000ffff227224 */ /* 0x000fe200078e0020 */
[----:B------:R-:W-:Y:S01]  /*0a10*/  LOP3.LUT R21, R27, R28, R4, 0x96, !PT ;  /* 0x0000001c1b157212 */ /* 0x000fe200078e9604 */
[----:B------:R-:W-:Y:S01]  /*0a20*/  IMAD.WIDE.U32 R22, R22, -0x326172a9, RZ ;  /* 0xcd9e8d5716167825 */ /* 0x000fe200078e00ff */
[----:B------:R-:W-:-:S04]  /*0a30*/  IADD3 R27, R18, -0x255992d5, RZ ;  /* 0xdaa66d2b121b7810 */ /* 0x000fc80007ffe0ff */
[----:B------:R-:W-:Y:S01]  /*0a40*/  LOP3.LUT R28, R23, R20, R29, 0x96, !PT ;  /* 0x00000014171c7212 */ /* 0x000fe200078e961d */
[----:B------:R-:W-:-:S04]  /*0a50*/  IMAD.WIDE.U32 R20, R21, -0x326172a9, RZ ;  /* 0xcd9e8d5715147825 */ /* 0x000fc800078e00ff */
[----:B------:R-:W-:Y:S01]  /*0a60*/  IMAD.WIDE.U32 R28, R28, -0x2daee0ad, RZ ;  /* 0xd2511f531c1c7825 */ /* 0x000fe200078e00ff */
[----:B------:R-:W-:-:S04]  /*0a70*/  LOP3.LUT R27, R21, R22, R27, 0x96, !PT ;  /* 0x00000016151b7212 */ /* 0x000fc800078e961b */
[----:B------:R-:W-:Y:S01]  /*0a80*/  LOP3.LUT R22, R29, R26, R5, 0x96, !PT ;  /* 0x0000001a1d167212 */ /* 0x000fe200078e9605 */
[----:B------:R-:W-:Y:S01]  /*0a90*/  IMAD.WIDE.U32 R26, R27, -0x2daee0ad, RZ ;  /* 0xd2511f531b1a7825 */ /* 0x000fe200078e00ff */
[----:B------:R-:W-:-:S03]  /*0aa0*/  IADD3 R29, R18, 0x78dde6e4, RZ ;  /* 0x78dde6e4121d7810 */ /* 0x000fc60007ffe0ff */
[----:B------:R-:W-:Y:S01]  /*0ab0*/  IMAD.WIDE.U32 R22, R22, -0x326172a9, RZ ;  /* 0xcd9e8d5716167825 */ /* 0x000fe200078e00ff */
[----:B------:R-:W-:Y:S02]  /*0ac0*/  LOP3.LUT R21, R27, R28, R6, 0x96, !PT ;  /* 0x0000001c1b157212 */ /* 0x000fe400078e9606 */
[----:B------:R-:W-:Y:S02]  /*0ad0*/  IADD3 R27, R18, 0x1715609d, RZ ;  /* 0x1715609d121b7810 */ /* 0x000fe40007ffe0ff */
[----:B------:R-:W-:Y:S01]  /*0ae0*/  LOP3.LUT R28, R23, R20, R29, 0x96, !PT ;  /* 0x00000014171c7212 */ /* 0x000fe200078e961d */
[----:B------:R-:W-:-:S04]  /*0af0*/  IMAD.WIDE.U32 R20, R21, -0x326172a9, RZ ;  /* 0xcd9e8d5715147825 */ /* 0x000fc800078e00ff */
[----:B------:R-:W-:Y:S01]  /*0b00*/  IMAD.WIDE.U32 R28, R28, -0x2daee0ad, RZ ;  /* 0xd2511f531c1c7825 */ /* 0x000fe200078e00ff */
[----:B------:R-:W-:-:S04]  /*0b10*/  LOP3.LUT R27, R21, R22, R27, 0x96, !PT ;  /* 0x00000016151b7212 */ /* 0x000fc800078e961b */
[----:B------:R-:W-:Y:S01]  /*0b20*/  LOP3.LUT R22, R29, R26, R7, 0x96, !PT ;  /* 0x0000001a1d167212 */ /* 0x000fe200078e9607 */
[----:B------:R-:W-:Y:S01]  /*0b30*/  IMAD.WIDE.U32 R26, R27, -0x2daee0ad, RZ ;  /* 0xd2511f531b1a7825 */ /* 0x000fe200078e00ff */
[----:B------:R-:W-:-:S03]  /*0b40*/  IADD3 R29, R18, -0x4ab325aa, RZ ;  /* 0xb54cda56121d7810 */ /* 0x000fc60007ffe0ff */
[----:B------:R-:W-:Y:S01]  /*0b50*/  IMAD.WIDE.U32 R22, R22, -0x326172a9, RZ ;  /* 0xcd9e8d5716167825 */ /* 0x000fe200078e00ff */
[----:B------:R-:W-:-:S04]  /*0b60*/  LOP3.LUT R21, R27, R28, R8, 0x96, !PT ;  /* 0x0000001c1b157212 */ /* 0x000fc800078e9608 */
[----:B------:R-:W-:Y:S01]  /*0b70*/  LOP3.LUT R28, R23, R20, R29, 0x96, !PT ;  /* 0x00000014171c7212 */ /* 0x000fe200078e961d */
[----:B------:R-:W-:Y:S01]  /*0b80*/  IMAD.WIDE.U32 R20, R21, -0x326172a9, RZ ;  /* 0xcd9e8d5715147825 */ /* 0x000fe200078e00ff */
[----:B------:R-:W-:-:S03]  /*0b90*/  IADD3 R23, R18, 0x5384540f, RZ ;  /* 0x5384540f12177810 */ /* 0x000fc60007ffe0ff */
[----:B------:R-:W-:Y:S01]  /*0ba0*/  IMAD.WIDE.U32 R28, R28, -0x2daee0ad, RZ ;  /* 0xd2511f531c1c7825 */ /* 0x000fe200078e00ff */
[----:B------:R-:W-:-:S04]  /*0bb0*/  LOP3.LUT R22, R21, R22, R23, 0x96, !PT ;  /* 0x0000001615167212 */ /* 0x000fc800078e9617 */
[----:B------:R-:W-:Y:S01]  /*0bc0*/  LOP3.LUT R26, R29, R26, R9, 0x96, !PT ;  /* 0x0000001a1d1a7212 */ /* 0x000fe200078e9609 */
[----:B------:R-:W-:Y:S01]  /*0bd0*/  IMAD.WIDE.U32 R22, R22, -0x2daee0ad, RZ ;  /* 0xd2511f5316167825 */ /* 0x000fe200078e00ff */
[----:B------:R-:W-:-:S03]  /*0be0*/  IADD3 R29, R18, -0xe443238, RZ ;  /* 0xf1bbcdc8121d7810 */ /* 0x000fc60007ffe0ff */
[----:B------:R-:W-:Y:S01]  /*0bf0*/  IMAD.WIDE.U32 R26, R26, -0x326172a9, RZ ;  /* 0xcd9e8d571a1a7825 */ /* 0x000fe200078e00ff */
[----:B------:R-:W-:-:S03]  /*0c00*/  LOP3.LUT R21, R23, R28, R10, 0x96, !PT ;  /* 0x0000001c17157212 */ /* 0x000fc600078e960a */
[----:B------:R-:W-:Y:S01]  /*0c10*/  IMAD R23, R11, -0x2daee0ad, RZ ;  /* 0xd2511f530b177824 */ /* 0x000fe200078e02ff */
[----:B------:R-:W-:Y:S01]  /*0c20*/  LOP3.LUT R11, R27, R20, R29, 0x96, !PT ;  /* 0x000000141b0b7212 */ /* 0x000fe200078e961d */
[----:B------:R-:W-:Y:S01]  /*0c30*/  IMAD.WIDE.U32 R20, R21, -0x326172a9, RZ ;  /* 0xcd9e8d5715147825 */ /* 0x000fe200078e00ff */
[----:B------:R-:W-:-:S03]  /*0c40*/  IADD3 R29, R18, -0x700cb87f, RZ ;  /* 0x8ff34781121d7810 */ /* 0x000fc60007ffe0ff */
[----:B------:R-:W-:Y:S01]  /*0c50*/  IMAD.HI.U32 R27, R11, -0x2daee0ad, RZ ;  /* 0xd2511f530b1b7827 */ /* 0x000fe200078e00ff */
[----:B------:R-:W-:-:S03]  /*0c60*/  LOP3.LUT R26, R21, R26, R29, 0x96, !PT ;  /* 0x0000001a151a7212 */ /* 0x000fc600078e961d */
[----:B------:R-:W-:Y:S01]  /*0c70*/  IMAD.MOV.U32 R33, RZ, RZ, R23 ;  /* 0x000000ffff217224 */ /* 0x000fe200078e0017 */
[----:B------:R-:W-:Y:S02]  /*0c80*/  LOP3.LUT R27, R27, R22, R14, 0x96, !PT ;  /* 0x000000161b1b7212 */ /* 0x000fe400078e960e */
[----:B------:R-:W-:Y:S01]  /*0c90*/  MOV R22, R26 ;  /* 0x0000001a00167202 */ /* 0x000fe20000000f00 */
[----:B------:R-:W-:Y:S05]  /*0ca0*/  @!P0 BRA `(.L_x_4) ;  /* 0x0000010000008947 */ /* 0x000fea0003800000 */
[----:B------:R-:W-:-:S13]  /*0cb0*/  ISETP.NE.AND P0, PT, R25, 0x2, PT ;  /* 0x000000021900780c */ /* 0x000fda0003f05270 */
[----:B------:R-:W-:Y:S05]  /*0cc0*/  @!P0 BRA `(.L_x_5) ;  /* 0x000000a000008947 */ /* 0x000fea0003800000 */
[----:B------:R-:W-:Y:S01]  /*0cd0*/  ISETP.NE.AND P0, PT, R25, 0x3, PT ;  /* 0x000000031900780c */ /* 0x000fe20003f05270 */
[----:B------:R-:W-:Y:S01]  /*0ce0*/  IMAD.MOV.U32 R34, RZ, RZ, R23 ;  /* 0x000000ffff227224 */ /* 0x000fe200078e0017 */
[----:B------:R-:W-:Y:S01]  /*0cf0*/  MOV R35, R26 ;  /* 0x0000001a00237202 */ /* 0x000fe20000000f00 */
[----:B------:R-:W-:Y:S01]  /*0d00*/  IMAD.MOV.U32 R33, RZ, RZ, R20 ;  /* 0x000000ffff217224 */ /* 0x000fe200078e0014 */
[----:B------:R-:W-:-:S09]  /*0d10*/  MOV R22, R27 ;  /* 0x0000001b00167202 */ /* 0x000fd20000000f00 */
[----:B------:R-:W-:Y:S01]  /*0d20*/  @P0 IMAD.MOV.U32 R34, RZ, RZ, R31 ;  /* 0x000000ffff220224 */ /* 0x000fe200078e001f */
[----:B------:R-:W-:Y:S01]  /*0d30*/  @P0 MOV R35, R32 ;  /* 0x0000002000230202 */ /* 0x000fe20000000f00 */
[----:B------:R-:W-:Y:S01]  /*0d40*/  @P0 IMAD.MOV.U32 R33, RZ, RZ, R30 ;  /* 0x000000ffff210224 */ /* 0x000fe200078e001e */
[----:B------:R-:W-:Y:S01]  /*0d50*/  @P0 MOV R22, R23 ;  /* 0x0000001700160202 */ /* 0x000fe20000000f00 */
[----:B------:R-:W-:Y:S05]  /*0d60*/  BRA `(.L_x_4) ;  /* 0x0000004000007947 */ /* 0x000fea0003800000 */
.L_x_5:
[----:B------:R-:W-:Y:S01]  /*0d70*/  IMAD.MOV.U32 R34, RZ, RZ, R30 ;  /* 0x000000ffff227224 */ /* 0x000fe200078e001e */
[----:B------:R-:W-:Y:S01]  /*0d80*/  MOV R35, R23 ;  /* 0x0000001700237202 */ /* 0x000fe20000000f00 */
[----:B------:R-:W-:Y:S01]  /*0d90*/  IMAD.MOV.U32 R33, RZ, RZ, R26 ;  /* 0x000000ffff217224 */ /* 0x000fe200078e001a */
[----:B------:R-:W-:-:S03]  /*0da0*/  MOV R22, R20 ;  /* 0x0000001400167202 */ /* 0x000fc60000000f00 */
.L_x_4:
[----:B------:R-:W0:Y:S01]  /*0db0*/  I2F.U32 R34, R34 ;  /* 0x0000002200227306 */ /* 0x000e220000201000 */
[----:B------:R-:W-:Y:S01]  /*0dc0*/  IMAD.MOV.U32 R29, RZ, RZ, 0x2f800000 ;  /* 0x2f800000ff1d7424 */ /* 0x000fe200078e00ff */
[----:B------:R-:W-:Y:S01]  /*0dd0*/  ISETP.GE.U32.AND P0, PT, R12, c[0x0][0x160], PT ;  /* 0x000058000c007a0c */ /* 0x000fe20003f06070 */
[----:B------:R-:W-:Y:S03]  /*0de0*/  BSSY B0, `(.L_x_6) ;  /* 0x00000f0000007945 */ /* 0x000fe60003800000 */
[----:B------:R-:W-:-:S02]  /*0df0*/  ISETP.GE.AND.EX P0, PT, R13, c[0x0][0x164], PT, P0 ;  /* 0x000059000d007a0c */ /* 0x000fc40003f06300 */
[----:B------:R-:W1:Y:S01]  /*0e00*/  I2F.U32 R30, R35 ;  /* 0x00000023001e7306 */ /* 0x000e620000201000 */
[----:B0-----:R-:W-:-:S07]  /*0e10*/  FFMA.FTZ R23, R34, R29, 1.1641532182693481445e-10 ;  /* 0x2f00000022177423 */ /* 0x001fce000001001d */
[----:B------:R-:W0:Y:S01]  /*0e20*/  I2F.U32 R32, R33 ;  /* 0x0000002100207306 */ /* 0x000e220000201000 */
[----:B------:R-:W-:-:S07]  /*0e30*/  HFMA2.MMA R34, -RZ, RZ, 0.1495361328125, 0.0004794597625732421875 ;  /* 0x30c90fdbff227435 */ /* 0x000fce00000001ff */
[----:B------:R-:W2:Y:S03]  /*0e40*/  MUFU.LG2 R23, R23 ;  /* 0x0000001700177308 */ /* 0x000ea60000000c00 */
[----:B-1----:R-:W-:-:S05]  /*0e50*/  FFMA.FTZ R30, R30, R34, 7.314590599882819788e-10 ;  /* 0x30490fdb1e1e7423 */ /* 0x002fca0000010022 */
[----:B------:R-:W1:Y:S01]  /*0e60*/  I2F.U32 R31, R22 ;  /* 0x00000016001f7306 */ /* 0x000e620000201000 */
[----:B0-----:R-:W-:Y:S02]  /*0e70*/  FFMA.FTZ R29, R32, R29, 1.1641532182693481445e-10 ;  /* 0x2f000000201d7423 */ /* 0x001fe4000001001d */
[----:B--2---:R-:W-:-:S04]  /*0e80*/  FMUL.FTZ R28, R23, 0.69314718246459960938 ;  /* 0x3f317218171c7820 */ /* 0x004fc80000410000 */
[----:B------:R-:W-:Y:S02]  /*0e90*/  FMUL.FTZ R28, R28, -2 ;  /* 0xc00000001c1c7820 */ /* 0x000fe40000410000 */
[----:B-1----:R-:W-:-:S04]  /*0ea0*/  FFMA.FTZ R31, R31, R34, 7.314590599882819788e-10 ;  /* 0x30490fdb1f1f7423 */ /* 0x002fc80000010022 */
[----:B------:R-:W0:Y:S01]  /*0eb0*/  MUFU.SQRT R28, R28 ;  /* 0x0000001c001c7308 */ /* 0x000e220000002000 */
[----:B------:R-:W-:Y:S05]  /*0ec0*/  @P0 BRA `(.L_x_7) ;  /* 0x00000e1000000947 */ /* 0x000fea0003800000 */
[----:B------:R-:W-:Y:S01]  /*0ed0*/  FMUL.RZ R23, R30, 0.15915493667125701904 ;  /* 0x3e22f9831e177820 */ /* 0x000fe2000040c000 */
[----:B------:R-:W-:Y:S01]  /*0ee0*/  ISETP.NE.AND P0, PT, RZ, c[0x0][0x188], PT ;  /* 0x00006200ff007a0c */ /* 0x000fe20003f05270 */
[----:B------:R-:W-:-:S04]  /*0ef0*/  IMAD.MOV.U32 R34, RZ, RZ, RZ ;  /* 0x000000ffff227224 */ /* 0x000fc800078e00ff */
[----:B------:R-:W1:Y:S02]  /*0f00*/  MUFU.SIN R23, R23 ;  /* 0x0000001700177308 */ /* 0x000e640000000400 */
[----:B01----:R-:W-:-:S06]  /*0f10*/  FMUL.FTZ R32, R28, R23 ;  /* 0x000000171c207220 */ /* 0x003fcc0000410000 */
[----:B------:R-:W-:Y:S05]  /*0f20*/  @!P0 BRA `(.L_x_8) ;  /* 0x00000d3000008947 */ /* 0x000fea0003800000 */
[----:B------:R-:W-:Y:S01]  /*0f30*/  MOV R22, RZ ;  /* 0x000000ff00167202 */ /* 0x000fe20000000f00 */
[----:B------:R-:W-:Y:S01]  /*0f40*/  IMAD.MOV.U32 R23, RZ, RZ, R12 ;  /* 0x000000ffff177224 */ /* 0x000fe200078e000c */
[----:B------:R-:W-:-:S03]  /*0f50*/  MOV R33, c[0x0][0x188] ;  /* 0x0000620000217a02 */ /* 0x000fc60000000f00 */
[----:B------:R-:W-:Y:S01]  /*0f60*/  IMAD.HI.U32 R23, R12, c[0x0][0x190], R22 ;  /* 0x000064000c177a27 */ /* 0x000fe200078e0016 */
[----:B------:R-:W-:-:S04]  /*0f70*/  ISETP.NE.AND P0, PT, R33, 0x1, PT ;  /* 0x000000012100780c */ /* 0x000fc80003f05270 */
[----:B------:R-:W-:-:S05]  /*0f80*/  SHF.R.U32.HI R23, RZ, c[0x0][0x194], R23 ;  /* 0x00006500ff177a19 */ /* 0x000fca0000011617 */
[----:B------:R-:W-:-:S04]  /*0f90*/  IMAD.MOV R35, RZ, RZ, -R23 ;  /* 0x000000ffff237224 */ /* 0x000fc800078e0a17 */
[----:B------:R-:W-:-:S04]  /*0fa0*/  IMAD R34, R35, c[0x0][0x18c], R12 ;  /* 0x0000630023227a24 */ /* 0x000fc800078e020c */
[----:B------:R-:W-:Y:S01]  /*0fb0*/  IMAD R34, R34, c[0x0][0x2b8], RZ ;  /* 0x0000ae0022227a24 */ /* 0x000fe200078e02ff */
[----:B------:R-:W-:Y:S05]  /*0fc0*/  @!P0 BRA `(.L_x_8) ;  /* 0x00000c9000008947 */ /* 0x000fea0003800000 */
[----:B------:R-:W-:Y:S01]  /*0fd0*/  HFMA2.MMA R22, -RZ, RZ, 0, 0 ;  /* 0x00000000ff167435 */ /* 0x000fe200000001ff */
[----:B------:R-:W-:-:S09]  /*0fe0*/  ISETP.NE.AND P0, PT, R33, 0x2, PT ;  /* 0x000000022100780c */ /* 0x000fd20003f05270 */
[----:B------:R-:W-:-:S05]  /*0ff0*/  IMAD.HI.U32 R35, R23, c[0x0][0x19c], R22 ;  /* 0x0000670017237a27 */ /* 0x000fca00078e0016 */
[----:B------:R-:W-:-:S05]  /*1000*/  SHF.R.U32.HI R35, RZ, c[0x0][0x1a0], R35 ;  /* 0x00006800ff237a19 */ /* 0x000fca0000011623 */
[----:B------:R-:W-:-:S04]  /*1010*/  IMAD.MOV R22, RZ, RZ, -R35 ;  /* 0x000000ffff167224 */ /* 0x000fc800078e0a23 */
[----:B------:R-:W-:-:S04]  /*1020*/  IMAD R23, R22, c[0x0][0x198], R23 ;  /* 0x0000660016177a24 */ /* 0x000fc800078e0217 */
[----:B------:R-:W-:Y:S01]  /*1030*/  IMAD R34, R23, c[0x0][0x2bc], R34 ;  /* 0x0000af0017227a24 */ /* 0x000fe200078e0222 */
[----:B------:R-:W-:Y:S05]  /*1040*/  @!P0 BRA `(.L_x_8) ;  /* 0x00000c1000008947 */ /* 0x000fea0003800000 */
[----:B------:R-:W-:Y:S01]  /*1050*/  MOV R22, RZ ;  /* 0x000000ff00167202 */ /* 0x000fe20000000f00 */
[----:B------:R-:W-:Y:S01]  /*1060*/  IMAD.MOV.U32 R23, RZ, RZ, R35 ;  /* 0x000000ffff177224 */ /* 0x000fe200078e0023 */
[----:B------:R-:W-:-:S03]  /*1070*/  ISETP.NE.AND P0, PT, R33, 0x3, PT ;  /* 0x000000032100780c */ /* 0x000fc60003f05270 */
[----:B------:R-:W-:-:S05]  /*1080*/  IMAD.HI.U32 R23, R35, c[0x0][0x1a8], R22 ;  /* 0x00006a0023177a27 */ /* 0x000fca00078e0016 */
[----:B------:R-:W-:-:S04]  /*1090*/  SHF.R.U32.HI R23, RZ, c[0x0][0x1ac], R23 ;  /* 0x00006b00ff177a19 */ /* 0x000fc80000011617 */
[----:B------:R-:W-:-:S05]  /*10a0*/  IADD3 R22, -R23, RZ, RZ ;  /* 0x000000ff17167210 */ /* 0x000fca0007ffe1ff */
[----:B------:R-:W-:-:S04]  /*10b0*/  IMAD R35, R22, c[0x0][0x1a4], R35 ;  /* 0x0000690016237a24 */ /* 0x000fc800078e0223 */
[----:B------:R-:W-:Y:S01]  /*10c0*/  IMAD R34, R35, c[0x0][0x2c0], R34 ;  /* 0x0000b00023227a24 */ /* 0x000fe200078e0222 */
[----:B------:R-:W-:Y:S05]  /*10d0*/  @!P0 BRA `(.L_x_8) ;  /* 0x00000b8000008947 */ /* 0x000fea0003800000 */
[----:B------:R-:W-:Y:S01]  /*10e0*/  IMAD.MOV.U32 R22, RZ, RZ, RZ ;  /* 0x000000ffff167224 */ /* 0x000fe200078e00ff */
[----:B------:R-:W-:-:S03]  /*10f0*/  ISETP.NE.AND P0, PT, R33, 0x4, PT ;  /* 0x000000042100780c */ /* 0x000fc60003f05270 */
[----:B------:R-:W-:-:S05]  /*1100*/  IMAD.HI.U32 R35, R23, c[0x0][0x1b4], R22 ;  /* 0x00006d0017237a27 */ /* 0x000fca00078e0016 */
[----:B------:R-:W-:-:S04]  /*1110*/  SHF.R.U32.HI R35, RZ, c[0x0][0x1b8], R35 ;  /* 0x00006e00ff237a19 */ /* 0x000fc80000011623 */
[----:B------:R-:W-:-:S05]  /*1120*/  IADD3 R22, -R35, RZ, RZ ;  /* 0x000000ff23167210 */ /* 0x000fca0007ffe1ff */
[----:B------:R-:W-:-:S04]  /*1130*/  IMAD R23, R22, c[0x0][0x1b0], R23 ;  /* 0x00006c0016177a24 */ /* 0x000fc800078e0217 */
[----:B------:R-:W-:Y:S01]  /*1140*/  IMAD R34, R23, c[0x0][0x2c4], R34 ;  /* 0x0000b10017227a24 */ /* 0x000fe200078e0222 */
[----:B------:R-:W-:Y:S05]  /*1150*/  @!P0 BRA `(.L_x_8) ;  /* 0x00000b0000008947 */ /* 0x000fea0003800000 */
[----:B------:R-:W-:Y:S01]  /*1160*/  MOV R23, R35 ;  /* 0x0000002300177202 */ /* 0x000fe20000000f00 */
[----:B------:R-:W-:Y:S01]  /*1170*/  IMAD.MOV.U32 R22, RZ, RZ, RZ ;  /* 0x000000ffff167224 */ /* 0x000fe200078e00ff */
[----:B------:R-:W-:-:S03]  /*1180*/  ISETP.NE.AND P0, PT, R33, 0x5, PT ;  /* 0x000000052100780c */ /* 0x000fc60003f05270 */
[----:B------:R-:W-:-:S05]  /*1190*/  IMAD.HI.U32 R23, R35, c[0x0][0x1c0], R22 ;  /* 0x0000700023177a27 */ /* 0x000fca00078e0016 */
[----:B------:R-:W-:-:S05]  /*11a0*/  SHF.R.U32.HI R23, RZ, c[0x0][0x1c4], R23 ;  /* 0x00007100ff177a19 */ /* 0x000fca0000011617 */
[----:B------:R-:W-:-:S04]  /*11b0*/  IMAD.MOV R22, RZ, RZ, -R23 ;  /* 0x000000ffff167224 */ /* 0x000fc800078e0a17 */
[----:B------:R-:W-:-:S04]  /*11c0*/  IMAD R35, R22, c[0x0][0x1bc], R35 ;  /* 0x00006f0016237a24 */ /* 0x000fc800078e0223 */
[----:B------:R-:W-:Y:S01]  /*11d0*/  IMAD R34, R35, c[0x0][0x2c8], R34 ;  /* 0x0000b20023227a24 */ /* 0x000fe200078e0222 */
        /* <DEDUP_REMOVED lines=154> */
[----:B------:R-:W-:Y:S01]  /*1b80*/  ISETP.NE.AND P0, PT, R33, 0x18, PT ;  /* 0x000000182100780c */ /* 0x000fe20003f05270 */
[----:B------:R-:W-:Y:S01]  /*1b90*/  IMAD.MOV.U32 R22, RZ, RZ, RZ ;  /* 0x000000ffff167224 */ /* 0x000fe200078e00ff */
[----:B------:R-:W-:-:S05]  /*1ba0*/  MOV R23, R35 ;  /* 0x0000002300177202 */ /* 0x000fca0000000f00 */
[----:B------:R-:W-:-:S05]  /*1bb0*/  IMAD.HI.U32 R22, R35, c[0x0][0x2a4], R22 ;  /* 0x0000a90023167a27 */ /* 0x000fca00078e0016 */
[----:B------:R-:W-:Y:S01]  /*1bc0*/  SHF.R.U32.HI R23, RZ, c[0x0][0x2a8], R22 ;  /* 0x0000aa00ff177a19 */ /* 0x000fe20000011616 */
[----:B------:R-:W-:-:S03]  /*1bd0*/  @P0 IMAD.MOV.U32 R22, RZ, RZ, RZ ;  /* 0x000000ffff160224 */ /* 0x000fc600078e00ff */
[C---:B------:R-:W-:Y:S01]  /*1be0*/  IADD3 R36, -R23.reuse, RZ, RZ ;  /* 0x000000ff17247210 */ /* 0x040fe20007ffe1ff */
[----:B------:R-:W-:-:S04]  /*1bf0*/  @P0 IMAD.HI.U32 R22, R23, c[0x0][0x2b0], R22 ;  /* 0x0000ac0017160a27 */ /* 0x000fc800078e0016 */
[----:B------:R-:W-:Y:S01]  /*1c00*/  IMAD R35, R36, c[0x0][0x2a0], R35 ;  /* 0x0000a80024237a24 */ /* 0x000fe200078e0223 */
[----:B------:R-:W-:-:S03]  /*1c10*/  @P0 SHF.R.U32.HI R22, RZ, c[0x0][0x2b4], R22 ;  /* 0x0000ad00ff160a19 */ /* 0x000fc60000011616 */
[----:B------:R-:W-:Y:S02]  /*1c20*/  IMAD R34, R35, c[0x0][0x314], R34 ;  /* 0x0000c50023227a24 */ /* 0x000fe400078e0222 */
[----:B------:R-:W-:-:S04]  /*1c30*/  @P0 IMAD.MOV R22, RZ, RZ, -R22 ;  /* 0x000000ffff160224 */ /* 0x000fc800078e0a16 */
[----:B------:R-:W-:-:S04]  /*1c40*/  @P0 IMAD R23, R22, c[0x0][0x2ac], R23 ;  /* 0x0000ab0016170a24 */ /* 0x000fc800078e0217 */
[----:B------:R-:W-:-:S03]  /*1c50*/  @P0 IMAD R34, R23, c[0x0][0x318], R34 ;  /* 0x0000c60017220a24 */ /* 0x000fc600078e0222 */
.L_x_8:
[----:B------:R-:W-:Y:S02]  /*1c60*/  MOV R23, c[0x0][0x32c] ;  /* 0x0000cb0000177a02 */ /* 0x000fe40000000f00 */
[----:B------:R-:W-:-:S03]  /*1c70*/  IADD3 R34, P0, R34, c[0x0][0x320], RZ ;  /* 0x0000c80022227a10 */ /* 0x000fc60007f1e0ff */
[----:B------:R-:W-:Y:S02]  /*1c80*/  FFMA.FTZ R32, R32, R23, c[0x0][0x328] ;  /* 0x0000ca0020207623 */ /* 0x000fe40000010017 */
[----:B------:R-:W-:Y:S02]  /*1c90*/  IMAD.X R35, RZ, RZ, c[0x0][0x324], P0 ;  /* 0x0000c900ff237624 */ /* 0x000fe400000e06ff */
[----:B------:R-:W-:-:S06]  /*1ca0*/  FMUL.FTZ R32, R32, 1.4426950216293334961 ;  /* 0x3fb8aa3b20207820 */ /* 0x000fcc0000410000 */
[----:B------:R-:W0:Y:S02]  /*1cb0*/  MUFU.EX2 R32, R32 ;  /* 0x0000002000207308 */ /* 0x000e240000000800 */
[----:B0-----:R-:W-:-:S05]  /*1cc0*/  F2FP.BF16.PACK_AB R22, RZ, R32 ;  /* 0x00000020ff16723e */ /* 0x001fca00000010ff */
[----:B------:R0:W-:Y:S02]  /*1cd0*/  STG.E.U16 [R34.64], R22 ;  /* 0x0000001622007986 */ /* 0x0001e4000c101508 */
.L_x_7:
[----:B------:R-:W-:Y:S05]  /*1ce0*/  BSYNC B0 ;  /* 0x0000000000007941 */ /* 0x000fea0003800000 */
.L_x_6:
[----:B------:R-:W-:Y:S01]  /*1cf0*/  MOV R33, c[0x0][0x0] ;  /* 0x0000000000217a02 */ /* 0x000fe20000000f00 */
[----:B0-----:R-:W-:Y:S01]  /*1d00*/  FMUL.RZ R35, R30, 0.15915493667125701904 ;  /* 0x3e22f9831e237820 */ /* 0x001fe2000040c000 */
[----:B------:R-:W-:Y:S03]  /*1d10*/  BSSY B0, `(.L_x_9) ;  /* 0x00000e6000007945 */ /* 0x000fe60003800000 */
[----:B------:R-:W-:Y:S02]  /*1d20*/  IMAD R33, R33, c[0x0][0xc], RZ ;  /* 0x0000030021217a24 */ /* 0x000fe400078e02ff */
[----:B------:R-:W0:Y:S03]  /*1d30*/  MUFU.COS R35, R35 ;  /* 0x0000002300237308 */ /* 0x000e260000000000 */
[----:B------:R-:W-:-:S04]  /*1d40*/  IADD3 R23, P1, R33, R12, RZ ;  /* 0x0000000c21177210 */ /* 0x000fc80007f3e0ff */
[----:B------:R-:W-:Y:S01]  /*1d50*/  ISETP.GE.U32.AND P0, PT, R23, c[0x0][0x160], PT ;  /* 0x0000580017007a0c */ /* 0x000fe20003f06070 */
[----:B------:R-:W-:-:S05]  /*1d60*/  IMAD.X R22, RZ, RZ, R13, P1 ;  /* 0x000000ffff167224 */ /* 0x000fca00008e060d */
[----:B------:R-:W-:Y:S01]  /*1d70*/  ISETP.GE.AND.EX P0, PT, R22, c[0x0][0x164], PT, P0 ;  /* 0x0000590016007a0c */ /* 0x000fe20003f06300 */
[----:B0-----:R-:W-:-:S12]  /*1d80*/  FMUL.FTZ R28, R28, R35 ;  /* 0x000000231c1c7220 */ /* 0x001fd80000410000 */
[----:B------:R-:W-:Y:S05]  /*1d90*/  @P0 BRA `(.L_x_10) ;  /* 0x00000dd000000947 */ /* 0x000fea0003800000 */
[----:B------:R-:W-:Y:S01]  /*1da0*/  ISETP.NE.AND P0, PT, RZ, c[0x0][0x188], PT ;  /* 0x00006200ff007a0c */ /* 0x000fe20003f05270 */
[----:B------:R-:W-:-:S12]  /*1db0*/  HFMA2.MMA R32, -RZ, RZ, 0, 0 ;  /* 0x00000000ff207435 */ /* 0x000fd800000001ff */
[----:B------:R-:W-:Y:S05]  /*1dc0*/  @!P0 BRA `(.L_x_11) ;  /* 0x00000d2000008947 */ /* 0x000fea0003800000 */
[----:B------:R-:W-:Y:S01]  /*1dd0*/  IMAD.MOV.U32 R22, RZ, RZ, RZ ;  /* 0x000000ffff167224 */ /* 0x000fe200078e00ff */
        /* <DEDUP_REMOVED lines=209> */
.L_x_11:
        /* <DEDUP_REMOVED lines=8> */
.L_x_10:
[----:B------:R-:W-:Y:S05]  /*2b70*/  BSYNC B0 ;  /* 0x0000000000007941 */ /* 0x000fea0003800000 */
.L_x_9:
[----:B------:R-:W1:Y:S01]  /*2b80*/  MUFU.LG2 R29, R29 ;  /* 0x0000001d001d7308 */ /* 0x000e620000000c00 */
[----:B0-----:R-:W-:Y:S01]  /*2b90*/  LEA R23, P1, R33, R12, 0x1 ;  /* 0x0000000c21177211 */ /* 0x001fe200078208ff */
[----:B------:R-:W-:Y:S03]  /*2ba0*/  BSSY B0, `(.L_x_12) ;  /* 0x00000e8000007945 */ /* 0x000fe60003800000 */
[----:B------:R-:W-:Y:S02]  /*2bb0*/  ISETP.GE.U32.AND P0, PT, R23, c[0x0][0x160], PT ;  /* 0x0000580017007a0c */ /* 0x000fe40003f06070 */
[----:B------:R-:W-:-:S04]  /*2bc0*/  IADD3.X R30, RZ, R13, RZ, P1, !PT ;  /* 0x0000000dff1e7210 */ /* 0x000fc80000ffe4ff */
[----:B------:R-:W-:Y:S01]  /*2bd0*/  ISETP.GE.AND.EX P0, PT, R30, c[0x0][0x164], PT, P0 ;  /* 0x000059001e007a0c */ /* 0x000fe20003f06300 */
[----:B-1----:R-:W-:-:S04]  /*2be0*/  FMUL.FTZ R22, R29, 0.69314718246459960938 ;  /* 0x3f3172181d167820 */ /* 0x002fc80000410000 */
[----:B------:R-:W-:-:S04]  /*2bf0*/  FMUL.FTZ R22, R22, -2 ;  /* 0xc000000016167820 */ /* 0x000fc80000410000 */
[----:B------:R0:W1:Y:S04]  /*2c00*/  MUFU.SQRT R28, R22 ;  /* 0x00000016001c7308 */ /* 0x0000680000002000 */
[----:B------:R-:W-:Y:S05]  /*2c10*/  @P0 BRA `(.L_x_13) ;  /* 0x00000e0000000947 */ /* 0x000fea0003800000 */
[----:B0-----:R-:W-:Y:S01]  /*2c20*/  FMUL.RZ R22, R31, 0.15915493667125701904 ;  /* 0x3e22f9831f167820 */ /* 0x001fe2000040c000 */
[----:B------:R-:W-:Y:S01]  /*2c30*/  ISETP.NE.AND P0, PT, RZ, c[0x0][0x188], PT ;  /* 0x00006200ff007a0c */ /* 0x000fe20003f05270 */
[----:B------:R-:W-:Y:S02]  /*2c40*/  IMAD.MOV.U32 R32, RZ, RZ, RZ ;  /* 0x000000ffff207224 */ /* 0x000fe400078e00ff */
[----:B------:R-:W0:Y:S02]  /*2c50*/  MUFU.SIN R29, R22 ;  /* 0x00000016001d7308 */ /* 0x000e240000000400 */
[----:B01----:R-:W-:-:S08]  /*2c60*/  FMUL.FTZ R29, R28, R29 ;  /* 0x0000001d1c1d7220 */ /* 0x003fd00000410000 */
[----:B------:R-:W-:Y:S05]  /*2c70*/  @!P0 BRA `(.L_x_14) ;  /* 0x00000d2000008947 */ /* 0x000fea0003800000 */
[----:B------:R-:W-:Y:S01]  /*2c80*/  HFMA2.MMA R22, -RZ, RZ, 0, 0 ;  /* 0x00000000ff167435 */ /* 0x000fe200000001ff */
[----:B------:R-:W-:-:S05]  /*2c90*/  IMAD.MOV.U32 R30, RZ, RZ, c[0x0][0x188] ;  /* 0x00006200ff1e7624 */ /* 0x000fca00078e00ff */
[----:B------:R-:W-:-:S04]  /*2ca0*/  ISETP.NE.AND P0, PT, R30, 0x1, PT ;  /* 0x000000011e00780c */ /* 0x000fc80003f05270 */
[----:B------:R-:W-:-:S05]  /*2cb0*/  IMAD.HI.U32 R35, R23, c[0x0][0x190], R22 ;  /* 0x0000640017237a27 */ /* 0x000fca00078e0016 */
[----:B------:R-:W-:-:S04]  /*2cc0*/  SHF.R.U32.HI R35, RZ, c[0x0][0x194], R35 ;  /* 0x00006500ff237a19 */ /* 0x000fc80000011623 */
[----:B------:R-:W-:-:S05]  /*2cd0*/  IADD3 R22, -R35, RZ, RZ ;  /* 0x000000ff23167210 */ /* 0x000fca0007ffe1ff */
[----:B------:R-:W-:-:S04]  /*2ce0*/  IMAD R23, R22, c[0x0][0x18c], R23 ;  /* 0x0000630016177a24 */ /* 0x000fc800078e0217 */
[----:B------:R-:W-:Y:S01]  /*2cf0*/  IMAD R32, R23, c[0x0][0x2b8], RZ ;  /* 0x0000ae0017207a24 */ /* 0x000fe200078e02ff */
[----:B------:R-:W-:Y:S05]  /*2d00*/  @!P0 BRA `(.L_x_14) ;  /* 0x00000c9000008947 */ /* 0x000fea0003800000 */
[----:B------:R-:W-:Y:S01]  /*2d10*/  MOV R23, R35 ;  /* 0x0000002300177202 */ /* 0x000fe20000000f00 */
        /* <DEDUP_REMOVED lines=33> */
[----:B------:R-:W-:Y:S02]  /*2f30*/  MOV R22, RZ ;  /* 0x000000ff00167202 */ /* 0x000fe40000000f00 */
[----:B------:R-:W-:Y:S02]  /*2f40*/  MOV R23, R35 ;  /* 0x0000002300177202 */ /* 0x000fe40000000f00 */
[----:B------:R-:W-:-:S03]  /*2f50*/  ISETP.NE.AND P0, PT, R30, 0x6, PT ;  /* 0x000000061e00780c */ /* 0x000fc60003f05270 */
[----:B------:R-:W-:-:S05]  /*2f60*/  IMAD.HI.U32 R23, R35, c[0x0][0x1cc], R22 ;  /* 0x0000730023177a27 */ /* 0x000fca00078e0016 */
[----:B------:R-:W-:-:S05]  /*2f70*/  SHF.R.U32.HI R23, RZ, c[0x0][0x1d0], R23 ;  /* 0x00007400ff177a19 */ /* 0x000fca0000011617 */
[----:B------:R-:W-:-:S04]  /*2f80*/  IMAD.MOV R22, RZ, RZ, -R23 ;  /* 0x000000ffff167224 */ /* 0x000fc800078e0a17 */
[----:B------:R-:W-:-:S04]  /*2f90*/  IMAD R35, R22, c[0x0][0x1c8], R35 ;  /* 0x0000720016237a24 */ /* 0x000fc800078e0223 */
[----:B------:R-:W-:Y:S01]  /*2fa0*/  IMAD R32, R35, c[0x0][0x2cc], R32 ;  /* 0x0000b30023207a24 */ /* 0x000fe200078e0220 */
[----:B------:R-:W-:Y:S05]  /*2fb0*/  @!P0 BRA `(.L_x_14) ;  /* 0x000009e000008947 */ /* 0x000fea0003800000 */
[----:B------:R-:W-:Y:S02]  /*2fc0*/  MOV R22, RZ ;  /* 0x000000ff00167202 */ /* 0x000fe40000000f00 */
        /* <DEDUP_REMOVED lines=25> */
[----:B------:R-:W-:Y:S01]  /*3160*/  IMAD.MOV.U32 R23, RZ, RZ, R35 ;  /* 0x000000ffff177224 */ /* 0x000fe200078e0023 */
[----:B------:R-:W-:-:S08]  /*3170*/  ISETP.NE.AND P0, PT, R30, 0xa, PT ;  /* 0x0000000a1e00780c */ /* 0x000fd00003f05270 */
[----:B------:R-:W-:-:S05]  /*3180*/  IMAD.HI.U32 R23, R35, c[0x0][0x1fc], R22 ;  /* 0x00007f0023177a27 */ /* 0x000fca00078e0016 */
[----:B------:R-:W-:-:S04]  /*3190*/  SHF.R.U32.HI R23, RZ, c[0x0][0x200], R23 ;  /* 0x00008000ff177a19 */ /* 0x000fc80000011617 */
[----:B------:R-:W-:-:S05]  /*31a0*/  IADD3 R22, -R23, RZ, RZ ;  /* 0x000000ff17167210 */ /* 0x000fca0007ffe1ff */
[----:B------:R-:W-:-:S04]  /*31b0*/  IMAD R35, R22, c[0x0][0x1f8], R35 ;  /* 0x00007e0016237a24 */ /* 0x000fc800078e0223 */
[----:B------:R-:W-:Y:S01]  /*31c0*/  IMAD R32, R35, c[0x0][0x2dc], R32 ;  /* 0x0000b70023207a24 */ /* 0x000fe200078e0220 */
[----:B------:R-:W-:Y:S05]  /*31d0*/  @!P0 BRA `(.L_x_14) ;  /* 0x000007c000008947 */ /* 0x000fea0003800000 */
[----:B------:R-:W-:Y:S02]  /*31e0*/  MOV R22, RZ ;  /* 0x000000ff00167202 */ /* 0x000fe40000000f00 */
        /* <DEDUP_REMOVED lines=109> */
[----:B------:R-:W-:Y:S02]  /*38c0*/  ISETP.NE.AND P0, PT, R30, 0x18, PT ;  /* 0x000000181e00780c */ /* 0x000fe40003f05270 */
[----:B------:R-:W-:Y:S02]  /*38d0*/  MOV R22, RZ ;  /* 0x000000ff00167202 */ /* 0x000fe40000000f00 */
        /* <DEDUP_REMOVED lines=8> */
[----:B------:R-:W-:Y:S01]  /*3960*/  IMAD R32, R35, c[0x0][0x314], R32 ;  /* 0x0000c50023207a24 */ /* 0x000fe200078e0220 */
[----:B------:R-:W-:-:S05]  /*3970*/  @P0 IADD3 R22, -R22, RZ, RZ ;  /* 0x000000ff16160210 */ /* 0x000fca0007ffe1ff */
[----:B------:R-:W-:-:S04]  /*3980*/  @P0 IMAD R23, R22, c[0x0][0x2ac], R23 ;  /* 0x0000ab0016170a24 */ /* 0x000fc800078e0217 */
[----:B------:R-:W-:Y:S02]  /*3990*/  @P0 IMAD R32, R23, c[0x0][0x318], R32 ;  /* 0x0000c60017200a24 */ /* 0x000fe400078e0220 */
.L_x_14:
[----:B------:R-:W-:-:S04]  /*39a0*/  IMAD.MOV.U32 R22, RZ, RZ, c[0x0][0x32c] ;  /* 0x0000cb00ff167624 */ /* 0x000fc800078e00ff */
[----:B------:R-:W-:Y:S01]  /*39b0*/  FFMA.FTZ R29, R29, R22, c[0x0][0x328] ;  /* 0x0000ca001d1d7623 */ /* 0x000fe20000010016 */
[----:B------:R-:W-:-:S03]  /*39c0*/  IADD3 R22, P0, R32, c[0x0][0x320], RZ ;  /* 0x0000c80020167a10 */ /* 0x000fc60007f1e0ff */
[----:B------:R-:W-:Y:S01]  /*39d0*/  FMUL.FTZ R29, R29, 1.4426950216293334961 ;  /* 0x3fb8aa3b1d1d7820 */ /* 0x000fe20000410000 */
[----:B------:R-:W-:-:S05]  /*39e0*/  IADD3.X R23, RZ, c[0x0][0x324], RZ, P0, !PT ;  /* 0x0000c900ff177a10 */ /* 0x000fca00007fe4ff */
[----:B------:R-:W0:Y:S02]  /*39f0*/  MUFU.EX2 R29, R29 ;  /* 0x0000001d001d7308 */ /* 0x000e240000000800 */
[----:B0-----:R-:W-:-:S05]  /*3a00*/  F2FP.BF16.PACK_AB R30, RZ, R29 ;  /* 0x0000001dff1e723e */ /* 0x001fca00000010ff */
[----:B------:R0:W-:Y:S02]  /*3a10*/  STG.E.U16 [R22.64], R30 ;  /* 0x0000001e16007986 */ /* 0x0001e4000c101508 */
.L_x_13:
[----:B------:R-:W-:Y:S05]  /*3a20*/  BSYNC B0 ;  /* 0x0000000000007941 */ /* 0x000fea0003800000 */
.L_x_12:
[----:B0-----:R-:W-:Y:S02]  /*3a30*/  IMAD R23, R33, 0x3, RZ ;  /* 0x0000000321177824 */ /* 0x001fe400078e02ff */
[----:B------:R-:W-:-:S03]  /*3a40*/  FMUL.RZ R29, R31, 0.15915493667125701904 ;  /* 0x3e22f9831f1d7820 */ /* 0x000fc6000040c000 */
[----:B------:R-:W-:-:S03]  /*3a50*/  IADD3 R23, P1, R23, R12, RZ ;  /* 0x0000000c17177210 */ /* 0x000fc60007f3e0ff */
[----:B------:R-:W0:Y:S01]  /*3a60*/  MUFU.COS R29, R29 ;  /* 0x0000001d001d7308 */ /* 0x000e220000000000 */
[----:B------:R-:W-:Y:S02]  /*3a70*/  ISETP.GE.U32.AND P0, PT, R23, c[0x0][0x160], PT ;  /* 0x0000580017007a0c */ /* 0x000fe40003f06070 */
[----:B------:R-:W-:-:S04]  /*3a80*/  IADD3.X R22, RZ, R13, RZ, P1, !PT ;  /* 0x0000000dff167210 */ /* 0x000fc80000ffe4ff */
[----:B------:R-:W-:Y:S01]  /*3a90*/  ISETP.GE.AND.EX P0, PT, R22, c[0x0][0x164], PT, P0 ;  /* 0x0000590016007a0c */ /* 0x000fe20003f06300 */
[----:B01----:R-:W-:-:S12]  /*3aa0*/  FMUL.FTZ R28, R28, R29 ;  /* 0x0000001d1c1c7220 */ /* 0x003fd80000410000 */
[----:B------:R-:W-:Y:S05]  /*3ab0*/  @P0 BRA `(.L_x_15) ;  /* 0x00000dd000000947 */ /* 0x000fea0003800000 */
[----:B------:R-:W-:Y:S01]  /*3ac0*/  ISETP.NE.AND P0, PT, RZ, c[0x0][0x188], PT ;  /* 0x00006200ff007a0c */ /* 0x000fe20003f05270 */
[----:B------:R-:W-:-:S12]  /*3ad0*/  IMAD.MOV.U32 R30, RZ, RZ, RZ ;  /* 0x000000ffff1e7224 */ /* 0x000fd800078e00ff */
[----:B------:R-:W-:Y:S05]  /*3ae0*/  @!P0 BRA `(.L_x_16) ;  /* 0x00000d2000008947 */ /* 0x000fea0003800000 */
[----:B------:R-:W-:Y:S01]  /*3af0*/  HFMA2.MMA R22, -RZ, RZ, 0, 0 ;  /* 0x00000000ff167435 */ /* 0x000fe200000001ff */
[----:B------:R-:W-:-:S04]  /*3b00*/  MOV R29, c[0x0][0x188] ;  /* 0x00006200001d7a02 */ /* 0x000fc80000000f00 */
[----:B------:R-:W-:-:S05]  /*3b10*/  ISETP.NE.AND P0, PT, R29, 0x1, PT ;  /* 0x000000011d00780c */ /* 0x000fca0003f05270 */
[----:B------:R-:W-:-:S05]  /*3b20*/  IMAD.HI.U32 R31, R23, c[0x0][0x190], R22 ;  /* 0x00006400171f7a27 */ /* 0x000fca00078e0016 */
[----:B------:R-:W-:-:S05]  /*3b30*/  SHF.R.U32.HI R31, RZ, c[0x0][0x194], R31 ;  /* 0x00006500ff1f7a19 */ /* 0x000fca000001161f */
[----:B------:R-:W-:-:S04]  /*3b40*/  IMAD.MOV R22, RZ, RZ, -R31 ;  /* 0x000000ffff167224 */ /* 0x000fc800078e0a1f */
[----:B------:R-:W-:-:S04]  /*3b50*/  IMAD R23, R22, c[0x0][0x18c], R23 ;  /* 0x0000630016177a24 */ /* 0x000fc800078e0217 */
[----:B------:R-:W-:Y:S01]  /*3b60*/  IMAD R30, R23, c[0x0][0x2b8], RZ ;  /* 0x0000ae00171e7a24 */ /* 0x000fe200078e02ff */
        /* <DEDUP_REMOVED lines=189> */
[----:B------:R-:W-:Y:S01]  /*4740*/  ISETP.NE.AND P0, PT, R29, 0x18, PT ;  /* 0x000000181d00780c */ /* 0x000fe20003f05270 */
[----:B------:R-:W-:-:S08]  /*4750*/  IMAD.MOV.U32 R23, RZ, RZ, R31 ;  /* 0x000000ffff177224 */ /* 0x000fd000078e001f */
[----:B------:R-:W-:-:S05]  /*4760*/  IMAD.HI.U32 R22, R31, c[0x0][0x2a4], R22 ;  /* 0x0000a9001f167a27 */ /* 0x000fca00078e0016 */
[----:B------:R-:W-:Y:S02]  /*4770*/  SHF.R.U32.HI R23, RZ, c[0x0][0x2a8], R22 ;  /* 0x0000aa00ff177a19 */ /* 0x000fe40000011616 */
[----:B------:R-:W-:Y:S02]  /*4780*/  @P0 MOV R22, RZ ;  /* 0x000000ff00160202 */ /* 0x000fe40000000f00 */
[----:B------:R-:W-:-:S03]  /*4790*/  IADD3 R32, -R23, RZ, RZ ;  /* 0x000000ff17207210 */ /* 0x000fc60007ffe1ff */
[----:B------:R-:W-:-:S04]  /*47a0*/  @P0 IMAD.HI.U32 R22, R23, c[0x0][0x2b0], R22 ;  /* 0x0000ac0017160a27 */ /* 0x000fc800078e0016 */
[----:B------:R-:W-:Y:S01]  /*47b0*/  IMAD R31, R32, c[0x0][0x2a0], R31 ;  /* 0x0000a800201f7a24 */ /* 0x000fe200078e021f */
[----:B------:R-:W-:-:S03]  /*47c0*/  @P0 SHF.R.U32.HI R22, RZ, c[0x0][0x2b4], R22 ;  /* 0x0000ad00ff160a19 */ /* 0x000fc60000011616 */
[----:B------:R-:W-:Y:S02]  /*47d0*/  IMAD R30, R31, c[0x0][0x314], R30 ;  /* 0x0000c5001f1e7a24 */ /* 0x000fe400078e021e */
[----:B------:R-:W-:-:S04]  /*47e0*/  @P0 IMAD.MOV R22, RZ, RZ, -R22 ;  /* 0x000000ffff160224 */ /* 0x000fc800078e0a16 */
[----:B------:R-:W-:-:S04]  /*47f0*/  @P0 IMAD R23, R22, c[0x0][0x2ac], R23 ;  /* 0x0000ab0016170a24 */ /* 0x000fc800078e0217 */
[----:B------:R-:W-:-:S03]  /*4800*/  @P0 IMAD R30, R23, c[0x0][0x318], R30 ;  /* 0x0000c600171e0a24 */ /* 0x000fc600078e021e */
.L_x_16:
[----:B------:R-:W-:Y:S02]  /*4810*/  MOV R23, c[0x0][0x32c] ;  /* 0x0000cb0000177a02 */ /* 0x000fe40000000f00 */
[----:B------:R-:W-:-:S03]  /*4820*/  IADD3 R30, P0, R30, c[0x0][0x320], RZ ;  /* 0x0000c8001e1e7a10 */ /* 0x000fc60007f1e0ff */
[----:B------:R-:W-:Y:S01]  /*4830*/  FFMA.FTZ R28, R28, R23, c[0x0][0x328] ;  /* 0x0000ca001c1c7623 */ /* 0x000fe20000010017 */
[----:B------:R-:W-:-:S03]  /*4840*/  IADD3.X R31, RZ, c[0x0][0x324], RZ, P0, !PT ;  /* 0x0000c900ff1f7a10 */ /* 0x000fc600007fe4ff */
[----:B------:R-:W-:-:S06]  /*4850*/  FMUL.FTZ R28, R28, 1.4426950216293334961 ;  /* 0x3fb8aa3b1c1c7820 */ /* 0x000fcc0000410000 */
[----:B------:R-:W0:Y:S02]  /*4860*/  MUFU.EX2 R28, R28 ;  /* 0x0000001c001c7308 */ /* 0x000e240000000800 */
[----:B0-----:R-:W-:-:S05]  /*4870*/  F2FP.BF16.PACK_AB R22, RZ, R28 ;  /* 0x0000001cff16723e */ /* 0x001fca00000010ff */
[----:B------:R0:W-:Y:S02]  /*4880*/  STG.E.U16 [R30.64], R22 ;  /* 0x000000161e007986 */ /* 0x0001e4000c101508 */
.L_x_15:
[----:B------:R-:W-:Y:S01]  /*4890*/  LEA R12, P0, R33, R12, 0x2 ;  /* 0x0000000c210c7211 */ /* 0x000fe200078010ff */
[----:B------:R-:W-:Y:S01]  /*48a0*/  WARPSYNC 0xffffffff ;  /* 0xffffffff00007948 */ /* 0x000fe20003800000 */
[----:B------:R-:W-:Y:S01]  /*48b0*/  BAR.SYNC.DEFER_BLOCKING 0x0 ;  /* 0x0000000000007b1d */ /* 0x000fe20000010000 */
[----:B------:R-:W-:Y:S01]  /*48c0*/  MOV R32, R20 ;  /* 0x0000001400207202 */ /* 0x000fe20000000f00 */
[----:B0-----:R-:W-:Y:S01]  /*48d0*/  IMAD.MOV.U32 R30, RZ, RZ, R27 ;  /* 0x000000ffff1e7224 */ /* 0x001fe200078e001b */
[----:B------:R-:W-:Y:S01]  /*48e0*/  MOV R31, R26 ;  /* 0x0000001a001f7202 */ /* 0x000fe20000000f00 */
[----:B------:R-:W-:Y:S01]  /*48f0*/  IMAD.X R13, RZ, RZ, R13, P0 ;  /* 0x000000ffff0d7224 */ /* 0x000fe200000e060d */
[----:B------:R-:W-:-:S04]  /*4900*/  ISETP.GE.U32.AND P0, PT, R12, R17, PT ;  /* 0x000000110c00720c */ /* 0x000fc80003f06070 */
[----:B------:R-:W-:-:S13]  /*4910*/  ISETP.GE.AND.EX P0, PT, R13, R24, PT, P0 ;  /* 0x000000180d00720c */ /* 0x000fda0003f06300 */
[----:B------:R-:W-:Y:S01]  /*4920*/  @P0 CALL.REL.NOINC `(.L_x_17) ;  /* 0x0000001000000944 */ /* 0x000fe20003c00000 */
[----:B------:R-:W-:Y:S05]  /*4930*/  BRA `(.L_x_18) ;  /* 0xffffbf0000007947 */ /* 0x000fea000383ffff */
.L_x_17:
[----:B------:R-:W-:Y:S05]  /*4940*/  EXIT ;  /* 0x000000000000794d */ /* 0x000fea0003800000 */
        .weak           $__internal_0_$__cuda_sm20_div_s64
        .type           $__internal_0_$__cuda_sm20_div_s64,@function
        .size           $__internal_0_$__cuda_sm20_div_s64,(.L_x_335 - $__internal_0_$__cuda_sm20_div_s64)
$__internal_0_$__cuda_sm20_div_s64:
[----:B------:R-:W-:Y:S02]  /*4950*/  UMOV UR5, URZ ;  /* 0x0000003f00057c82 */ /* 0x000fe40008000000 */
[----:B------:R-:W0:Y:S08]  /*4960*/  I2F.U64.RP R17, UR4 ;  /* 0x0000000400117d12 */ /* 0x000e300008309000 */
[----:B0-----:R-:W0:Y:S02]  /*4970*/  MUFU.RCP R17, R17 ;  /* 0x0000001100117308 */ /* 0x001e240000001000 */
[----:B0-----:R-:W-:-:S02]  /*4980*/  IADD3 R22, R17, 0x1ffffffe, RZ ;  /* 0x1ffffffe11167810 */ /* 0x001fc40007ffe0ff */
[----:B------:R-:W-:-:S04]  /*4990*/  IADD3 R17, P4, RZ, -UR6, RZ ;  /* 0x80000006ff117c10 */ /* 0x000fc8000ff9e0ff */
[----:B------:R-:W0:Y:S02]  /*49a0*/  F2I.U64.TRUNC R22, R22 ;  /* 0x0000001600167311 */ /* 0x000e24000020d800 */
[----:B0-----:R-:W-:-:S04]  /*49b0*/  IMAD.WIDE.U32 R20, R22, UR4, RZ ;  /* 0x0000000416147c25 */ /* 0x001fc8000f8e00ff */
[----:B------:R-:W-:Y:S01]  /*49c0*/  IMAD R21, R23, UR4, R21 ;  /* 0x0000000417157c24 */ /* 0x000fe2000f8e0215 */
[----:B------:R-:W-:-:S04]  /*49d0*/  IADD3 R25, P0, RZ, -R20, RZ ;  /* 0x80000014ff197210 */ /* 0x000fc80007f1e0ff */
[----:B------:R-:W-:Y:S01]  /*49e0*/  IADD3.X R27, RZ, ~R21, RZ, P0, !PT ;  /* 0x80000015ff1b7210 */ /* 0x000fe200007fe4ff */
[----:B------:R-:W-:Y:S01]  /*49f0*/  IMAD.HI.U32 R20, R22, R25, RZ ;  /* 0x0000001916147227 */ /* 0x000fe200078e00ff */
[----:B------:R-:W-:-:S03]  /*4a00*/  MOV R21, R22 ;  /* 0x0000001600157202 */ /* 0x000fc60000000f00 */
[-C--:B------:R-:W-:Y:S02]  /*4a10*/  IMAD R29, R23, R27.reuse, RZ ;  /* 0x0000001b171d7224 */ /* 0x080fe400078e02ff */
[----:B------:R-:W-:-:S06]  /*4a20*/  IMAD.WIDE.U32 R20, P0, R22, R27, R20 ;  /* 0x0000001b16147225 */ /* 0x000fcc0007800014 */
[----:B------:R-:W-:-:S04]  /*4a30*/  IMAD.HI.U32 R20, P1, R23, R25, R20 ;  /* 0x0000001917147227 */ /* 0x000fc80007820014 */
[----:B------:R-:W-:Y:S01]  /*4a40*/  IMAD.HI.U32 R25, R23, R27, RZ ;  /* 0x0000001b17197227 */ /* 0x000fe200078e00ff */
[----:B------:R-:W-:-:S03]  /*4a50*/  IADD3 R21, P2, R29, R20, RZ ;  /* 0x000000141d157210 */ /* 0x000fc60007f5e0ff */
[----:B------:R-:W-:Y:S02]  /*4a60*/  IMAD.X R25, R25, 0x1, R23, P0 ;  /* 0x0000000119197824 */ /* 0x000fe400000e0617 */
[----:B------:R-:W-:-:S03]  /*4a70*/  IMAD.WIDE.U32 R22, R21, UR4, RZ ;  /* 0x0000000415167c25 */ /* 0x000fc6000f8e00ff */
[----:B------:R-:W-:Y:S02]  /*4a80*/  IADD3.X R25, RZ, RZ, R25, P2, P1 ;  /* 0x000000ffff197210 */ /* 0x000fe400017e2419 */
[----:B------:R-:W-:Y:S02]  /*4a90*/  IADD3 R27, P0, RZ, -R22, RZ ;  /* 0x80000016ff1b7210 */ /* 0x000fe40007f1e0ff */
[----:B------:R-:W-:Y:S01]  /*4aa0*/  ISETP.LE.AND P1, PT, RZ, UR7, PT ;  /* 0x00000007ff007c0c */ /* 0x000fe2000bf23270 */
[----:B------:R-:W-:Y:S01]  /*4ab0*/  IMAD R22, R25, UR4, R23 ;  /* 0x0000000419167c24 */ /* 0x000fe2000f8e0217 */
[----:B------:R-:W-:Y:S01]  /*4ac0*/  IADD3.X R23, RZ, ~UR7, RZ, P4, !PT ;  /* 0x80000007ff177c10 */ /* 0x000fe2000a7fe4ff */
[----:B------:R-:W-:Y:S01]  /*4ad0*/  IMAD.HI.U32 R20, R21, R27, RZ ;  /* 0x0000001b15147227 */ /* 0x000fe200078e00ff */
[----:B------:R-:W-:Y:S02]  /*4ae0*/  SEL R17, R17, UR6, !P1 ;  /* 0x0000000611117c07 */ /* 0x000fe4000c800000 */
[----:B------:R-:W-:-:S02]  /*4af0*/  IADD3.X R22, RZ, ~R22, RZ, P0, !PT ;  /* 0x80000016ff167210 */ /* 0x000fc400007fe4ff */
[----:B------:R-:W-:-:S03]  /*4b00*/  SEL R23, R23, UR7, !P1 ;  /* 0x0000000717177c07 */ /* 0x000fc6000c800000 */
[----:B------:R-:W-:-:S04]  /*4b10*/  IMAD.WIDE.U32 R20, P0, R21, R22, R20 ;  /* 0x0000001615147225 */ /* 0x000fc80007800014 */
[----:B------:R-:W-:-:S04]  /*4b20*/  IMAD.HI.U32 R28, R25, R22, RZ ;  /* 0x00000016191c7227 */ /* 0x000fc800078e00ff */
[----:B------:R-:W-:-:S04]  /*4b30*/  IMAD.HI.U32 R20, P2, R25, R27, R20 ;  /* 0x0000001b19147227 */ /* 0x000fc80007840014 */
[----:B------:R-:W-:Y:S02]  /*4b40*/  IMAD R21, R25, R22, RZ ;  /* 0x0000001619157224 */ /* 0x000fe400078e02ff */
[----:B------:R-:W-:-:S03]  /*4b50*/  IMAD.X R25, R28, 0x1, R25, P0 ;  /* 0x000000011c197824 */ /* 0x000fc600000e0619 */
[----:B------:R-:W-:Y:S01]  /*4b60*/  IADD3 R22, P3, R21, R20, RZ ;  /* 0x0000001415167210 */ /* 0x000fe20007f7e0ff */
[----:B------:R-:W-:-:S03]  /*4b70*/  HFMA2.MMA R21, -RZ, RZ, 0, 0 ;  /* 0x00000000ff157435 */ /* 0x000fc600000001ff */
[----:B------:R-:W-:Y:S01]  /*4b80*/  IADD3.X R28, RZ, RZ, R25, P3, P2 ;  /* 0x000000ffff1c7210 */ /* 0x000fe20001fe4419 */
[----:B------:R-:W-:-:S04]  /*4b90*/  IMAD.HI.U32 R20, R22, R17, RZ ;  /* 0x0000001116147227 */ /* 0x000fc800078e00ff */
[-C--:B------:R-:W-:Y:S02]  /*4ba0*/  IMAD R27, R28, R23.reuse, RZ ;  /* 0x000000171c1b7224 */ /* 0x080fe400078e02ff */
[----:B------:R-:W-:-:S04]  /*4bb0*/  IMAD.WIDE.U32 R20, R22, R23, R20 ;  /* 0x0000001716147225 */ /* 0x000fc800078e0014 */
[----:B------:R-:W-:-:S04]  /*4bc0*/  IMAD.HI.U32 R25, R28, R23, RZ ;  /* 0x000000171c197227 */ /* 0x000fc800078e00ff */
[----:B------:R-:W-:-:S05]  /*4bd0*/  IMAD.HI.U32 R20, P0, R28, R17, R20 ;  /* 0x000000111c147227 */ /* 0x000fca0007800014 */
[----:B------:R-:W-:Y:S02]  /*4be0*/  IADD3 R22, P2, R27, R20, RZ ;  /* 0x000000141b167210 */ /* 0x000fe40007f5e0ff */
[----:B------:R-:W-:-:S03]  /*4bf0*/  IADD3.X R25, R25, RZ, RZ, P0, !PT ;  /* 0x000000ff19197210 */ /* 0x000fc600007fe4ff */
[----:B------:R-:W-:-:S04]  /*4c00*/  IMAD.WIDE.U32 R20, R22, UR4, RZ ;  /* 0x0000000416147c25 */ /* 0x000fc8000f8e00ff */
[----:B------:R-:W-:Y:S01]  /*4c10*/  IMAD.X R25, RZ, RZ, R25, P2 ;  /* 0x000000ffff197224 */ /* 0x000fe200010e0619 */
[----:B------:R-:W-:Y:S02]  /*4c20*/  IADD3 R20, P0, -R20, R17, RZ ;  /* 0x0000001114147210 */ /* 0x000fe40007f1e1ff */
[----:B------:R-:W-:Y:S01]  /*4c30*/  IADD3 R17, P3, R22, 0x1, RZ ;  /* 0x0000000116117810 */ /* 0x000fe20007f7e0ff */
[----:B------:R-:W-:Y:S01]  /*4c40*/  IMAD R28, R25, UR4, R21 ;  /* 0x00000004191c7c24 */ /* 0x000fe2000f8e0215 */
[----:B------:R-:W-:-:S04]  /*4c50*/  IADD3 R21, P2, R20, -UR4, RZ ;  /* 0x8000000414157c10 */ /* 0x000fc8000ff5e0ff */
[----:B------:R-:W-:Y:S02]  /*4c60*/  IADD3.X R28, ~R28, R23, RZ, P0, !PT ;  /* 0x000000171c1c7210 */ /* 0x000fe400007fe5ff */
[----:B------:R-:W-:Y:S02]  /*4c70*/  ISETP.GE.U32.AND P0, PT, R20, UR4, PT ;  /* 0x0000000414007c0c */ /* 0x000fe4000bf06070 */
[C---:B------:R-:W-:Y:S02]  /*4c80*/  IADD3.X R23, R28.reuse, -0x1, RZ, P2, !PT ;  /* 0xffffffff1c177810 */ /* 0x040fe400017fe4ff */
[----:B------:R-:W-:-:S04]  /*4c90*/  ISETP.GE.U32.AND.EX P0, PT, R28, RZ, PT, P0 ;  /* 0x000000ff1c00720c */ /* 0x000fc80003f06100 */
[----:B------:R-:W-:Y:S02]  /*4ca0*/  SEL R21, R21, R20, P0 ;  /* 0x0000001415157207 */ /* 0x000fe40000000000 */
[-C--:B------:R-:W-:Y:S02]  /*4cb0*/  IADD3.X R20, RZ, R25.reuse, RZ, P3, !PT ;  /* 0x00000019ff147210 */ /* 0x080fe40001ffe4ff */
[----:B------:R-:W-:Y:S02]  /*4cc0*/  SEL R17, R17, R22, P0 ;  /* 0x0000001611117207 */ /* 0x000fe40000000000 */
[----:B------:R-:W-:Y:S02]  /*4cd0*/  SEL R23, R23, R28, P0 ;  /* 0x0000001c17177207 */ /* 0x000fe40000000000 */
[----:B------:R-:W-:Y:S02]  /*4ce0*/  ISETP.GE.U32.AND P2, PT, R21, UR4, PT ;  /* 0x0000000415007c0c */ /* 0x000fe4000bf46070 */
[----:B------:R-:W-:-:S02]  /*4cf0*/  SEL R22, R20, R25, P0 ;  /* 0x0000001914167207 */ /* 0x000fc40000000000 */
[----:B------:R-:W-:Y:S02]  /*4d00*/  IADD3 R20, P3, R17, 0x1, RZ ;  /* 0x0000000111147810 */ /* 0x000fe40007f7e0ff */
[----:B------:R-:W-:Y:S02]  /*4d10*/  ISETP.GE.U32.AND.EX P0, PT, R23, RZ, PT, P2 ;  /* 0x000000ff1700720c */ /* 0x000fe40003f06120 */
[----:B------:R-:W-:Y:S01]  /*4d20*/  MOV R25, 0x0 ;  /* 0x0000000000197802 */ /* 0x000fe20000000f00 */
[----:B------:R-:W-:Y:S01]  /*4d30*/  IMAD.X R21, RZ, RZ, R22, P3 ;  /* 0x000000ffff157224 */ /* 0x000fe200018e0616 */
[----:B------:R-:W-:-:S04]  /*4d40*/  SEL R20, R20, R17, P0 ;  /* 0x0000001114147207 */ /* 0x000fc80000000000 */
[----:B------:R-:W-:Y:S02]  /*4d50*/  SEL R21, R21, R22, P0 ;  /* 0x0000001615157207 */ /* 0x000fe40000000000 */
[-C--:B------:R-:W-:Y:S02]  /*4d60*/  IADD3 R17, P2, RZ, -R20.reuse, RZ ;  /* 0x80000014ff117210 */ /* 0x080fe40007f5e0ff */
[----:B------:R-:W-:Y:S02]  /*4d70*/  ISETP.NE.U32.AND P0, PT, RZ, UR4, PT ;  /* 0x00000004ff007c0c */ /* 0x000fe4000bf05070 */
[----:B------:R-:W-:Y:S02]  /*4d80*/  IADD3.X R22, RZ, ~R21, RZ, P2, !PT ;  /* 0x80000015ff167210 */ /* 0x000fe400017fe4ff */
[----:B------:R-:W-:Y:S02]  /*4d90*/  ISETP.NE.AND.EX P0, PT, RZ, RZ, PT, P0 ;  /* 0x000000ffff00720c */ /* 0x000fe40003f05300 */
[----:B------:R-:W-:-:S02]  /*4da0*/  SEL R20, R17, R20, !P1 ;  /* 0x0000001411147207 */ /* 0x000fc40004800000 */
[----:B------:R-:W-:Y:S02]  /*4db0*/  SEL R21, R22, R21, !P1 ;  /* 0x0000001516157207 */ /* 0x000fe40004800000 */
[----:B------:R-:W-:Y:S02]  /*4dc0*/  SEL R20, R20, 0xffffffff, P0 ;  /* 0xffffffff14147807 */ /* 0x000fe40000000000 */
[----:B------:R-:W-:Y:S01]  /*4dd0*/  SEL R21, R21, 0xffffffff, P0 ;  /* 0xffffffff15157807 */ /* 0x000fe20000000000 */
[----:B------:R-:W-:Y:S06]  /*4de0*/  RET.REL.NODEC R24 `(_ZN2at6native63_GLOBAL__N__11d61d08_30_DistributionLogNormalKernel_cu_e7567be543distribution_elementwise_grid_stride_kernelIfLi4EZNS0_9templates4cuda20normal_and_transformIN3c108BFloat16EfPNS_17CUDAGeneratorImplEZZZNS4_17log_normal_kernelIS9_EEvRNS_18TensorIteratorBaseEddT_ENKUlvE_clEvENKUlvE2_clEvEUlfE_EEvSC_T1_T2_EUlP24curandStatePhilox4_32_10E0_ZNS1_27distribution_nullary_kernelIS7_f6float4S9_SL_SG_EEvSC_SI_RKT3_T4_EUlifE0_EEvlNS_15PhiloxCudaStateESH_SI_) ;  /* 0xffffb21018007950 */ /* 0x000fec0003c3ffff */
.L_x_19:
[----:B------:R-:W-:-:S00]  /*4df0*/  BRA `(.L_x_19) ;  /* 0xfffffff000007947 */ /* 0x000fc0000383ffff */
[----:B------:R-:W-:-:S00]  /*4e00*/  NOP ;  /* 0x0000000000007918 */ /* 0x000fc00000000000 */
[----:B------:R-:W-:-:S00]  /*4e10*/  NOP ;  /* 0x0000000000007918 */ /* 0x000fc00000000000 */
[----:B------:R-:W-:-:S00]  /*4e20*/  NOP ;  /* 0x0000000000007918 */ /* 0x000fc00000000000 */
[----:B------:R-:W-:-:S00]  /*4e30*/  NOP ;  /* 0x0000000000007918 */ /* 0x000fc00000000000 */
[----:B------:R-:W-:-:S00]  /*4e40*/  NOP ;  /* 0x0000000000007918 */ /* 0x000fc00000000000 */
[----:B------:R-:W-:-:S00]  /*4e50*/  NOP ;  /* 0x0000000000007918 */ /* 0x000fc00000000000 */
[----:B------:R-:W-:-:S00]  /*4e60*/  NOP ;  /* 0x0000000000007918 */ /* 0x000fc00000000000 */
[----:B------:R-:W-:-:S00]  /*4e70*/  NOP ;  /* 0x0000000000007918 */ /* 0x000fc00000000000 */
.L_x_335:


//--------------------- .text._ZN2at6native63_GLOBAL__N__11d61d08_30_DistributionLogNormalKernel_cu_e7567be543distribution_elementwise_grid_stride_kernelIfLi4EZNS0_9templates4cuda20normal_and_transformIN3c108BFloat16EfPNS_17CUDAGeneratorImplEZZZNS4_17log_normal_kernelIS9_EEvRNS_18TensorIteratorBaseEddT_ENKUlvE_clEvENKUlvE2_clEvEUlfE_EEvSC_T1_T2_EUlP24curandStatePhilox4_32_10E0_ZNS1_27distribution_nullary_kernelIS7_f6float4S9_SL_SG_EEvSC_SI_RKT3_T4_EUlifE_EEvlNS_15PhiloxCudaStateESH_SI_ --------------------------
	.section	.text._ZN2at6native63_GLOBAL__N__11d61d08_30_DistributionLogNormalKernel_cu_e7567be543distribution_elementwise_grid_stride_kernelIfLi4EZNS0_9templates4cuda20normal_and_transformIN3c108BFloat16EfPNS_17CUDAGeneratorImplEZZZNS4_17log_normal_kernelIS9_EEvRNS_18TensorIteratorBaseEddT_ENKUlvE_clEvENKUlvE2_clEvEUlfE_EEvSC_T1_T2_EUlP24curandStatePhilox4_32_10E0_ZNS1_27distribution_nullary_kernelIS7_f6float4S9_SL_SG_EEvSC_SI_RKT3_T4_EUlifE_EEvlNS_15PhiloxCudaStateESH_SI_,"ax",@progbits
	.sectioninfo	@"SHI_REGISTERS=52"
	.align	128
.text._ZN2at6native63_GLOBAL__N__11d61d08_30_DistributionLogNormalKernel_cu_e7567be543distribution_elementwise_grid_stride_kernelIfLi4EZNS0_9templates4cuda20normal_and_transformIN3c108BFloat16EfPNS_17CUDAGeneratorImplEZZZNS4_17log_normal_kernelIS9_EEvRNS_18TensorIteratorBaseEddT_ENKUlvE_clEvENKUlvE2_clEvEUlfE_EEvSC_T1_T2_EUlP24curandStatePhilox4_32_10E0_ZNS1_27distribution_nullary_kernelIS7_f6float4S9_SL_SG_EEvSC_SI_RKT3_T4_EUlifE_EEvlNS_15PhiloxCudaStateESH_SI_:
        .type           _ZN2at6native63_GLOBAL__N__11d61d08_30_DistributionLogNormalKernel_cu_e7567be543distribution_elementwise_grid_stride_kernelIfLi4EZNS0_9templates4cuda20normal_and_transformIN3c108BFloat16EfPNS_17CUDAGeneratorImplEZZZNS4_17log_normal_kernelIS9_EEvRNS_18TensorIteratorBaseEddT_ENKUlvE_clEvENKUlvE2_clEvEUlfE_EEvSC_T1_T2_EUlP24curandStatePhilox4_32_10E0_ZNS1_27distribution_nullary_kernelIS7_f6float4S9_SL_SG_EEvSC_SI_RKT3_T4_EUlifE_EEvlNS_15PhiloxCudaStateESH_SI_,@function
        .size           _ZN2at6native63_GLOBAL__N__11d61d08_30_DistributionLogNormalKernel_cu_e7567be543distribution_elementwise_grid_stride_kernelIfLi4EZNS0_9templates4cuda20normal_and_transformIN3c108BFloat16EfPNS_17CUDAGeneratorImplEZZZNS4_17log_normal_kernelIS9_EEvRNS_18TensorIteratorBaseEddT_ENKUlvE_clEvENKUlvE2_clEvEUlfE_EEvSC_T1_T2_EUlP24curandStatePhilox4_32_10E0_ZNS1_27distribution_nullary_kernelIS7_f6float4S9_SL_SG_EEvSC_SI_RKT3_T4_EUlifE_EEvlNS_15PhiloxCudaStateESH_SI_,(.L_x_337 - _ZN2at6native63_GLOBAL__N__11d61d08_30_DistributionLogNormalKernel_cu_e7567be543distribution_elementwise_grid_stride_kernelIfLi4EZNS0_9templates4cuda20normal_and_transformIN3c108BFloat16EfPNS_17CUDAGeneratorImplEZZZNS4_17log_normal_kernelIS9_EEvRNS_18TensorIteratorBaseEddT_ENKUlvE_clEvENKUlvE2_clEvEUlfE_EEvSC_T1_T2_EUlP24curandStatePhilox4_32_10E0_ZNS1_27distribution_nullary_kernelIS7_f6float4S9_SL_SG_EEvSC_SI_RKT3_T4_EUlifE_EEvlNS_15PhiloxCudaStateESH_SI_)
        .other          _ZN2at6native63_GLOBAL__N__11d61d08_30_DistributionLogNormalKernel_cu_e7567be543distribution_elementwise_grid_stride_kernelIfLi4EZNS0_9templates4cuda20normal_and_transformIN3c108BFloat16EfPNS_17CUDAGeneratorImplEZZZNS4_17log_normal_kernelIS9_EEvRNS_18TensorIteratorBaseEddT_ENKUlvE_clEvENKUlvE2_clEvEUlfE_EEvSC_T1_T2_EUlP24curandStatePhilox4_32_10E0_ZNS1_27distribution_nullary_kernelIS7_f6float4S9_SL_SG_EEvSC_SI_RKT3_T4_EUlifE_EEvlNS_15PhiloxCudaStateESH_SI_,@"STO_CUDA_ENTRY STV_DEFAULT"
_ZN2at6native63_GLOBAL__N__11d61d08_30_DistributionLogNormalKernel_cu_e7567be543distribution_elementwise_grid_stride_kernelIfLi4EZNS0_9templates4cuda20normal_and_transformIN3c108BFloat16EfPNS_17CUDAGeneratorImplEZZZNS4_17log_normal_kernelIS9_EEvRNS_18TensorIteratorBaseEddT_ENKUlvE_clEvENKUlvE2_clEvEUlfE_EEvSC_T1_T2_EUlP24curandStatePhilox4_32_10E0_ZNS1_27distribution_nullary_kernelIS7_f6float4S9_SL_SG_EEvSC_SI_RKT3_T4_EUlifE_EEvlNS_15PhiloxCudaStateESH_SI_:
[----:B------:R-:W-:Y:S02]  /*0000*/  IMAD.MOV.U32 R1, RZ, RZ, c[0x0][0x28] ;  /* 0x00000a00ff017624 */ /* 0x000fe400078e00ff */
[----:B------:R-:W-:Y:S01]  /*0010*/  ULDC.U8 UR4, c[0x0][0x17c] ;  /* 0x00005f0000047ab9 */ /* 0x000fe20000000000 */
[----:B------:R-:W-:Y:S01]  /*0020*/  IMAD.MOV.U32 R39, RZ, RZ, c[0x0][0x174] ;  /* 0x00005d00ff277624 */ /* 0x000fe200078e00ff */
[----:B------:R-:W-:Y:S01]  /*0030*/  ISETP.NE.AND P0, PT, RZ, UR4, PT ;  /* 0x00000004ff007c0c */ /* 0x000fe2000bf05270 */
[----:B------:R-:W-:Y:S01]  /*0040*/  IMAD.MOV.U32 R40, RZ, RZ, c[0x0][0x170] ;  /* 0x00005c00ff287624 */ /* 0x000fe200078e00ff */
[----:B------:R-:W-:Y:S01]  /*0050*/  ULDC.64 UR8, c[0x0][0x118] ;  /* 0x0000460000087ab9 */ /* 0x000fe20000000a00 */
[----:B------:R-:W-:Y:S02]  /*0060*/  IMAD.MOV.U32 R22, RZ, RZ, c[0x0][0x168] ;  /* 0x00005a00ff167624 */ /* 0x000fe400078e00ff */
[----:B------:R-:W-:Y:S01]  /*0070*/  IMAD.MOV.U32 R23, RZ, RZ, c[0x0][0x16c] ;  /* 0x00005b00ff177624 */ /* 0x000fe200078e00ff */
[----:B------:R-:W0:Y:S04]  /*0080*/  S2R R20, SR_TID.X ;  /* 0x0000000000147919 */ /* 0x000e280000002100 */
[----:B------:R-:W0:Y:S01]  /*0090*/  S2R R5, SR_CTAID.X ;  /* 0x0000000000057919 */ /* 0x000e220000002500 */
[----:B------:R-:W-:Y:S01]  /*00a0*/  IMAD.MOV.U32 R21, RZ, RZ, RZ ;  /* 0x000000ffff157224 */ /* 0x000fe200078e00ff */
[----:B------:R-:W-:Y:S01]  /*00b0*/  UMOV UR6, 0x1 ;  /* 0x0000000100067882 */ /* 0x000fe20000000000 */
        /* <DEDUP_REMOVED lines=9> */
[----:B---3--:R-:W-:-:S05]  /*0150*/  @P0 IADD3 R40, P1, R2, c[0x0][0x178], RZ ;  /* 0x00005e0002280a10 */ /* 0x008fca0007f3e0ff */
[----:B------:R-:W-:-:S05]  /*0160*/  @P0 IMAD.X R39, RZ, RZ, R3, P1 ;  /* 0x000000ffff270224 */ /* 0x000fca00008e0603 */
        /* <DEDUP_REMOVED lines=42> */
[----:B------:R-:W-:Y:S02]  /*0410*/  ISETP.NE.U32.AND P0, PT, RZ, UR7, PT ;  /* 0x00000007ff007c0c */ /* 0x000fe4000bf05070 */
[----:B------:R-:W-:Y:S01]  /*0420*/  IADD3 R14, R23, 0x1fd5c5a3, RZ ;  /* 0x1fd5c5a3170e7810 */ /* 0x000fe20007ffe0ff */
[----:B------:R-:W-:Y:S01]  /*0430*/  IMAD.WIDE.U32 R24, R24, -0x326172a9, RZ ;  /* 0xcd9e8d5718187825 */ /* 0x000fe200078e00ff */
[----:B------:R-:W-:Y:S02]  /*0440*/  IADD3 R15, R22, 0x5384540f, RZ ;  /* 0x5384540f160f7810 */ /* 0x000fe40007ffe0ff */
        /* <DEDUP_REMOVED lines=10> */
[----:B------:R-:W-:Y:S05]  /*04f0*/  @!P0 BRA `(.L_x_20) ;  /* 0x0000009000008947 */ /* 0x000fea0003800000 */
[----:B------:R-:W-:Y:S01]  /*0500*/  ULDC UR4, c[0x0][0x0] ;  /* 0x0000000000047ab9 */ /* 0x000fe20000000800 */
[----:B------:R-:W-:Y:S01]  /*0510*/  MOV R31, 0x560 ;  /* 0x00000560001f7802 */ /* 0x000fe20000000f00 */
[----:B------:R-:W-:Y:S02]  /*0520*/  ULDC UR5, c[0x0][0xc] ;  /* 0x0000030000057ab9 */ /* 0x000fe40000000800 */
[----:B------:R-:W-:-:S04]  /*0530*/  UIMAD UR4, UR4, UR5, URZ ;  /* 0x00000005040472a4 */ /* 0x000fc8000f8e023f */
[----:B------:R-:W-:-:S07]  /*0540*/  USHF.L.U32 UR4, UR4, 0x2, URZ ;  /* 0x0000000204047899 */ /* 0x000fce000800063f */
[----:B------:R-:W-:Y:S05]  /*0550*/  CALL.REL.NOINC `($__internal_1_$__cuda_sm20_div_s64) ;  /* 0x00000ea000007944 */ /* 0x000fea0003c00000 */
[----:B------:R-:W-:Y:S02]  /*0560*/  IMAD.MOV.U32 R24, RZ, RZ, R26 ;  /* 0x000000ffff187224 */ /* 0x000fe400078e001a */
[----:B------:R-:W-:Y:S01]  /*0570*/  IMAD.MOV.U32 R25, RZ, RZ, R27 ;  /* 0x000000ffff197224 */ /* 0x000fe200078e001b */
[----:B------:R-:W-:Y:S05]  /*0580*/  BRA `(.L_x_21) ;  /* 0x0000016000007947 */ /* 0x000fea0003800000 */
.L_x_20:
[----:B------:R-:W-:-:S04]  /*0590*/  IMAD.MOV.U32 R24, RZ, RZ, c[0x0][0x0] ;  /* 0x00000000ff187624 */ /* 0x000fc800078e00ff */
[----:B------:R-:W-:-:S05]  /*05a0*/  IMAD R24, R24, c[0x0][0xc], RZ ;  /* 0x0000030018187a24 */ /* 0x000fca00078e02ff */
[----:B------:R-:W-:-:S04]  /*05b0*/  SHF.L.U32 R32, R24, 0x2, RZ ;  /* 0x0000000218207819 */ /* 0x000fc800000006ff */
[----:B------:R-:W0:Y:S01]  /*05c0*/  I2F.U32.RP R26, R32 ;  /* 0x00000020001a7306 */ /* 0x000e220000209000 */
[----:B------:R-:W-:Y:S01]  /*05d0*/  IMAD.MOV R27, RZ, RZ, -R32 ;  /* 0x000000ffff1b7224 */ /* 0x000fe200078e0a20 */
[----:B------:R-:W-:-:S06]  /*05e0*/  ISETP.NE.U32.AND P2, PT, R32, RZ, PT ;  /* 0x000000ff2000720c */ /* 0x000fcc0003f45070 */
[----:B0-----:R-:W0:Y:S02]  /*05f0*/  MUFU.RCP R26, R26 ;  /* 0x0000001a001a7308 */ /* 0x001e240000001000 */
[----:B0-----:R-:W-:-:S06]  /*0600*/  IADD3 R24, R26, 0xffffffe, RZ ;  /* 0x0ffffffe1a187810 */ /* 0x001fcc0007ffe0ff */
[----:B------:R0:W1:Y:S02]  /*0610*/  F2I.FTZ.U32.TRUNC.NTZ R25, R24 ;  /* 0x0000001800197305 */ /* 0x000064000021f000 */
[----:B0-----:R-:W-:Y:S02]  /*0620*/  IMAD.MOV.U32 R24, RZ, RZ, RZ ;  /* 0x000000ffff187224 */ /* 0x001fe400078e00ff */
[----:B-1----:R-:W-:-:S04]  /*0630*/  IMAD R27, R27, R25, RZ ;  /* 0x000000191b1b7224 */ /* 0x002fc800078e02ff */
[----:B------:R-:W-:-:S06]  /*0640*/  IMAD.HI.U32 R25, R25, R27, R24 ;  /* 0x0000001b19197227 */ /* 0x000fcc00078e0018 */
[----:B------:R-:W-:-:S04]  /*0650*/  IMAD.HI.U32 R24, R25, UR6, RZ ;  /* 0x0000000619187c27 */ /* 0x000fc8000f8e00ff */
[----:B------:R-:W-:-:S04]  /*0660*/  IMAD.MOV R25, RZ, RZ, -R24 ;  /* 0x000000ffff197224 */ /* 0x000fc800078e0a18 */
        /* <DEDUP_REMOVED lines=8> */
.L_x_21:
[----:B------:R-:W-:Y:S01]  /*06f0*/  ULDC UR4, c[0x0][0x0] ;  /* 0x0000000000047ab9 */ /* 0x000fe20000000800 */
[----:B------:R-:W-:Y:S01]  /*0700*/  IADD3 R24, P0, R24, 0x1, RZ ;  /* 0x0000000118187810 */ /* 0x000fe20007f1e0ff */
[----:B------:R-:W-:Y:S02]  /*0710*/  ULDC UR5, c[0x0][0xc] ;  /* 0x0000030000057ab9 */ /* 0x000fe40000000800 */
[----:B------:R-:W-:Y:S02]  /*0720*/  UIMAD.WIDE.U32 UR4, UR4, UR5, URZ ;  /* 0x00000005040472a5 */ /* 0x000fe4000f8e003f */
[----:B------:R-:W-:-:S04]  /*0730*/  IMAD.X R26, RZ, RZ, R25, P0 ;  /* 0x000000ffff1a7224 */ /* 0x000fc800000e0619 */
[C---:B------:R-:W-:Y:S02]  /*0740*/  IMAD R27, R24.reuse, UR5, RZ ;  /* 0x00000005181b7c24 */ /* 0x040fe4000f8e02ff */
[----:B------:R-:W-:-:S04]  /*0750*/  IMAD.WIDE.U32 R24, R24, UR4, RZ ;  /* 0x0000000418187c25 */ /* 0x000fc8000f8e00ff */
[----:B------:R-:W-:Y:S02]  /*0760*/  IMAD R27, R26, UR4, R27 ;  /* 0x000000041a1b7c24 */ /* 0x000fe4000f8e021b */
[----:B------:R-:W-:Y:S02]  /*0770*/  IMAD.SHL.U32 R33, R24, 0x4, RZ ;  /* 0x0000000418217824 */ /* 0x000fe400078e00ff */
[----:B------:R-:W-:-:S03]  /*0780*/  IMAD.IADD R25, R25, 0x1, R27 ;  /* 0x0000000119197824 */ /* 0x000fc600078e021b */
[----:B------:R-:W-:Y:S02]  /*0790*/  ISETP.GE.U32.AND P0, PT, R16, R33, PT ;  /* 0x000000211000720c */ /* 0x000fe40003f06070 */
[----:B------:R-:W-:-:S04]  /*07a0*/  SHF.L.U64.HI R32, R24, 0x2, R25 ;  /* 0x0000000218207819 */ /* 0x000fc80000010219 */
[----:B------:R-:W-:-:S13]  /*07b0*/  ISETP.GE.AND.EX P0, PT, R17, R32, PT, P0 ;  /* 0x000000201100720c */ /* 0x000fda0003f06300 */
[----:B------:R-:W-:Y:S05]  /*07c0*/  @P0 EXIT ;  /* 0x000000000000094d */ /* 0x000fea0003800000 */
[----:B------:R-:W-:Y:S01]  /*07d0*/  IMAD R30, R30, -0x2daee0ad, RZ ;  /* 0xd2511f531e1e7824 */ /* 0x000fe200078e02ff */
[----:B------:R-:W-:Y:S01]  /*07e0*/  IADD3 R35, R22, -0x700cb87f, RZ ;  /* 0x8ff3478116237810 */ /* 0x000fe20007ffe0ff */
[----:B------:R-:W-:Y:S01]  /*07f0*/  IMAD R26, R29, -0x326172a9, RZ ;  /* 0xcd9e8d571d1a7824 */ /* 0x000fe200078e02ff */
[----:B------:R-:W-:Y:S01]  /*0800*/  IADD3 R37, R23, -0x695add53, RZ ;  /* 0x96a522ad17257810 */ /* 0x000fe20007ffe0ff */
[----:B------:R-:W-:Y:S01]  /*0810*/  IMAD.WIDE.U32 R24, R28, -0x326172a9, RZ ;  /* 0xcd9e8d571c187825 */ /* 0x000fe200078e00ff */
[----:B------:R-:W-:Y:S02]  /*0820*/  SHF.R.U64 R39, R40, 0x2, R39 ;  /* 0x0000000228277819 */ /* 0x000fe40000001227 */
[----:B------:R-:W-:Y:S01]  /*0830*/  LOP3.LUT R29, R26, R35, RZ, 0x3c, !PT ;  /* 0x000000231a1d7212 */ /* 0x000fe200078e3cff */
[----:B------:R-:W-:Y:S01]  /*0840*/  IMAD.HI.U32 R38, R41, -0x2daee0ad, RZ ;  /* 0xd2511f5329267827 */ /* 0x000fe200078e00ff */
[----:B------:R-:W-:Y:S02]  /*0850*/  LOP3.LUT R27, R30, R37, RZ, 0x3c, !PT ;  /* 0x000000251e1b7212 */ /* 0x000fe400078e3cff */
[----:B------:R-:W-:Y:S01]  /*0860*/  LOP3.LUT R36, R29, R25, RZ, 0x3c, !PT ;  /* 0x000000191d247212 */ /* 0x000fe200078e3cff */
[----:B------:R-:W-:Y:S01]  /*0870*/  IMAD.MOV.U32 R34, RZ, RZ, R24 ;  /* 0x000000ffff227224 */ /* 0x000fe200078e0018 */
[----:B------:R-:W-:-:S02]  /*0880*/  LOP3.LUT R38, R27, R38, RZ, 0x3c, !PT ;  /* 0x000000261b267212 */ /* 0x000fc400078e3cff */
[----:B------:R-:W-:Y:S02]  /*0890*/  LOP3.LUT R40, R40, 0x3, RZ, 0xc0, !PT ;  /* 0x0000000328287812 */ /* 0x000fe400078ec0ff */
.L_x_33:
        /* <DEDUP_REMOVED lines=11> */
[----:B------:R-:W-:-:S05]  /*0950*/  @P1 IADD3 R25, R21, RZ, RZ ;  /* 0x000000ff15191210 */ /* 0x000fca0007ffe0ff */
[----:B------:R-:W-:Y:S02]  /*0960*/  @!P0 IMAD.MOV.U32 R21, RZ, RZ, R25 ;  /* 0x000000ffff158224 */ /* 0x000fe400078e0019 */
.L_x_23:
[----:B------:R-:W-:Y:S05]  /*0970*/  BSYNC B0 ;  /* 0x0000000000007941 */ /* 0x000fea0003800000 */
.L_x_22:
[----:B------:R-:W-:Y:S01]  /*0980*/  IMAD.HI.U32 R25, R20, -0x326172a9, RZ ;  /* 0xcd9e8d5714197827 */ /* 0x000fe200078e00ff */
[----:B------:R-:W-:Y:S02]  /*0990*/  LOP3.LUT R24, R24, R21, R23, 0x96, !PT ;  /* 0x0000001518187212 */ /* 0x000fe400078e9617 */
[----:B------:R-:W-:Y:S01]  /*09a0*/  ISETP.NE.AND P0, PT, R40, 0x1, PT ;  /* 0x000000012800780c */ /* 0x000fe20003f05270 */
[----:B------:R-:W-:Y:S01]  /*09b0*/  IMAD R26, R20, -0x326172a9, RZ ;  /* 0xcd9e8d57141a7824 */ /* 0x000fe200078e02ff */
[----:B------:R-:W-:Y:S01]  /*09c0*/  LOP3.LUT R25, R25, R0, R22, 0x96, !PT ;  /* 0x0000000019197212 */ /* 0x000fe200078e9616 */
[----:B------:R-:W-:-:S04]  /*09d0*/  IMAD.WIDE.U32 R28, R24, -0x326172a9, RZ ;  /* 0xcd9e8d57181c7825 */ /* 0x000fc800078e00ff */
[----:B------:R-:W-:Y:S01]  /*09e0*/  IMAD R27, R39, -0x2daee0ad, RZ ;  /* 0xd2511f53271b7824 */ /* 0x000fe200078e02ff */
[----:B------:R-:W-:Y:S01]  /*09f0*/  LOP3.LUT R26, R29, R26, R3, 0x96, !PT ;  /* 0x0000001a1d1a7212 */ /* 0x000fe200078e9603 */
[----:B------:R-:W-:-:S04]  /*0a00*/  IMAD.WIDE.U32 R30, R25, -0x2daee0ad, RZ ;  /* 0xd2511f53191e7825 */ /* 0x000fc800078e00ff */
[----:B------:R-:W-:Y:S01]  /*0a10*/  IMAD R43, R41, -0x2daee0ad, RZ ;  /* 0xd2511f53292b7824 */ /* 0x000fe200078e02ff */
[----:B------:R-:W-:Y:S01]  /*0a20*/  LOP3.LUT R24, R31, R27, R2, 0x96, !PT ;  /* 0x0000001b1f187212 */ /* 0x000fe200078e9602 */
[----:B------:R-:W-:-:S04]  /*0a30*/  IMAD.WIDE.U32 R26, R26, -0x2daee0ad, RZ ;  /* 0xd2511f531a1a7825 */ /* 0x000fc800078e00ff */
[----:B------:R-:W-:Y:S01]  /*0a40*/  IMAD.WIDE.U32 R24, R24, -0x326172a9, RZ ;  /* 0xcd9e8d5718187825 */ /* 0x000fe200078e00ff */
[----:B------:R-:W-:-:S04]  /*0a50*/  LOP3.LUT R29, R27, R30, R5, 0x96, !PT ;  /* 0x0000001e1b1d7212 */ /* 0x000fc800078e9605 */
        /* <DEDUP_REMOVED lines=21> */
[----:B------:R-:W-:Y:S01]  /*0bb0*/  IMAD.WIDE.U32 R24, R24, -0x2daee0ad, RZ ;  /* 0xd2511f5318187825 */ /* 0x000fe200078e00ff */
[----:B------:R-:W-:-:S03]  /*0bc0*/  MOV R31, R43 ;  /* 0x0000002b001f7202 */ /* 0x000fc60000000f00 */
[----:B------:R-:W-:Y:S01]  /*0bd0*/  IMAD.WIDE.U32 R26, R26, -0x326172a9, RZ ;  /* 0xcd9e8d571a1a7825 */ /* 0x000fe200078e00ff */
[----:B------:R-:W-:-:S03]  /*0be0*/  LOP3.LUT R29, R25, R30, R19, 0x96, !PT ;  /* 0x0000001e191d7212 */ /* 0x000fc600078e9613 */
[----:B------:R-:W-:Y:S01]  /*0bf0*/  IMAD.MOV.U32 R25, RZ, RZ, R34 ;  /* 0x000000ffff197224 */ /* 0x000fe200078e0022 */
[----:B------:R-:W-:Y:S01]  /*0c00*/  LOP3.LUT R41, R27, R28, R18, 0x96, !PT ;  /* 0x0000001c1b297212 */ /* 0x000fe200078e9612 */
[----:B------:R-:W-:-:S04]  /*0c10*/  IMAD.WIDE.U32 R28, R29, -0x326172a9, RZ ;  /* 0xcd9e8d571d1c7825 */ /* 0x000fc800078e00ff */
[----:B------:R-:W-:Y:S01]  /*0c20*/  IMAD.HI.U32 R27, R41, -0x2daee0ad, RZ ;  /* 0xd2511f53291b7827 */ /* 0x000fe200078e00ff */
[----:B------:R-:W-:-:S03]  /*0c30*/  LOP3.LUT R26, R29, R26, R35, 0x96, !PT ;  /* 0x0000001a1d1a7212 */ /* 0x000fc600078e9623 */
[----:B------:R-:W-:Y:S01]  /*0c40*/  IMAD.MOV.U32 R30, RZ, RZ, R38 ;  /* 0x000000ffff1e7224 */ /* 0x000fe200078e0026 */
[----:B------:R-:W-:Y:S01]  /*0c50*/  LOP3.LUT R27, R27, R24, R37, 0x96, !PT ;  /* 0x000000181b1b7212 */ /* 0x000fe200078e9625 */
[----:B------:R-:W-:Y:S01]  /*0c60*/  IMAD.MOV.U32 R42, RZ, RZ, R26 ;  /* 0x000000ffff2a7224 */ /* 0x000fe200078e001a */
[----:B------:R-:W-:Y:S05]  /*0c70*/  @!P0 BRA `(.L_x_24) ;  /* 0x0000010000008947 */ /* 0x000fea0003800000 */
[----:B------:R-:W-:-:S13]  /*0c80*/  ISETP.NE.AND P0, PT, R40, 0x2, PT ;  /* 0x000000022800780c */ /* 0x000fda0003f05270 */
[----:B------:R-:W-:Y:S05]  /*0c90*/  @!P0 BRA `(.L_x_25) ;  /* 0x000000a000008947 */ /* 0x000fea0003800000 */
[----:B------:R-:W-:Y:S01]  /*0ca0*/  ISETP.NE.AND P0, PT, R40, 0x3, PT ;  /* 0x000000032800780c */ /* 0x000fe20003f05270 */
[----:B------:R-:W-:Y:S01]  /*0cb0*/  IMAD.MOV.U32 R25, RZ, RZ, R43 ;  /* 0x000000ffff197224 */ /* 0x000fe200078e002b */
[----:B------:R-:W-:Y:S01]  /*0cc0*/  MOV R42, R27 ;  /* 0x0000001b002a7202 */ /* 0x000fe20000000f00 */
[----:B------:R-:W-:Y:S02]  /*0cd0*/  IMAD.MOV.U32 R30, RZ, RZ, R26 ;  /* 0x000000ffff1e7224 */ /* 0x000fe400078e001a */
[----:B------:R-:W-:-:S08]  /*0ce0*/  IMAD.MOV.U32 R31, RZ, RZ, R28 ;  /* 0x000000ffff1f7224 */ /* 0x000fd000078e001c */
[----:B------:R-:W-:Y:S02]  /*0cf0*/  @P0 IMAD.MOV.U32 R25, RZ, RZ, R36 ;  /* 0x000000ffff190224 */ /* 0x000fe400078e0024 */
[----:B------:R-:W-:Y:S02]  /*0d00*/  @P0 IMAD.MOV.U32 R30, RZ, RZ, R34 ;  /* 0x000000ffff1e0224 */ /* 0x000fe400078e0022 */
[----:B------:R-:W-:Y:S02]  /*0d10*/  @P0 IMAD.MOV.U32 R31, RZ, RZ, R38 ;  /* 0x000000ffff1f0224 */ /* 0x000fe400078e0026 */
[----:B------:R-:W-:Y:S01]  /*0d20*/  @P0 IMAD.MOV.U32 R42, RZ, RZ, R43 ;  /* 0x000000ffff2a0224 */ /* 0x000fe200078e002b */
[----:B------:R-:W-:Y:S05]  /*0d30*/  BRA `(.L_x_24) ;  /* 0x0000004000007947 */ /* 0x000fea0003800000 */
.L_x_25:
[----:B------:R-:W-:Y:S01]  /*0d40*/  MOV R25, R38 ;  /* 0x0000002600197202 */ /* 0x000fe20000000f00 */
[----:B------:R-:W-:Y:S02]  /*0d50*/  IMAD.MOV.U32 R30, RZ, RZ, R43 ;  /* 0x000000ffff1e7224 */ /* 0x000fe400078e002b */
[----:B------:R-:W-:-:S02]  /*0d60*/  IMAD.MOV.U32 R31, RZ, RZ, R26 ;  /* 0x000000ffff1f7224 */ /* 0x000fc400078e001a */
[----:B------:R-:W-:Y:S02]  /*0d70*/  IMAD.MOV.U32 R42, RZ, RZ, R28 ;  /* 0x000000ffff2a7224 */ /* 0x000fe400078e001c */
.L_x_24:
[----:B------:R-:W0:Y:S01]  /*0d80*/  I2F.U32 R25, R25 ;  /* 0x0000001900197306 */ /* 0x000e220000201000 */
[----:B------:R-:W-:Y:S01]  /*0d90*/  IMAD.MOV.U32 R38, RZ, RZ, 0x2f800000 ;  /* 0x2f800000ff267424 */ /* 0x000fe200078e00ff */
[----:B------:R-:W-:Y:S01]  /*0da0*/  HFMA2.MMA R45, -RZ, RZ, 0.1495361328125, 0.0004794597625732421875 ;  /* 0x30c90fdbff2d7435 */ /* 0x000fe200000001ff */
[----:B------:R-:W-:Y:S01]  /*0db0*/  ISETP.GE.U32.AND P3, PT, R16, c[0x0][0x160], PT ;  /* 0x0000580010007a0c */ /* 0x000fe20003f66070 */
[----:B------:R-:W-:Y:S03]  /*0dc0*/  BSSY B0, `(.L_x_26) ;  /* 0x0000032000007945 */ /* 0x000fe60003800000 */
[----:B------:R-:W-:Y:S01]  /*0dd0*/  ISETP.GE.AND.EX P3, PT, R17, c[0x0][0x164], PT, P3 ;  /* 0x0000590011007a0c */ /* 0x000fe20003f66330 */
[----:B------:R-:W1:Y:S01]  /*0de0*/  I2F.U32 R31, R31 ;  /* 0x0000001f001f7306 */ /* 0x000e620000201000 */
[----:B0-----:R-:W-:-:S07]  /*0df0*/  FFMA.FTZ R36, R25, R38, 1.1641532182693481445e-10 ;  /* 0x2f00000019247423 */ /* 0x001fce0000010026 */
[----:B------:R-:W0:Y:S01]  /*0e00*/  I2F.U32 R24, R30 ;  /* 0x0000001e00187306 */ /* 0x000e220000201000 */
[----:B-1----:R-:W-:-:S07]  /*0e10*/  FFMA.FTZ R43, R31, R38, 1.1641532182693481445e-10 ;  /* 0x2f0000001f2b7423 */ /* 0x002fce0000010026 */
[----:B------:R-:W1:Y:S01]  /*0e20*/  MUFU.LG2 R36, R36 ;  /* 0x0000002400247308 */ /* 0x000e620000000c00 */
[----:B------:R-:W-:-:S04]  /*0e30*/  IMAD.MOV.U32 R38, RZ, RZ, c[0x0][0x0] ;  /* 0x00000000ff267624 */ /* 0x000fc800078e00ff */
[----:B------:R-:W-:-:S03]  /*0e40*/  IMAD R31, R38, c[0x0][0xc], RZ ;  /* 0x00000300261f7a24 */ /* 0x000fc600078e02ff */
[----:B------:R2:W3:Y:S01]  /*0e50*/  I2F.U32 R34, R42 ;  /* 0x0000002a00227306 */ /* 0x0004e20000201000 */
[----:B0-----:R-:W-:Y:S01]  /*0e60*/  FFMA.FTZ R24, R24, R45, 7.314590599882819788e-10 ;  /* 0x30490fdb18187423 */ /* 0x001fe2000001002d */
[----:B------:R-:W-:-:S03]  /*0e70*/  IADD3 R38, P1, R31, R16, RZ ;  /* 0x000000101f267210 */ /* 0x000fc60007f3e0ff */
[----:B------:R-:W-:Y:S01]  /*0e80*/  FMUL.RZ R44, R24, 0.15915493667125701904 ;  /* 0x3e22f983182c7820 */ /* 0x000fe2000040c000 */
[----:B------:R-:W-:Y:S01]  /*0e90*/  ISETP.GE.U32.AND P0, PT, R38, c[0x0][0x160], PT ;  /* 0x0000580026007a0c */ /* 0x000fe20003f06070 */
[--C-:B------:R-:W-:Y:S01]  /*0ea0*/  IMAD.X R25, RZ, RZ, R17.reuse, P1 ;  /* 0x000000ffff197224 */ /* 0x100fe200008e0611 */
[----:B------:R-:W0:Y:S01]  /*0eb0*/  MUFU.LG2 R43, R43 ;  /* 0x0000002b002b7308 */ /* 0x000e220000000c00 */
[----:B-1----:R-:W-:Y:S01]  /*0ec0*/  FMUL.FTZ R36, R36, 0.69314718246459960938 ;  /* 0x3f31721824247820 */ /* 0x002fe20000410000 */
[----:B--2---:R-:W-:Y:S02]  /*0ed0*/  LEA R42, P2, R31, R16, 0x1 ;  /* 0x000000101f2a7211 */ /* 0x004fe400078408ff */
[----:B------:R-:W-:Y:S01]  /*0ee0*/  ISETP.GE.AND.EX P0, PT, R25, c[0x0][0x164], PT, P0 ;  /* 0x0000590019007a0c */ /* 0x000fe20003f06300 */
[----:B------:R-:W-:Y:S01]  /*0ef0*/  FMUL.FTZ R25, R36, -2 ;  /* 0xc000000024197820 */ /* 0x000fe20000410000 */
[----:B------:R-:W-:Y:S01]  /*0f00*/  ISETP.GE.U32.AND P1, PT, R42, c[0x0][0x160], PT ;  /* 0x000058002a007a0c */ /* 0x000fe20003f26070 */
[----:B------:R-:W-:Y:S01]  /*0f10*/  IMAD.X R46, RZ, RZ, R17, P2 ;  /* 0x000000ffff2e7224 */ /* 0x000fe200010e0611 */
[----:B------:R-:W-:Y:S01]  /*0f20*/  MUFU.COS R44, R44 ;  /* 0x0000002c002c7308 */ /* 0x000fe20000000000 */
[----:B---3--:R-:W-:-:S02]  /*0f30*/  FFMA.FTZ R34, R34, R45, 7.314590599882819788e-10 ;  /* 0x30490fdb22227423 */ /* 0x008fc4000001002d */
[----:B------:R-:W-:Y:S01]  /*0f40*/  IMAD R45, R31, 0x3, RZ ;  /* 0x000000031f2d7824 */ /* 0x000fe200078e02ff */
[----:B------:R-:W-:Y:S01]  /*0f50*/  ISETP.GE.AND.EX P1, PT, R46, c[0x0][0x164], PT, P1 ;  /* 0x000059002e007a0c */ /* 0x000fe20003f26310 */
[----:B------:R-:W-:Y:S02]  /*0f60*/  FMUL.RZ R30, R34, 0.15915493667125701904 ;  /* 0x3e22f983221e7820 */ /* 0x000fe4000040c000 */
[----:B0-----:R-:W-:Y:S01]  /*0f70*/  FMUL.FTZ R43, R43, 0.69314718246459960938 ;  /* 0x3f3172182b2b7820 */ /* 0x001fe20000410000 */
[----:B------:R-:W0:Y:S01]  /*0f80*/  MUFU.SQRT R49, R25 ;  /* 0x0000001900317308 */ /* 0x000e220000002000 */
[----:B------:R-:W-:Y:S02]  /*0f90*/  IADD3 R36, P4, R45, R16, RZ ;  /* 0x000000102d247210 */ /* 0x000fe40007f9e0ff */
[----:B------:R-:W-:Y:S02]  /*0fa0*/  FMUL.FTZ R43, R43, -2 ;  /* 0xc00000002b2b7820 */ /* 0x000fe40000410000 */
[----:B------:R-:W-:Y:S01]  /*0fb0*/  ISETP.GE.U32.AND P2, PT, R36, c[0x0][0x160], PT ;  /* 0x0000580024007a0c */ /* 0x000fe20003f46070 */
[----:B------:R-:W-:-:S02]  /*0fc0*/  IMAD.X R45, RZ, RZ, R17, P4 ;  /* 0x000000ffff2d7224 */ /* 0x000fc400020e0611 */
[----:B------:R-:W1:Y:S03]  /*0fd0*/  MUFU.COS R30, R30 ;  /* 0x0000001e001e7308 */ /* 0x000e660000000000 */
[----:B------:R-:W-:-:S05]  /*0fe0*/  ISETP.GE.AND.EX P2, PT, R45, c[0x0][0x164], PT, P2 ;  /* 0x000059002d007a0c */ /* 0x000fca0003f46320 */
[----:B------:R-:W2:Y:S01]  /*0ff0*/  MUFU.SQRT R43, R43 ;  /* 0x0000002b002b7308 */ /* 0x000ea20000002000 */
[----:B0-----:R-:W-:Y:S01]  /*1000*/  FMUL.FTZ R44, R49, R44 ;  /* 0x0000002c312c7220 */ /* 0x001fe20000410000 */
[----:B------:R-:W-:Y:S06]  /*1010*/  @P3 BRA `(.L_x_27) ;  /* 0x000000c000003947 */ /* 0x000fec0003800000 */
[----:B------:R-:W-:Y:S01]  /*1020*/  FMUL.RZ R47, R24, 0.15915493667125701904 ;  /* 0x3e22f983182f7820 */ /* 0x000fe2000040c000 */
[----:B------:R-:W-:-:S03]  /*1030*/  MOV R25, c[0x0][0x198] ;  /* 0x0000660000197a02 */ /* 0x000fc60000000f00 */
[----:B------:R-:W0:Y:S02]  /*1040*/  MUFU.SIN R24, R47 ;  /* 0x0000002f00187308 */ /* 0x000e240000000400 */
[----:B0-----:R-:W-:-:S04]  /*1050*/  FMUL.FTZ R24, R49, R24 ;  /* 0x0000001831187220 */ /* 0x001fc80000410000 */
[----:B------:R-:W-:Y:S02]  /*1060*/  FFMA.FTZ R24, R24, R25, c[0x0][0x194] ;  /* 0x0000650018187623 */ /* 0x000fe40000010019 */
[----:B------:R-:W-:Y:S02]  /*1070*/  IMAD R25, R16, c[0x0][0x190], RZ ;  /* 0x0000640010197a24 */ /* 0x000fe400078e02ff */
[----:B------:R-:W-:-:S03]  /*1080*/  FMUL.FTZ R45, R24, 1.4426950216293334961 ;  /* 0x3fb8aa3b182d7820 */ /* 0x000fc60000410000 */
[----:B------:R-:W-:-:S03]  /*1090*/  IADD3 R24, P3, R25, c[0x0][0x188], RZ ;  /* 0x0000620019187a10 */ /* 0x000fc60007f7e0ff */
[----:B------:R-:W0:Y:S01]  /*10a0*/  MUFU.EX2 R45, R45 ;  /* 0x0000002d002d7308 */ /* 0x000e220000000800 */
[----:B------:R-:W-:Y:S02]  /*10b0*/  LEA.HI.X.SX32 R25, R25, c[0x0][0x18c], 0x1, P3 ;  /* 0x0000630019197a11 */ /* 0x000fe400018f0eff */
[----:B0-----:R-:W-:-:S05]  /*10c0*/  F2FP.BF16.PACK_AB R46, RZ, R45 ;  /* 0x0000002dff2e723e */ /* 0x001fca00000010ff */
[----:B------:R0:W-:Y:S02]  /*10d0*/  STG.E.U16 [R24.64], R46 ;  /* 0x0000002e18007986 */ /* 0x0001e4000c101508 */
.L_x_27:
[----:B------:R-:W-:Y:S05]  /*10e0*/  BSYNC B0 ;  /* 0x0000000000007941 */ /* 0x000fea0003800000 */
.L_x_26:
[----:B------:R-:W-:Y:S01]  /*10f0*/  BSSY B0, `(.L_x_28) ;  /* 0x000000b000007945 */ /* 0x000fe20003800000 */
[----:B------:R-:W-:Y:S05]  /*1100*/  @P0 BRA `(.L_x_29) ;  /* 0x0000009000000947 */ /* 0x000fea0003800000 */
[----:B0-----:R-:W-:Y:S02]  /*1110*/  IMAD.MOV.U32 R25, RZ, RZ, c[0x0][0x198] ;  /* 0x00006600ff197624 */ /* 0x001fe400078e00ff */
[----:B------:R-:W-:Y:S02]  /*1120*/  IMAD R38, R38, c[0x0][0x190], RZ ;  /* 0x0000640026267a24 */ /* 0x000fe400078e02ff */
[----:B------:R-:W-:-:S03]  /*1130*/  FFMA.FTZ R44, R44, R25, c[0x0][0x194] ;  /* 0x000065002c2c7623 */ /* 0x000fc60000010019 */
[----:B------:R-:W-:Y:S01]  /*1140*/  IADD3 R24, P0, R38, c[0x0][0x188], RZ ;  /* 0x0000620026187a10 */ /* 0x000fe20007f1e0ff */
[----:B------:R-:W-:-:S03]  /*1150*/  FMUL.FTZ R44, R44, 1.4426950216293334961 ;  /* 0x3fb8aa3b2c2c7820 */ /* 0x000fc60000410000 */
[----:B------:R-:W-:-:S03]  /*1160*/  LEA.HI.X.SX32 R25, R38, c[0x0][0x18c], 0x1, P0 ;  /* 0x0000630026197a11 */ /* 0x000fc600000f0eff */
[----:B------:R-:W0:Y:S02]  /*1170*/  MUFU.EX2 R44, R44 ;  /* 0x0000002c002c7308 */ /* 0x000e240000000800 */
[----:B0-----:R-:W-:-:S05]  /*1180*/  F2FP.BF16.PACK_AB R45, RZ, R44 ;  /* 0x0000002cff2d723e */ /* 0x001fca00000010ff */
[----:B------:R0:W-:Y:S02]  /*1190*/  STG.E.U16 [R24.64], R45 ;  /* 0x0000002d18007986 */ /* 0x0001e4000c101508 */
.L_x_29:
[----:B------:R-:W-:Y:S05]  /*11a0*/  BSYNC B0 ;  /* 0x0000000000007941 */ /* 0x000fea0003800000 */
.L_x_28:
[----:B------:R-:W-:Y:S01]  /*11b0*/  BSSY B0, `(.L_x_30) ;  /* 0x000000e000007945 */ /* 0x000fe20003800000 */
[----:B------:R-:W-:Y:S05]  /*11c0*/  @P1 BRA `(.L_x_31) ;  /* 0x000000c000001947 */ /* 0x000fea0003800000 */
[----:B------:R-:W-:Y:S02]  /*11d0*/  FMUL.RZ R44, R34, 0.15915493667125701904 ;  /* 0x3e22f983222c7820 */ /* 0x000fe4000040c000 */
[----:B0-----:R-:W-:Y:S02]  /*11e0*/  IMAD.MOV.U32 R25, RZ, RZ, c[0x0][0x198] ;  /* 0x00006600ff197624 */ /* 0x001fe400078e00ff */
[----:B------:R-:W0:Y:S01]  /*11f0*/  MUFU.SIN R24, R44 ;  /* 0x0000002c00187308 */ /* 0x000e220000000400 */
[----:B------:R-:W-:Y:S02]  /*1200*/  IMAD R42, R42, c[0x0][0x190], RZ ;  /* 0x000064002a2a7a24 */ /* 0x000fe400078e02ff */
[----:B0-2---:R-:W-:-:S04]  /*1210*/  FMUL.FTZ R24, R43, R24 ;  /* 0x000000182b187220 */ /* 0x005fc80000410000 */
[----:B------:R-:W-:-:S04]  /*1220*/  FFMA.FTZ R24, R24, R25, c[0x0][0x194] ;  /* 0x0000650018187623 */ /* 0x000fc80000010019 */
[----:B------:R-:W-:Y:S01]  /*1230*/  FMUL.FTZ R34, R24, 1.4426950216293334961 ;  /* 0x3fb8aa3b18227820 */ /* 0x000fe20000410000 */
[----:B------:R-:W-:-:S04]  /*1240*/  IADD3 R24, P0, R42, c[0x0][0x188], RZ ;  /* 0x000062002a187a10 */ /* 0x000fc80007f1e0ff */
[----:B------:R-:W-:Y:S01]  /*1250*/  LEA.HI.X.SX32 R25, R42, c[0x0][0x18c], 0x1, P0 ;  /* 0x000063002a197a11 */ /* 0x000fe200000f0eff */
[----:B------:R-:W0:Y:S02]  /*1260*/  MUFU.EX2 R34, R34 ;  /* 0x0000002200227308 */ /* 0x000e240000000800 */
[----:B0-----:R-:W-:-:S05]  /*1270*/  F2FP.BF16.PACK_AB R38, RZ, R34 ;  /* 0x00000022ff26723e */ /* 0x001fca00000010ff */
[----:B------:R0:W-:Y:S02]  /*1280*/  STG.E.U16 [R24.64], R38 ;  /* 0x0000002618007986 */ /* 0x0001e4000c101508 */
.L_x_31:
[----:B------:R-:W-:Y:S05]  /*1290*/  BSYNC B0 ;  /* 0x0000000000007941 */ /* 0x000fea0003800000 */
.L_x_30:
[----:B012---:R-:W-:Y:S01]  /*12a0*/  FMUL.FTZ R24, R43, R30 ;  /* 0x0000001e2b187220 */ /* 0x007fe20000410000 */
[----:B------:R-:W-:Y:S05]  /*12b0*/  @P2 BRA `(.L_x_32) ;  /* 0x0000009000002947 */ /* 0x000fea0003800000 */
[----:B------:R-:W-:Y:S02]  /*12c0*/  IMAD.MOV.U32 R25, RZ, RZ, c[0x0][0x198] ;  /* 0x00006600ff197624 */ /* 0x000fe400078e00ff */
[----:B------:R-:W-:Y:S02]  /*12d0*/  IMAD R36, R36, c[0x0][0x190], RZ ;  /* 0x0000640024247a24 */ /* 0x000fe400078e02ff */
[----:B------:R-:W-:-:S04]  /*12e0*/  FFMA.FTZ R24, R24, R25, c[0x0][0x194] ;  /* 0x0000650018187623 */ /* 0x000fc80000010019 */
[----:B------:R-:W-:Y:S01]  /*12f0*/  FMUL.FTZ R30, R24, 1.4426950216293334961 ;  /* 0x3fb8aa3b181e7820 */ /* 0x000fe20000410000 */
[----:B------:R-:W-:-:S04]  /*1300*/  IADD3 R24, P0, R36, c[0x0][0x188], RZ ;  /* 0x0000620024187a10 */ /* 0x000fc80007f1e0ff */
[----:B------:R-:W-:Y:S01]  /*1310*/  LEA.HI.X.SX32 R25, R36, c[0x0][0x18c], 0x1, P0 ;  /* 0x0000630024197a11 */ /* 0x000fe200000f0eff */
[----:B------:R-:W0:Y:S02]  /*1320*/  MUFU.EX2 R30, R30 ;  /* 0x0000001e001e7308 */ /* 0x000e240000000800 */
[----:B0-----:R-:W-:-:S05]  /*1330*/  F2FP.BF16.PACK_AB R34, RZ, R30 ;  /* 0x0000001eff22723e */ /* 0x001fca00000010ff */
[----:B------:R0:W-:Y:S02]  /*1340*/  STG.E.U16 [R24.64], R34 ;  /* 0x0000002218007986 */ /* 0x0001e4000c101508 */
.L_x_32:
[----:B------:R-:W-:Y:S01]  /*1350*/  LEA R16, P0, R31, R16, 0x2 ;  /* 0x000000101f107211 */ /* 0x000fe200078010ff */
[----:B------:R-:W-:Y:S01]  /*1360*/  WARPSYNC 0xffffffff ;  /* 0xffffffff00007948 */ /* 0x000fe20003800000 */
[----:B------:R-:W-:Y:S01]  /*1370*/  BAR.SYNC.DEFER_BLOCKING 0x0 ;  /* 0x0000000000007b1d */ /* 0x000fe20000010000 */
[----:B0-----:R-:W-:Y:S01]  /*1380*/  IMAD.MOV.U32 R34, RZ, RZ, R28 ;  /* 0x000000ffff227224 */ /* 0x001fe200078e001c */
[----:B------:R-:W-:Y:S01]  /*1390*/  IADD3.X R17, RZ, R17, RZ, P0, !PT ;  /* 0x00000011ff117210 */ /* 0x000fe200007fe4ff */
[----:B------:R-:W-:Y:S01]  /*13a0*/  IMAD.MOV.U32 R36, RZ, RZ, R26 ;  /* 0x000000ffff247224 */ /* 0x000fe200078e001a */
[----:B------:R-:W-:Y:S01]  /*13b0*/  ISETP.GE.U32.AND P0, PT, R16, R33, PT ;  /* 0x000000211000720c */ /* 0x000fe20003f06070 */
[----:B------:R-:W-:-:S03]  /*13c0*/  IMAD.MOV.U32 R38, RZ, RZ, R27 ;  /* 0x000000ffff267224 */ /* 0x000fc600078e001b */
[----:B------:R-:W-:-:S13]  /*13d0*/  ISETP.GE.AND.EX P0, PT, R17, R32, PT, P0 ;  /* 0x000000201100720c */ /* 0x000fda0003f06300 */
[----:B------:R-:W-:Y:S05]  /*13e0*/  @!P0 BRA `(.L_x_33) ;  /* 0xfffff4b000008947 */ /* 0x000fea000383ffff */
[----:B------:R-:W-:Y:S05]  /*13f0*/  EXIT ;  /* 0x000000000000794d */ /* 0x000fea0003800000 */
        .weak           $__internal_1_$__cuda_sm20_div_s64
        .type           $__internal_1_$__cuda_sm20_div_s64,@function
        .size           $__internal_1_$__cuda_sm20_div_s64,(.L_x_337 - $__internal_1_$__cuda_sm20_div_s64)
$__internal_1_$__cuda_sm20_div_s64:
[----:B------:R-:W-:Y:S02]  /*1400*/  UMOV UR5, URZ ;  /* 0x0000003f00057c82 */ /* 0x000fe40008000000 */
[----:B------:R-:W0:Y:S08]  /*1410*/  I2F.U64.RP R32, UR4 ;  /* 0x0000000400207d12 */ /* 0x000e300008309000 */
[----:B0-----:R-:W0:Y:S02]  /*1420*/  MUFU.RCP R32, R32 ;  /* 0x0000002000207308 */ /* 0x001e240000001000 */
[----:B0-----:R-:W-:-:S06]  /*1430*/  IADD3 R24, R32, 0x1ffffffe, RZ ;  /* 0x1ffffffe20187810 */ /* 0x001fcc0007ffe0ff */
[----:B------:R-:W0:Y:S02]  /*1440*/  F2I.U64.TRUNC R24, R24 ;  /* 0x0000001800187311 */ /* 0x000e24000020d800 */
[----:B0-----:R-:W-:-:S04]  /*1450*/  IMAD.WIDE.U32 R26, R24, UR4, RZ ;  /* 0x00000004181a7c25 */ /* 0x001fc8000f8e00ff */
[----:B------:R-:W-:Y:S01]  /*1460*/  IMAD R27, R25, UR4, R27 ;  /* 0x00000004191b7c24 */ /* 0x000fe2000f8e021b */
[----:B------:R-:W-:-:S04]  /*1470*/  IADD3 R33, P0, RZ, -R26, RZ ;  /* 0x8000001aff217210 */ /* 0x000fc80007f1e0ff */
[----:B------:R-:W-:Y:S01]  /*1480*/  IADD3.X R35, RZ, ~R27, RZ, P0, !PT ;  /* 0x8000001bff237210 */ /* 0x000fe200007fe4ff */
[----:B------:R-:W-:-:S04]  /*1490*/  IMAD.HI.U32 R26, R24, R33, RZ ;  /* 0x00000021181a7227 */ /* 0x000fc800078e00ff */
[----:B------:R-:W-:Y:S02]  /*14a0*/  IMAD.MOV.U32 R27, RZ, RZ, R24 ;  /* 0x000000ffff1b7224 */ /* 0x000fe400078e0018 */
[-C--:B------:R-:W-:Y:S02]  /*14b0*/  IMAD R37, R25, R35.reuse, RZ ;  /* 0x0000002319257224 */ /* 0x080fe400078e02ff */
[----:B------:R-:W-:-:S04]  /*14c0*/  IMAD.WIDE.U32 R26, P0, R24, R35, R26 ;  /* 0x00000023181a7225 */ /* 0x000fc8000780001a */
[----:B------:R-:W-:-:S04]  /*14d0*/  IMAD.HI.U32 R35, R25, R35, RZ ;  /* 0x0000002319237227 */ /* 0x000fc800078e00ff */
[----:B------:R-:W-:-:S05]  /*14e0*/  IMAD.HI.U32 R26, P1, R25, R33, R26 ;  /* 0x00000021191a7227 */ /* 0x000fca000782001a */
[----:B------:R-:W-:Y:S01]  /*14f0*/  IADD3 R27, P2, R37, R26, RZ ;  /* 0x0000001a251b7210 */ /* 0x000fe20007f5e0ff */
[----:B------:R-:W-:-:S04]  /*1500*/  IMAD.X R26, R35, 0x1, R25, P0 ;  /* 0x00000001231a7824 */ /* 0x000fc800000e0619 */
[----:B------:R-:W-:Y:S01]  /*1510*/  IMAD.WIDE.U32 R24, R27, UR4, RZ ;  /* 0x000000041b187c25 */ /* 0x000fe2000f8e00ff */
[----:B------:R-:W-:Y:S02]  /*1520*/  IADD3.X R33, RZ, RZ, R26, P2, P1 ;  /* 0x000000ffff217210 */ /* 0x000fe400017e241a */
[----:B------:R-:W-:Y:S02]  /*1530*/  ISETP.LE.AND P1, PT, RZ, UR7, PT ;  /* 0x00000007ff007c0c */ /* 0x000fe4000bf23270 */
[----:B------:R-:W-:Y:S01]  /*1540*/  IADD3 R35, P0, RZ, -R24, RZ ;  /* 0x80000018ff237210 */ /* 0x000fe20007f1e0ff */
[----:B------:R-:W-:-:S04]  /*1550*/  IMAD R24, R33, UR4, R25 ;  /* 0x0000000421187c24 */ /* 0x000fc8000f8e0219 */
[----:B------:R-:W-:-:S04]  /*1560*/  IMAD.HI.U32 R26, R27, R35, RZ ;  /* 0x000000231b1a7227 */ /* 0x000fc800078e00ff */
[----:B------:R-:W-:Y:S01]  /*1570*/  IMAD.X R32, RZ, RZ, ~R24, P0 ;  /* 0x000000ffff207224 */ /* 0x000fe200000e0e18 */
[----:B------:R-:W-:-:S03]  /*1580*/  IADD3 R24, P4, RZ, -UR6, RZ ;  /* 0x80000006ff187c10 */ /* 0x000fc6000ff9e0ff */
[----:B------:R-:W-:-:S04]  /*1590*/  IMAD.WIDE.U32 R26, P0, R27, R32, R26 ;  /* 0x000000201b1a7225 */ /* 0x000fc8000780001a */
[C---:B------:R-:W-:Y:S02]  /*15a0*/  IMAD R25, R33.reuse, R32, RZ ;  /* 0x0000002021197224 */ /* 0x040fe400078e02ff */
[----:B------:R-:W-:Y:S01]  /*15b0*/  IMAD.HI.U32 R26, P2, R33, R35, R26 ;  /* 0x00000023211a7227 */ /* 0x000fe2000784001a */
[----:B------:R-:W-:-:S03]  /*15c0*/  SEL R27, R24, UR6, !P1 ;  /* 0x00000006181b7c07 */ /* 0x000fc6000c800000 */
[----:B------:R-:W-:Y:S01]  /*15d0*/  IMAD.HI.U32 R24, R33, R32, RZ ;  /* 0x0000002021187227 */ /* 0x000fe200078e00ff */
[----:B------:R-:W-:Y:S02]  /*15e0*/  IADD3 R26, P3, R25, R26, RZ ;  /* 0x0000001a191a7210 */ /* 0x000fe40007f7e0ff */
[----:B------:R-:W-:Y:S01]  /*15f0*/  IADD3.X R32, RZ, ~UR7, RZ, P4, !PT ;  /* 0x80000007ff207c10 */ /* 0x000fe2000a7fe4ff */
[----:B------:R-:W-:Y:S02]  /*1600*/  IMAD.X R33, R24, 0x1, R33, P0 ;  /* 0x0000000118217824 */ /* 0x000fe400000e0621 */
[----:B------:R-:W-:Y:S01]  /*1610*/  IMAD.HI.U32 R24, R26, R27, RZ ;  /* 0x0000001b1a187227 */ /* 0x000fe200078e00ff */
[----:B------:R-:W-:Y:S02]  /*1620*/  SEL R32, R32, UR7, !P1 ;  /* 0x0000000720207c07 */ /* 0x000fe4000c800000 */
[----:B------:R-:W-:Y:S01]  /*1630*/  IADD3.X R33, RZ, RZ, R33, P3, P2 ;  /* 0x000000ffff217210 */ /* 0x000fe20001fe4421 */
[----:B------:R-:W-:-:S04]  /*1640*/  IMAD.MOV.U32 R25, RZ, RZ, RZ ;  /* 0x000000ffff197224 */ /* 0x000fc800078e00ff */
[----:B------:R-:W-:-:S04]  /*1650*/  IMAD.WIDE.U32 R24, R26, R32, R24 ;  /* 0x000000201a187225 */ /* 0x000fc800078e0018 */
[C---:B------:R-:W-:Y:S02]  /*1660*/  IMAD R35, R33.reuse, R32, RZ ;  /* 0x0000002021237224 */ /* 0x040fe400078e02ff */
[----:B------:R-:W-:-:S04]  /*1670*/  IMAD.HI.U32 R24, P0, R33, R27, R24 ;  /* 0x0000001b21187227 */ /* 0x000fc80007800018 */
[----:B------:R-:W-:Y:S01]  /*1680*/  IMAD.HI.U32 R33, R33, R32, RZ ;  /* 0x0000002021217227 */ /* 0x000fe200078e00ff */
[----:B------:R-:W-:-:S03]  /*1690*/  IADD3 R26, P2, R35, R24, RZ ;  /* 0x00000018231a7210 */ /* 0x000fc60007f5e0ff */
[----:B------:R-:W-:-:S05]  /*16a0*/  IMAD.X R24, RZ, RZ, R33, P0 ;  /* 0x000000ffff187224 */ /* 0x000fca00000e0621 */
[----:B------:R-:W-:Y:S01]  /*16b0*/  IADD3.X R33, RZ, R24, RZ, P2, !PT ;  /* 0x00000018ff217210 */ /* 0x000fe200017fe4ff */
[----:B------:R-:W-:-:S04]  /*16c0*/  IMAD.WIDE.U32 R24, R26, UR4, RZ ;  /* 0x000000041a187c25 */ /* 0x000fc8000f8e00ff */
[----:B------:R-:W-:Y:S01]  /*16d0*/  IMAD R25, R33, UR4, R25 ;  /* 0x0000000421197c24 */ /* 0x000fe2000f8e0219 */
[----:B------:R-:W-:-:S04]  /*16e0*/  IADD3 R24, P0, -R24, R27, RZ ;  /* 0x0000001b18187210 */ /* 0x000fc80007f1e1ff */
[----:B------:R-:W-:Y:S01]  /*16f0*/  IADD3 R27, P2, R24, -UR4, RZ ;  /* 0x80000004181b7c10 */ /* 0x000fe2000ff5e0ff */
[----:B------:R-:W-:Y:S01]  /*1700*/  IMAD.X R35, R32, 0x1, ~R25, P0 ;  /* 0x0000000120237824 */ /* 0x000fe200000e0e19 */
[----:B------:R-:W-:Y:S02]  /*1710*/  ISETP.GE.U32.AND P0, PT, R24, UR4, PT ;  /* 0x0000000418007c0c */ /* 0x000fe4000bf06070 */
[----:B------:R-:W-:Y:S02]  /*1720*/  IADD3 R25, P3, R26, 0x1, RZ ;  /* 0x000000011a197810 */ /* 0x000fe40007f7e0ff */
[C---:B------:R-:W-:Y:S02]  /*1730*/  ISETP.GE.U32.AND.EX P0, PT, R35.reuse, RZ, PT, P0 ;  /* 0x000000ff2300720c */ /* 0x040fe40003f06100 */
[----:B------:R-:W-:Y:S02]  /*1740*/  IADD3.X R32, R35, -0x1, RZ, P2, !PT ;  /* 0xffffffff23207810 */ /* 0x000fe400017fe4ff */
[----:B------:R-:W-:Y:S01]  /*1750*/  SEL R27, R27, R24, P0 ;  /* 0x000000181b1b7207 */ /* 0x000fe20000000000 */
[----:B------:R-:W-:Y:S01]  /*1760*/  IMAD.X R24, RZ, RZ, R33, P3 ;  /* 0x000000ffff187224 */ /* 0x000fe200018e0621 */
[----:B------:R-:W-:-:S02]  /*1770*/  SEL R25, R25, R26, P0 ;  /* 0x0000001a19197207 */ /* 0x000fc40000000000 */
[----:B------:R-:W-:Y:S02]  /*1780*/  SEL R32, R32, R35, P0 ;  /* 0x0000002320207207 */ /* 0x000fe40000000000 */
[----:B------:R-:W-:Y:S02]  /*1790*/  ISETP.GE.U32.AND P2, PT, R27, UR4, PT ;  /* 0x000000041b007c0c */ /* 0x000fe4000bf46070 */
[----:B------:R-:W-:Y:S02]  /*17a0*/  SEL R24, R24, R33, P0 ;  /* 0x0000002118187207 */ /* 0x000fe40000000000 */
[----:B------:R-:W-:Y:S02]  /*17b0*/  IADD3 R26, P3, R25, 0x1, RZ ;  /* 0x00000001191a7810 */ /* 0x000fe40007f7e0ff */
[----:B------:R-:W-:-:S03]  /*17c0*/  ISETP.GE.U32.AND.EX P0, PT, R32, RZ, PT, P2 ;  /* 0x000000ff2000720c */ /* 0x000fc60003f06120 */
[----:B------:R-:W-:Y:S01]  /*17d0*/  IMAD.X R27, RZ, RZ, R24, P3 ;  /* 0x000000ffff1b7224 */ /* 0x000fe200018e0618 */
[----:B------:R-:W-:-:S04]  /*17e0*/  SEL R26, R26, R25, P0 ;  /* 0x000000191a1a7207 */ /* 0x000fc80000000000 */
[----:B------:R-:W-:Y:S02]  /*17f0*/  SEL R27, R27, R24, P0 ;  /* 0x000000181b1b7207 */ /* 0x000fe40000000000 */
[-C--:B------:R-:W-:Y:S02]  /*1800*/  IADD3 R25, P2, RZ, -R26.reuse, RZ ;  /* 0x8000001aff197210 */ /* 0x080fe40007f5e0ff */
[----:B------:R-:W-:Y:S02]  /*1810*/  ISETP.NE.U32.AND P0, PT, RZ, UR4, PT ;  /* 0x00000004ff007c0c */ /* 0x000fe4000bf05070 */
[-C--:B------:R-:W-:Y:S02]  /*1820*/  IADD3.X R24, RZ, ~R27.reuse, RZ, P2, !PT ;  /* 0x8000001bff187210 */ /* 0x080fe400017fe4ff */
[----:B------:R-:W-:Y:S01]  /*1830*/  SEL R26, R25, R26, !P1 ;  /* 0x0000001a191a7207 */ /* 0x000fe20004800000 */
[----:B------:R-:W-:Y:S01]  /*1840*/  IMAD.MOV.U32 R25, RZ, RZ, 0x0 ;  /* 0x00000000ff197424 */ /* 0x000fe200078e00ff */
[----:B------:R-:W-:Y:S01]  /*1850*/  SEL R27, R24, R27, !P1 ;  /* 0x0000001b181b7207 */ /* 0x000fe20004800000 */
[----:B------:R-:W-:Y:S01]  /*1860*/  IMAD.MOV.U32 R24, RZ, RZ, R31 ;  /* 0x000000ffff187224 */ /* 0x000fe200078e001f */
[----:B------:R-:W-:-:S04]  /*1870*/  ISETP.NE.AND.EX P0, PT, RZ, RZ, PT, P0 ;  /* 0x000000ffff00720c */ /* 0x000fc80003f05300 */
[----:B------:R-:W-:Y:S02]  /*1880*/  SEL R26, R26, 0xffffffff, P0 ;  /* 0xffffffff1a1a7807 */ /* 0x000fe40000000000 */
[----:B------:R-:W-:Y:S01]  /*1890*/  SEL R27, R27, 0xffffffff, P0 ;  /* 0xffffffff1b1b7807 */ /* 0x000fe20000000000 */
[----:B------:R-:W-:Y:S06]  /*18a0*/  RET.REL.NODEC R24 `(_ZN2at6native63_GLOBAL__N__11d61d08_30_DistributionLogNormalKernel_cu_e7567be543distribution_elementwise_grid_stride_kernelIfLi4EZNS0_9templates4cuda20normal_and_transformIN3c108BFloat16EfPNS_17CUDAGeneratorImplEZZZNS4_17log_normal_kernelIS9_EEvRNS_18TensorIteratorBaseEddT_ENKUlvE_clEvENKUlvE2_clEvEUlfE_EEvSC_T1_T2_EUlP24curandStatePhilox4_32_10E0_ZNS1_27distribution_nullary_kernelIS7_f6float4S9_SL_SG_EEvSC_SI_RKT3_T4_EUlifE_EEvlNS_15PhiloxCudaStateESH_SI_) ;  /* 0xffffe75018007950 */ /* 0x000fec0003c3ffff */
.L_x_34:
        /* <DEDUP_REMOVED lines=13> */
.L_x_337:


//--------------------- .text._ZN2at6native63_GLOBAL__N__11d61d08_30_DistributionLogNormalKernel_cu_e7567be543distribution_elementwise_grid_stride_kernelIfLi4EZNS0_9templates4cuda20normal_and_transformIN3c108BFloat16EfPNS_17CUDAGeneratorImplEZZZNS4_17log_normal_kernelIS9_EEvRNS_18TensorIteratorBaseEddT_ENKUlvE_clEvENKUlvE2_clEvEUlfE_EEvSC_T1_T2_EUlP24curandStatePhilox4_32_10E_ZNS1_27distribution_nullary_kernelIS7_f7double2S9_SL_SG_EEvSC_SI_RKT3_T4_EUlifE0_EEvlNS_15PhiloxCudaStateESH_SI_ --------------------------
	.section	.text._ZN2at6native63_GLOBAL__N__11d61d08_30_DistributionLogNormalKernel_cu_e7567be543distribution_elementwise_grid_stride_kernelIfLi4EZNS0_9templates4cuda20normal_and_transformIN3c108BFloat16EfPNS_17CUDAGeneratorImplEZZZNS4_17log_normal_kernelIS9_EEvRNS_18TensorIteratorBaseEddT_ENKUlvE_clEvENKUlvE2_clEvEUlfE_EEvSC_T1_T2_EUlP24curandStatePhilox4_32_10E_ZNS1_27distribution_nullary_kernelIS7_f7double2S9_SL_SG_EEvSC_SI_RKT3_T4_EUlifE0_EEvlNS_15PhiloxCudaStateESH_SI_,"ax",@progbits
	.sectioninfo	@"SHI_REGISTERS=56"
	.align	128
.text._ZN2at6native63_GLOBAL__N__11d61d08_30_DistributionLogNormalKernel_cu_e7567be543distribution_elementwise_grid_stride_kernelIfLi4EZNS0_9templates4cuda20normal_and_transformIN3c108BFloat16EfPNS_17CUDAGeneratorImplEZZZNS4_17log_normal_kernelIS9_EEvRNS_18TensorIteratorBaseEddT_ENKUlvE_clEvENKUlvE2_clEvEUlfE_EEvSC_T1_T2_EUlP24curandStatePhilox4_32_10E_ZNS1_27distribution_nullary_kernelIS7_f7double2S9_SL_SG_EEvSC_SI_RKT3_T4_EUlifE0_EEvlNS_15PhiloxCudaStateESH_SI_:
        .type           _ZN2at6native63_GLOBAL__N__11d61d08_30_DistributionLogNormalKernel_cu_e7567be543distribution_elementwise_grid_stride_kernelIfLi4EZNS0_9templates4cuda20normal_and_transformIN3c108BFloat16EfPNS_17CUDAGeneratorImplEZZZNS4_17log_normal_kernelIS9_EEvRNS_18TensorIteratorBaseEddT_ENKUlvE_clEvENKUlvE2_clEvEUlfE_EEvSC_T1_T2_EUlP24curandStatePhilox4_32_10E_ZNS1_27distribution_nullary_kernelIS7_f7double2S9_SL_SG_EEvSC_SI_RKT3_T4_EUlifE0_EEvlNS_15PhiloxCudaStateESH_SI_,@function
        .size           _ZN2at6native63_GLOBAL__N__11d61d08_30_DistributionLogNormalKernel_cu_e7567be543distribution_elementwise_grid_stride_kernelIfLi4EZNS0_9templates4cuda20normal_and_transformIN3c108BFloat16EfPNS_17CUDAGeneratorImplEZZZNS4_17log_normal_kernelIS9_EEvRNS_18TensorIteratorBaseEddT_ENKUlvE_clEvENKUlvE2_clEvEUlfE_EEvSC_T1_T2_EUlP24curandStatePhilox4_32_10E_ZNS1_27distribution_nullary_kernelIS7_f7double2S9_SL_SG_EEvSC_SI_RKT3_T4_EUlifE0_EEvlNS_15PhiloxCudaStateESH_SI_,(.L_x_339 - _ZN2at6native63_GLOBAL__N__11d61d08_30_DistributionLogNormalKernel_cu_e7567be543distribution_elementwise_grid_stride_kernelIfLi4EZNS0_9templates4cuda20normal_and_transformIN3c108BFloat16EfPNS_17CUDAGeneratorImplEZZZNS4_17log_normal_kernelIS9_EEvRNS_18TensorIteratorBaseEddT_ENKUlvE_clEvENKUlvE2_clEvEUlfE_EEvSC_T1_T2_EUlP24curandStatePhilox4_32_10E_ZNS1_27distribution_nullary_kernelIS7_f7double2S9_SL_SG_EEvSC_SI_RKT3_T4_EUlifE0_EEvlNS_15PhiloxCudaStateESH_SI_)
        .other          _ZN2at6native63_GLOBAL__N__11d61d08_30_DistributionLogNormalKernel_cu_e7567be543distribution_elementwise_grid_stride_kernelIfLi4EZNS0_9templates4cuda20normal_and_transformIN3c108BFloat16EfPNS_17CUDAGeneratorImplEZZZNS4_17log_normal_kernelIS9_EEvRNS_18TensorIteratorBaseEddT_ENKUlvE_clEvENKUlvE2_clEvEUlfE_EEvSC_T1_T2_EUlP24curandStatePhilox4_32_10E_ZNS1_27distribution_nullary_kernelIS7_f7double2S9_SL_SG_EEvSC_SI_RKT3_T4_EUlifE0_EEvlNS_15PhiloxCudaStateESH_SI_,@"STO_CUDA_ENTRY STV_DEFAULT"
_ZN2at6native63_GLOBAL__N__11d61d08_30_DistributionLogNormalKernel_cu_e7567be543distribution_elementwise_grid_stride_kernelIfLi4EZNS0_9templates4cuda20normal_and_transformIN3c108BFloat16EfPNS_17CUDAGeneratorImplEZZZNS4_17log_normal_kernelIS9_EEvRNS_18TensorIteratorBaseEddT_ENKUlvE_clEvENKUlvE2_clEvEUlfE_EEvSC_T1_T2_EUlP24curandStatePhilox4_32_10E_ZNS1_27distribution_nullary_kernelIS7_f7double2S9_SL_SG_EEvSC_SI_RKT3_T4_EUlifE0_EEvlNS_15PhiloxCudaStateESH_SI_:
[----:B------:R-:W-:Y:S02]  /*0000*/  IMAD.MOV.U32 R1, RZ, RZ, c[0x0][0x28] ;  /* 0x00000a00ff017624 */ /* 0x000fe400078e00ff */
[----:B------:R-:W-:Y:S01]  /*0010*/  ULDC.U8 UR4, c[0x0][0x17c] ;  /* 0x00005f0000047ab9 */ /* 0x000fe20000000000 */
[----:B------:R-:W-:Y:S01]  /*0020*/  MOV R14, c[0x0][0x170] ;  /* 0x00005c00000e7a02 */ /* 0x000fe20000000f00 */
[----:B------:R-:W-:Y:S01]  /*0030*/  IMAD.MOV.U32 R15, RZ, RZ, c[0x0][0x174] ;  /* 0x00005d00ff0f7624 */ /* 0x000fe200078e00ff */
[----:B------:R-:W-:Y:S01]  /*0040*/  ISETP.NE.AND P0, PT, RZ, UR4, PT ;  /* 0x00000004ff007c0c */ /* 0x000fe2000bf05270 */
[----:B------:R-:W-:Y:S01]  /*0050*/  ULDC.64 UR8, c[0x0][0x118] ;  /* 0x0000460000087ab9 */ /* 0x000fe20000000a00 */
[----:B------:R-:W-:Y:S01]  /*0060*/  MOV R12, c[0x0][0x168] ;  /* 0x00005a00000c7a02 */ /* 0x000fe20000000f00 */
[----:B------:R-:W-:Y:S01]  /*0070*/  IMAD.MOV.U32 R13, RZ, RZ, c[0x0][0x16c] ;  /* 0x00005b00ff0d7624 */ /* 0x000fe200078e00ff */
[----:B------:R-:W0:Y:S04]  /*0080*/  S2R R46, SR_TID.X ;  /* 0x00000000002e7919 */ /* 0x000e280000002100 */
[----:B------:R-:W0:Y:S01]  /*0090*/  S2R R5, SR_CTAID.X ;  /* 0x0000000000057919 */ /* 0x000e220000002500 */
[----:B------:R-:W-:Y:S01]  /*00a0*/  HFMA2.MMA R47, -RZ, RZ, 0, 0 ;  /* 0x00000000ff2f7435 */ /* 0x000fe200000001ff */
[----:B------:R-:W-:-:S02]  /*00b0*/  UMOV UR6, 0x1 ;  /* 0x0000000100067882 */ /* 0x000fc40000000000 */
[----:B------:R-:W-:Y:S01]  /*00c0*/  ULDC.64 UR4, c[0x0][0x160] ;  /* 0x0000580000047ab9 */ /* 0x000fe20000000a00 */
[----:B------:R-:W-:Y:S01]  /*00d0*/  @P0 MOV R2, R14 ;  /* 0x0000000e00020202 */ /* 0x000fe20000000f00 */
[----:B------:R-:W-:Y:S01]  /*00e0*/  @P0 IMAD.MOV.U32 R3, RZ, RZ, R15 ;  /* 0x000000ffff030224 */ /* 0x000fe200078e000f */
[----:B------:R-:W2:Y:S05]  /*00f0*/  @P0 LDG.E.64 R12, [R12.64] ;  /* 0x000000080c0c0981 */ /* 0x000eaa000c1e1b00 */
[----:B------:R-:W3:Y:S01]  /*0100*/  @P0 LDG.E.64 R2, [R2.64] ;  /* 0x0000000802020981 */ /* 0x000ee2000c1e1b00 */
[----:B0-----:R-:W-:-:S06]  /*0110*/  IMAD.WIDE.U32 R46, R5, c[0x0][0x0], R46 ;  /* 0x00000000052e7a25 */ /* 0x001fcc00078e002e */
[----:B------:R-:W-:Y:S01]  /*0120*/  IMAD.WIDE.U32 R6, R46, -0x326172a9, RZ ;  /* 0xcd9e8d572e067825 */ /* 0x000fe200078e00ff */
[----:B------:R-:W-:-:S04]  /*0130*/  UIADD3 UR6, UP0, -UR6, UR4, URZ ;  /* 0x0000000406067290 */ /* 0x000fc8000ff1e13f */
[----:B------:R-:W-:Y:S01]  /*0140*/  UIADD3.X UR7, UR5, -0x1, URZ, UP0, !UPT ;  /* 0xffffffff05077890 */ /* 0x000fe200087fe43f */
[----:B------:R-:W-:Y:S01]  /*0150*/  MOV R42, R46 ;  /* 0x0000002e002a7202 */ /* 0x000fe20000000f00 */
[----:B------:R-:W-:Y:S01]  /*0160*/  IMAD.MOV.U32 R43, RZ, RZ, R47 ;  /* 0x000000ffff2b7224 */ /* 0x000fe200078e002f */
[----:B------:R-:W-:Y:S02]  /*0170*/  MOV R45, R47 ;  /* 0x0000002f002d7202 */ /* 0x000fe40000000f00 */
        /* <DEDUP_REMOVED lines=60> */
[----:B------:R-:W-:-:S04]  /*0540*/  LOP3.LUT R16, R15, R16, R44, 0x96, !PT ;  /* 0x000000100f107212 */ /* 0x000fc800078e962c */
[----:B------:R-:W-:Y:S01]  /*0550*/  LOP3.LUT R17, R19, R18, R17, 0x96, !PT ;  /* 0x0000001213117212 */ /* 0x000fe200078e9611 */
[----:B------:R-:W-:Y:S05]  /*0560*/  @!P0 BRA `(.L_x_35) ;  /* 0x0000007000008947 */ /* 0x000fea0003800000 */
[----:B------:R-:W-:Y:S01]  /*0570*/  ULDC UR4, c[0x0][0x0] ;  /* 0x0000000000047ab9 */ /* 0x000fe20000000800 */
[----:B------:R-:W-:Y:S01]  /*0580*/  MOV R22, 0x5d0 ;  /* 0x000005d000167802 */ /* 0x000fe20000000f00 */
[----:B------:R-:W-:Y:S02]  /*0590*/  ULDC UR5, c[0x0][0xc] ;  /* 0x0000030000057ab9 */ /* 0x000fe40000000800 */
[----:B------:R-:W-:-:S04]  /*05a0*/  UIMAD UR4, UR4, UR5, URZ ;  /* 0x00000005040472a4 */ /* 0x000fc8000f8e023f */
[----:B------:R-:W-:-:S07]  /*05b0*/  USHF.L.U32 UR4, UR4, 0x2, URZ ;  /* 0x0000000204047899 */ /* 0x000fce000800063f */
[----:B------:R-:W-:Y:S05]  /*05c0*/  CALL.REL.NOINC `($__internal_2_$__cuda_sm20_div_s64) ;  /* 0x00004b9000007944 */ /* 0x000fea0003c00000 */
[----:B------:R-:W-:Y:S05]  /*05d0*/  BRA `(.L_x_36) ;  /* 0x0000016000007947 */ /* 0x000fea0003800000 */
.L_x_35:
        /* <DEDUP_REMOVED lines=9> */
[----:B0-----:R-:W-:Y:S01]  /*0670*/  MOV R18, RZ ;  /* 0x000000ff00127202 */ /* 0x001fe20000000f00 */
[----:B-1----:R-:W-:-:S04]  /*0680*/  IMAD R21, R21, R19, RZ ;  /* 0x0000001315157224 */ /* 0x002fc800078e02ff */
[----:B------:R-:W-:-:S06]  /*0690*/  IMAD.HI.U32 R19, R19, R21, R18 ;  /* 0x0000001513137227 */ /* 0x000fcc00078e0012 */
[----:B------:R-:W-:-:S04]  /*06a0*/  IMAD.HI.U32 R18, R19, UR6, RZ ;  /* 0x0000000613127c27 */ /* 0x000fc8000f8e00ff */
[----:B------:R-:W-:-:S04]  /*06b0*/  IMAD.MOV R19, RZ, RZ, -R18 ;  /* 0x000000ffff137224 */ /* 0x000fc800078e0a12 */
[----:B------:R-:W-:-:S05]  /*06c0*/  IMAD R19, R20, R19, UR6 ;  /* 0x0000000614137e24 */ /* 0x000fca000f8e0213 */
[----:B------:R-:W-:-:S13]  /*06d0*/  ISETP.GE.U32.AND P0, PT, R19, R20, PT ;  /* 0x000000141300720c */ /* 0x000fda0003f06070 */
[----:B------:R-:W-:Y:S02]  /*06e0*/  @P0 IADD3 R19, -R20, R19, RZ ;  /* 0x0000001314130210 */ /* 0x000fe40007ffe1ff */
[----:B------:R-:W-:Y:S02]  /*06f0*/  @P0 IADD3 R18, R18, 0x1, RZ ;  /* 0x0000000112120810 */ /* 0x000fe40007ffe0ff */
[----:B------:R-:W-:Y:S01]  /*0700*/  ISETP.GE.U32.AND P1, PT, R19, R20, PT ;  /* 0x000000141300720c */ /* 0x000fe20003f26070 */
[----:B------:R-:W-:-:S12]  /*0710*/  IMAD.MOV.U32 R19, RZ, RZ, RZ ;  /* 0x000000ffff137224 */ /* 0x000fd800078e00ff */
[----:B------:R-:W-:Y:S02]  /*0720*/  @P1 IADD3 R18, R18, 0x1, RZ ;  /* 0x0000000112121810 */ /* 0x000fe40007ffe0ff */
[----:B------:R-:W-:-:S03]  /*0730*/  @!P2 LOP3.LUT R18, RZ, R20, RZ, 0x33, !PT ;  /* 0x00000014ff12a212 */ /* 0x000fc600078e33ff */
.L_x_36:
[----:B------:R-:W-:Y:S01]  /*0740*/  ULDC UR4, c[0x0][0x0] ;  /* 0x0000000000047ab9 */ /* 0x000fe20000000800 */
[----:B------:R-:W-:Y:S01]  /*0750*/  IADD3 R48, P0, R18, 0x1, RZ ;  /* 0x0000000112307810 */ /* 0x000fe20007f1e0ff */
[----:B------:R-:W-:Y:S02]  /*0760*/  ULDC UR5, c[0x0][0xc] ;  /* 0x0000030000057ab9 */ /* 0x000fe40000000800 */
[----:B------:R-:W-:Y:S01]  /*0770*/  UIMAD.WIDE.U32 UR4, UR4, UR5, URZ ;  /* 0x00000005040472a5 */ /* 0x000fe2000f8e003f */
[----:B------:R-:W-:-:S05]  /*0780*/  IADD3.X R18, RZ, R19, RZ, P0, !PT ;  /* 0x00000013ff127210 */ /* 0x000fca00007fe4ff */
[C---:B------:R-:W-:Y:S02]  /*0790*/  IMAD R15, R48.reuse, UR5, RZ ;  /* 0x00000005300f7c24 */ /* 0x040fe4000f8e02ff */
[----:B------:R-:W-:-:S04]  /*07a0*/  IMAD.WIDE.U32 R48, R48, UR4, RZ ;  /* 0x0000000430307c25 */ /* 0x000fc8000f8e00ff */
[----:B------:R-:W-:Y:S02]  /*07b0*/  IMAD R15, R18, UR4, R15 ;  /* 0x00000004120f7c24 */ /* 0x000fe4000f8e020f */
[----:B------:R-:W-:-:S03]  /*07c0*/  IMAD.SHL.U32 R47, R48, 0x4, RZ ;  /* 0x00000004302f7824 */ /* 0x000fc600078e00ff */
[----:B------:R-:W-:Y:S02]  /*07d0*/  IADD3 R15, R49, R15, RZ ;  /* 0x0000000f310f7210 */ /* 0x000fe40007ffe0ff */
[----:B------:R-:W-:Y:S02]  /*07e0*/  ISETP.GE.U32.AND P0, PT, R42, R47, PT ;  /* 0x0000002f2a00720c */ /* 0x000fe40003f06070 */
[----:B------:R-:W-:-:S04]  /*07f0*/  SHF.L.U64.HI R48, R48, 0x2, R15 ;  /* 0x0000000230307819 */ /* 0x000fc8000001020f */
[----:B------:R-:W-:-:S13]  /*0800*/  ISETP.GE.AND.EX P0, PT, R43, R48, PT, P0 ;  /* 0x000000302b00720c */ /* 0x000fda0003f06300 */
[----:B------:R-:W-:Y:S05]  /*0810*/  @P0 EXIT ;  /* 0x000000000000094d */ /* 0x000fea0003800000 */
[----:B------:R-:W-:Y:S01]  /*0820*/  IMAD.MOV.U32 R50, RZ, RZ, c[0x0][0x328] ;  /* 0x0000ca00ff327624 */ /* 0x000fe200078e00ff */
[----:B------:R-:W-:Y:S01]  /*0830*/  LOP3.LUT R49, R14, 0x3, RZ, 0xc0, !PT ;  /* 0x000000030e317812 */ /* 0x000fe200078ec0ff */
[----:B------:R-:W-:Y:S02]  /*0840*/  IMAD R24, R24, -0x326172a9, RZ ;  /* 0xcd9e8d5718187824 */ /* 0x000fe400078e02ff */
[----:B------:R-:W-:-:S04]  /*0850*/  FADD.FTZ R50, R50, +QNAN ;  /* 0x7fc0000032327421 */ /* 0x000fc80000010000 */
[----:B------:R-:W-:Y:S02]  /*0860*/  FMUL.FTZ R50, R50, 1.4426950216293334961 ;  /* 0x3fb8aa3b32327820 */ /* 0x000fe40000410000 */
.L_x_57:
        /* <DEDUP_REMOVED lines=13> */
.L_x_38:
[----:B------:R-:W-:Y:S05]  /*0940*/  BSYNC B0 ;  /* 0x0000000000007941 */ /* 0x000fea0003800000 */
.L_x_37:
[----:B------:R-:W-:Y:S01]  /*0950*/  IMAD.HI.U32 R15, R46, -0x326172a9, RZ ;  /* 0xcd9e8d572e0f7827 */ /* 0x000fe200078e00ff */
[----:B------:R-:W-:Y:S02]  /*0960*/  LOP3.LUT R14, R14, R45, R13, 0x96, !PT ;  /* 0x0000002d0e0e7212 */ /* 0x000fe400078e960d */
[----:B------:R-:W-:Y:S01]  /*0970*/  IADD3 R22, R12, -0x61c88647, RZ ;  /* 0x9e3779b90c167810 */ /* 0x000fe20007ffe0ff */
[----:B------:R-:W-:Y:S01]  /*0980*/  IMAD R19, R46, -0x326172a9, RZ ;  /* 0xcd9e8d572e137824 */ /* 0x000fe200078e02ff */
[----:B------:R-:W-:Y:S01]  /*0990*/  LOP3.LUT R20, R15, R2, R12, 0x96, !PT ;  /* 0x000000020f147212 */ /* 0x000fe200078e960c */
[----:B------:R-:W-:Y:S01]  /*09a0*/  IMAD.WIDE.U32 R14, R14, -0x326172a9, RZ ;  /* 0xcd9e8d570e0e7825 */ /* 0x000fe200078e00ff */
[----:B------:R-:W-:Y:S02]  /*09b0*/  ISETP.NE.AND P0, PT, R49, 0x1, PT ;  /* 0x000000013100780c */ /* 0x000fe40003f05270 */
[----:B------:R-:W-:Y:S01]  /*09c0*/  IADD3 R51, R12, -0x700cb87f, RZ ;  /* 0x8ff347810c337810 */ /* 0x000fe20007ffe0ff */
[----:B------:R-:W-:Y:S01]  /*09d0*/  IMAD R18, R0, -0x2daee0ad, RZ ;  /* 0xd2511f5300127824 */ /* 0x000fe200078e02ff */
[----:B------:R-:W-:Y:S01]  /*09e0*/  LOP3.LUT R19, R15, R19, R22, 0x96, !PT ;  /* 0x000000130f137212 */ /* 0x000fe200078e9616 */
[----:B------:R-:W-:-:S04]  /*09f0*/  IMAD.WIDE.U32 R20, R20, -0x2daee0ad, RZ ;  /* 0xd2511f5314147825 */ /* 0x000fc800078e00ff */
[----:B------:R-:W-:Y:S01]  /*0a00*/  IMAD.WIDE.U32 R22, R19, -0x2daee0ad, RZ ;  /* 0xd2511f5313167825 */ /* 0x000fe200078e00ff */
[----:B------:R-:W-:Y:S02]  /*0a10*/  LOP3.LUT R18, R21, R18, R3, 0x96, !PT ;  /* 0x0000001215127212 */ /* 0x000fe400078e9603 */
[----:B------:R-:W-:Y:S02]  /*0a20*/  IADD3 R21, R12, 0x3c6ef372, RZ ;  /* 0x3c6ef3720c157810 */ /* 0x000fe40007ffe0ff */
[----:B------:R-:W-:Y:S01]  /*0a30*/  LOP3.LUT R15, R23, R20, R4, 0x96, !PT ;  /* 0x00000014170f7212 */ /* 0x000fe200078e9604 */
[----:B------:R-:W-:-:S05]  /*0a40*/  IMAD.WIDE.U32 R18, R18, -0x326172a9, RZ ;  /* 0xcd9e8d5712127825 */ /* 0x000fca00078e00ff */
        /* <DEDUP_REMOVED lines=19> */
[----:B------:R-:W-:Y:S02]  /*0b80*/  LOP3.LUT R15, R19, R20, R8, 0x96, !PT ;  /* 0x00000014130f7212 */ /* 0x000fe400078e9608 */
[C---:B------:R-:W-:Y:S02]  /*0b90*/  IADD3 R19, R12.reuse, 0x5384540f, RZ ;  /* 0x5384540f0c137810 */ /* 0x040fe40007ffe0ff */
[----:B------:R-:W-:Y:S01]  /*0ba0*/  LOP3.LUT R20, R23, R14, R21, 0x96, !PT ;  /* 0x0000000e17147212 */ /* 0x000fe200078e9615 */
[----:B------:R-:W-:Y:S01]  /*0bb0*/  IMAD.WIDE.U32 R14, R15, -0x326172a9, RZ ;  /* 0xcd9e8d570f0e7825 */ /* 0x000fe200078e00ff */
[----:B------:R-:W-:-:S03]  /*0bc0*/  IADD3 R23, R12, -0xe443238, RZ ;  /* 0xf1bbcdc80c177810 */ /* 0x000fc60007ffe0ff */
[----:B------:R-:W-:Y:S01]  /*0bd0*/  IMAD.WIDE.U32 R20, R20, -0x2daee0ad, RZ ;  /* 0xd2511f5314147825 */ /* 0x000fe200078e00ff */
[----:B------:R-:W-:-:S04]  /*0be0*/  LOP3.LUT R52, R15, R22, R19, 0x96, !PT ;  /* 0x000000160f347212 */ /* 0x000fc800078e9613 */
[----:B------:R-:W-:Y:S01]  /*0bf0*/  LOP3.LUT R18, R21, R18, R9, 0x96, !PT ;  /* 0x0000001215127212 */ /* 0x000fe200078e9609 */
[----:B------:R-:W-:-:S04]  /*0c00*/  IMAD.WIDE.U32 R52, R52, -0x2daee0ad, RZ ;  /* 0xd2511f5334347825 */ /* 0x000fc800078e00ff */
[----:B------:R-:W-:Y:S01]  /*0c10*/  IMAD.WIDE.U32 R18, R18, -0x326172a9, RZ ;  /* 0xcd9e8d5712127825 */ /* 0x000fe200078e00ff */
[----:B------:R-:W-:Y:S02]  /*0c20*/  LOP3.LUT R15, R53, R20, R10, 0x96, !PT ;  /* 0x00000014350f7212 */ /* 0x000fe400078e960a */
[----:B------:R-:W-:Y:S01]  /*0c30*/  MOV R20, R16 ;  /* 0x0000001000147202 */ /* 0x000fe20000000f00 */
[----:B------:R-:W-:Y:S01]  /*0c40*/  IMAD R21, R11, -0x2daee0ad, RZ ;  /* 0xd2511f530b157824 */ /* 0x000fe200078e02ff */
[----:B------:R-:W-:Y:S01]  /*0c50*/  LOP3.LUT R11, R19, R14, R23, 0x96, !PT ;  /* 0x0000000e130b7212 */ /* 0x000fe200078e9617 */
[----:B------:R-:W-:-:S04]  /*0c60*/  IMAD.WIDE.U32 R14, R15, -0x326172a9, RZ ;  /* 0xcd9e8d570f0e7825 */ /* 0x000fc800078e00ff */
[----:B------:R-:W-:Y:S01]  /*0c70*/  IMAD.HI.U32 R19, R11, -0x2daee0ad, RZ ;  /* 0xd2511f530b137827 */ /* 0x000fe200078e00ff */
[----:B------:R-:W-:-:S03]  /*0c80*/  LOP3.LUT R51, R15, R18, R51, 0x96, !PT ;  /* 0x000000120f337212 */ /* 0x000fc600078e9633 */
[----:B------:R-:W-:Y:S01]  /*0c90*/  IMAD.MOV.U32 R23, RZ, RZ, R24 ;  /* 0x000000ffff177224 */ /* 0x000fe200078e0018 */
[----:B------:R-:W-:Y:S01]  /*0ca0*/  LOP3.LUT R52, R19, R52, R44, 0x96, !PT ;  /* 0x0000003413347212 */ /* 0x000fe200078e962c */
[----:B------:R-:W-:Y:S01]  /*0cb0*/  IMAD.MOV.U32 R19, RZ, RZ, R21 ;  /* 0x000000ffff137224 */ /* 0x000fe200078e0015 */
        /* <DEDUP_REMOVED lines=9> */
[----:B------:R-:W-:Y:S05]  /*0d50*/  @!P0 BRA `(.L_x_39) ;  /* 0x0000009000008947 */ /* 0x000fea0003800000 */
[----:B------:R-:W-:Y:S01]  /*0d60*/  IMAD.MOV.U32 R23, RZ, RZ, R17 ;  /* 0x000000ffff177224 */ /* 0x000fe200078e0011 */
[----:B------:R-:W-:Y:S01]  /*0d70*/  MOV R20, R24 ;  /* 0x0000001800147202 */ /* 0x000fe20000000f00 */
[----:B------:R-:W-:Y:S01]  /*0d80*/  IMAD.MOV.U32 R19, RZ, RZ, R16 ;  /* 0x000000ffff137224 */ /* 0x000fe200078e0010 */
[----:B------:R-:W-:Y:S01]  /*0d90*/  MOV R18, R21 ;  /* 0x0000001500127202 */ /* 0x000fe20000000f00 */
[----:B------:R-:W-:Y:S05]  /*0da0*/  BRA `(.L_x_39) ;  /* 0x0000004000007947 */ /* 0x000fea0003800000 */
.L_x_40:
[----:B------:R-:W-:Y:S01]  /*0db0*/  IMAD.MOV.U32 R23, RZ, RZ, R16 ;  /* 0x000000ffff177224 */ /* 0x000fe200078e0010 */
[----:B------:R-:W-:Y:S01]  /*0dc0*/  MOV R20, R21 ;  /* 0x0000001500147202 */ /* 0x000fe20000000f00 */
[----:B------:R-:W-:Y:S01]  /*0dd0*/  IMAD.MOV.U32 R19, RZ, RZ, R51 ;  /* 0x000000ffff137224 */ /* 0x000fe200078e0033 */
[----:B------:R-:W-:-:S05]  /*0de0*/  MOV R18, R14 ;  /* 0x0000000e00127202 */ /* 0x000fca0000000f00 */
.L_x_39:
[----:B------:R-:W-:Y:S01]  /*0df0*/  IMAD.WIDE.U32 R16, R18, 0x200000, RZ ;  /* 0x0020000012107825 */ /* 0x000fe200078e00ff */
[----:B------:R-:W-:Y:S01]  /*0e00*/  HFMA2.MMA R34, -RZ, RZ, 0, 0 ;  /* 0x00000000ff227435 */ /* 0x000fe200000001ff */
[----:B------:R-:W-:Y:S01]  /*0e10*/  MOV R25, 0x3de5db65 ;  /* 0x3de5db6500197802 */ /* 0x000fe20000000f00 */
[----:B------:R-:W-:Y:S01]  /*0e20*/  BSSY B0, `(.L_x_41) ;  /* 0x0000055000007945 */ /* 0x000fe20003800000 */
[----:B------:R-:W-:Y:S01]  /*0e30*/  IMAD.MOV.U32 R35, RZ, RZ, 0x3ca00000 ;  /* 0x3ca00000ff237424 */ /* 0x000fe200078e00ff */
[----:B------:R-:W-:Y:S01]  /*0e40*/  LOP3.LUT R18, R16, R19, RZ, 0x3c, !PT ;  /* 0x0000001310127212 */ /* 0x000fe200078e3cff */
[----:B------:R-:W-:-:S02]  /*0e50*/  IMAD.MOV.U32 R19, RZ, RZ, R17 ;  /* 0x000000ffff137224 */ /* 0x000fc400078e0011 */
[----:B------:R-:W-:Y:S02]  /*0e60*/  IMAD.WIDE.U32 R20, R20, 0x200000, RZ ;  /* 0x0020000014147825 */ /* 0x000fe400078e00ff */
[----:B------:R-:W0:Y:S02]  /*0e70*/  I2F.F64.U64 R16, R18 ;  /* 0x0000001200107312 */ /* 0x000e240000301800 */
[----:B------:R-:W-:Y:S01]  /*0e80*/  IMAD.MOV.U32 R24, RZ, RZ, -0x687a146 ;  /* 0xf9785ebaff187424 */ /* 0x000fe200078e00ff */
[----:B------:R-:W-:-:S06]  /*0e90*/  LOP3.LUT R20, R20, R23, RZ, 0x3c, !PT ;  /* 0x0000001714147212 */ /* 0x000fcc00078e3cff */
[----:B------:R-:W1:Y:S01]  /*0ea0*/  I2F.F64.U64 R20, R20 ;  /* 0x0000001400147312 */ /* 0x000e620000301800 */
[----:B0-----:R-:W0:-:S04]  /*0eb0*/  DFMA R16, R16, 2.2204460492503130808e-16, R34 ;  /* 0x3cb000001010782b */ /* 0x001e080000000022 */
[----:B-1----:R-:W1:-:S06]  /*0ec0*/  DFMA R34, R20, R34, 5.5511151231257827021e-17 ;  /* 0x3c9000001422742b */ /* 0x002e4c0000000022 */
[----:B0-----:R-:W-:-:S04]  /*0ed0*/  SHF.L.U32 R22, R17, 0x1, RZ ;  /* 0x0000000111167819 */ /* 0x001fc800000006ff */
[----:B------:R-:W-:Y:S01]  /*0ee0*/  ISETP.GE.U32.AND P1, PT, R22, -0x797fffff, PT ;  /* 0x868000011600780c */ /* 0x000fe20003f26070 */
[----:B------:R-:W-:Y:S01]  /*0ef0*/  IMAD.MOV.U32 R22, RZ, RZ, R17 ;  /* 0x000000ffff167224 */ /* 0x000fe200078e0011 */
[----:B-1----:R-:W-:Y:S01]  /*0f00*/  ISETP.GT.AND P0, PT, R35, 0xfffff, PT ;  /* 0x000fffff2300780c */ /* 0x002fe20003f04270 */
[--C-:B------:R-:W-:Y:S01]  /*0f10*/  IMAD.MOV.U32 R28, RZ, RZ, R34.reuse ;  /* 0x000000ffff1c7224 */ /* 0x100fe200078e0022 */
[----:B------:R-:W-:Y:S01]  /*0f20*/  MOV R29, R35 ;  /* 0x00000023001d7202 */ /* 0x000fe20000000f00 */
[----:B------:R-:W-:Y:S01]  /*0f30*/  IMAD.MOV.U32 R40, RZ, RZ, R34 ;  /* 0x000000ffff287224 */ /* 0x000fe200078e0022 */
[----:B------:R-:W-:-:S07]  /*0f40*/  MOV R34, 0xfffffc01 ;  /* 0xfffffc0100227802 */ /* 0x000fce0000000f00 */
[----:B------:R-:W0:-:S04]  /*0f50*/  @P1 DMUL R16, RZ, R16 ;  /* 0x00000010ff101228 */ /* 0x000e080000000000 */
[----:B------:R-:W1:Y:S01]  /*0f60*/  @!P0 DMUL R28, R28, 1.80143985094819840000e+16 ;  /* 0x435000001c1c8828 */ /* 0x000e620000000000 */
[----:B------:R-:W-:-:S05]  /*0f70*/  @!P0 MOV R34, 0xfffffbcb ;  /* 0xfffffbcb00228802 */ /* 0x000fca0000000f00 */
[----:B0-----:R-:W-:Y:S01]  /*0f80*/  @P1 MOV R22, R17 ;  /* 0x0000001100161202 */ /* 0x001fe20000000f00 */
[----:B------:R-:W-:-:S03]  /*0f90*/  IMAD.MOV.U32 R18, RZ, RZ, R16 ;  /* 0x000000ffff127224 */ /* 0x000fc600078e0010 */
[----:B------:R-:W-:Y:S01]  /*0fa0*/  IADD3 R19, R22, 0x100000, RZ ;  /* 0x0010000016137810 */ /* 0x000fe20007ffe0ff */
[----:B-1----:R-:W-:Y:S01]  /*0fb0*/  @!P0 IMAD.MOV.U32 R40, RZ, RZ, R28 ;  /* 0x000000ffff288224 */ /* 0x002fe200078e001c */
[----:B------:R-:W-:Y:S02]  /*0fc0*/  @!P0 MOV R35, R29 ;  /* 0x0000001d00238202 */ /* 0x000fe40000000f00 */
[----:B------:R-:W0:Y:S02]  /*0fd0*/  FRND.F64 R22, R18 ;  /* 0x0000001200167313 */ /* 0x000e240000301800 */
[----:B------:R-:W-:-:S04]  /*0fe0*/  IADD3 R20, R35, -0x1, RZ ;  /* 0xffffffff23147810 */ /* 0x000fc80007ffe0ff */
[----:B------:R-:W-:Y:S01]  /*0ff0*/  ISETP.GE.U32.AND P1, PT, R20, 0x7fefffff, PT ;  /* 0x7fefffff1400780c */ /* 0x000fe20003f26070 */
[----:B0-----:R-:W0:-:S12]  /*1000*/  DFMA R22, -R22, 0.5, R16 ;  /* 0x3fe000001616782b */ /* 0x001e180000000110 */
[----:B------:R-:W-:Y:S01]  /*1010*/  @P1 IMAD.MOV.U32 R26, RZ, RZ, 0x0 ;  /* 0x00000000ff1a1424 */ /* 0x000fe200078e00ff */
[----:B------:R-:W-:Y:S01]  /*1020*/  @P1 MOV R27, 0x7ff00000 ;  /* 0x7ff00000001b1802 */ /* 0x000fe20000000f00 */
[----:B0-----:R-:W0:Y:S01]  /*1030*/  DMUL R20, R22, c[0x2][0x50] ;  /* 0x0080140016147a28 */ /* 0x001e220000000000 */
[----:B------:R-:W-:-:S04]  /*1040*/  @P1 FSETP.NEU.FTZ.AND P2, PT, R29, RZ, PT ;  /* 0x000000ff1d00120b */ /* 0x000fc80003f5d000 */
[----:B------:R-:W-:-:S04]  /*1050*/  @P1 DFMA R26, R28, R26, +INF ;  /* 0x7ff000001c1a142b */ /* 0x000fc8000000001a */
[----:B0-----:R-:W0:-:S06]  /*1060*/  DFMA R20, R22, c[0x2][0x58], R20 ;  /* 0x0080160016147a2b */ /* 0x001e0c0000000014 */
[----:B0-----:R-:W0:Y:S01]  /*1070*/  DMUL R22, R20, R20 ;  /* 0x0000001414167228 */ /* 0x001e220000000000 */
[----:B------:R-:W-:Y:S02]  /*1080*/  @P1 FSEL R26, R26, RZ, P2 ;  /* 0x000000ff1a1a1208 */ /* 0x000fe40001000000 */
[----:B------:R-:W-:-:S03]  /*1090*/  @P1 FSEL R27, R27, -QNAN , P2 ;  /* 0xfff000001b1b1808 */ /* 0x000fc60001000000 */
[----:B0-----:R-:W0:-:S06]  /*10a0*/  DFMA R24, R22, R24, c[0x2][0x88] ;  /* 0x008022001618762b */ /* 0x001e0c0000000018 */
[----:B0-----:R-:W0:-:S06]  /*10b0*/  DFMA R24, R22, R24, c[0x2][0x90] ;  /* 0x008024001618762b */ /* 0x001e0c0000000018 */
[----:B0-----:R0:W1:Y:S01]  /*10c0*/  DFMA R24, R22, R24, c[0x2][0x98] ;  /* 0x008026001618762b */ /* 0x0010620000000018 */
[----:B------:R-:W-:Y:S05]  /*10d0*/  @P1 BRA `(.L_x_42) ;  /* 0x0000029000001947 */ /* 0x000fea0003800000 */
[----:B------:R-:W-:Y:S01]  /*10e0*/  LOP3.LUT R26, R35, 0x800fffff, RZ, 0xc0, !PT ;  /* 0x800fffff231a7812 */ /* 0x000fe200078ec0ff */
[----:B------:R-:W-:Y:S01]  /*10f0*/  IMAD.MOV.U32 R32, RZ, RZ, 0x3ae80f1e ;  /* 0x3ae80f1eff207424 */ /* 0x000fe200078e00ff */
[----:B------:R-:W-:Y:S02]  /*1100*/  MOV R28, RZ ;  /* 0x000000ff001c7202 */ /* 0x000fe40000000f00 */
[----:B------:R-:W-:Y:S02]  /*1110*/  LOP3.LUT R41, R26, 0x3ff00000, RZ, 0xfc, !PT ;  /* 0x3ff000001a297812 */ /* 0x000fe400078efcff */
[----:B------:R-:W-:Y:S02]  /*1120*/  MOV R33, 0x3eb1380b ;  /* 0x3eb1380b00217802 */ /* 0x000fe40000000f00 */
[----:B------:R-:W-:-:S13]  /*1130*/  ISETP.GE.AND P0, PT, R41, 0x3ff6a09f, PT ;  /* 0x3ff6a09f2900780c */ /* 0x000fda0003f06270 */
[----:B------:R-:W-:-:S05]  /*1140*/  @P0 IADD3 R27, R41, -0x100000, RZ ;  /* 0xfff00000291b0810 */ /* 0x000fca0007ffe0ff */
[----:B------:R-:W-:-:S06]  /*1150*/  @P0 IMAD.MOV.U32 R41, RZ, RZ, R27 ;  /* 0x000000ffff290224 */ /* 0x000fcc00078e001b */
[----:B------:R-:W2:-:S04]  /*1160*/  DADD R36, R40, 1 ;  /* 0x3ff0000028247429 */ /* 0x000e880000000000 */
[----:B------:R-:W-:Y:S02]  /*1170*/  DADD R40, R40, -1 ;  /* 0xbff0000028287429 */ /* 0x000fe40000000000 */
[----:B--2---:R-:W2:Y:S02]  /*1180*/  MUFU.RCP64H R29, R37 ;  /* 0x00000025001d7308 */ /* 0x004ea40000001800 */
[----:B--2---:R-:W2:-:S06]  /*1190*/  DFMA R26, -R36, R28, 1 ;  /* 0x3ff00000241a742b */ /* 0x004e8c000000011c */
[----:B--2---:R-:W2:-:S06]  /*11a0*/  DFMA R26, R26, R26, R26 ;  /* 0x0000001a1a1a722b */ /* 0x004e8c000000001a */
[----:B--2---:R-:W2:-:S06]  /*11b0*/  DFMA R26, R28, R26, R28 ;  /* 0x0000001a1c1a722b */ /* 0x004e8c000000001c */
[----:B--2---:R-:W2:-:S06]  /*11c0*/  DMUL R28, R26, R40 ;  /* 0x000000281a1c7228 */ /* 0x004e8c0000000000 */
[----:B--2---:R-:W2:-:S06]  /*11d0*/  DFMA R28, R26, R40, R28 ;  /* 0x000000281a1c722b */ /* 0x004e8c000000001c */
[----:B--2---:R-:W2:-:S04]  /*11e0*/  DMUL R30, R28, R28 ;  /* 0x0000001c1c1e7228 */ /* 0x004e880000000000 */
[----:B------:R-:W3:-:S04]  /*11f0*/  DADD R36, R40, -R28 ;  /* 0x0000000028247229 */ /* 0x000ec8000000081c */
[----:B--2---:R-:W2:-:S04]  /*1200*/  DFMA R32, R30, R32, c[0x2][0x0] ;  /* 0x008000001e20762b */ /* 0x004e880000000020 */
[----:B---3--:R-:W3:-:S04]  /*1210*/  DADD R36, R36, R36 ;  /* 0x0000000024247229 */ /* 0x008ec80000000024 */
[----:B--2---:R2:W4:Y:S02]  /*1220*/  DFMA R38, R30, R32, c[0x2][0x8] ;  /* 0x008002001e26762b */ /* 0x0045240000000020 */
[----:B--2---:R-:W-:Y:S01]  /*1230*/  LEA.HI R32, R35, R34, RZ, 0xc ;  /* 0x0000002223207211 */ /* 0x004fe200078f60ff */
[----:B------:R-:W-:Y:S01]  /*1240*/  IMAD.MOV.U32 R33, RZ, RZ, 0x43300000 ;  /* 0x43300000ff217424 */ /* 0x000fe200078e00ff */
[----:B---3--:R-:W2:Y:S02]  /*1250*/  DFMA R36, R40, -R28, R36 ;  /* 0x8000001c2824722b */ /* 0x008ea40000000024 */
[----:B------:R-:W-:Y:S02]  /*1260*/  @P0 IADD3 R32, R32, 0x1, RZ ;  /* 0x0000000120200810 */ /* 0x000fe40007ffe0ff */
[----:B----4-:R-:W3:Y:S02]  /*1270*/  DFMA R38, R30, R38, c[0x2][0x10] ;  /* 0x008004001e26762b */ /* 0x010ee40000000026 */
[----:B------:R-:W-:-:S02]  /*1280*/  LOP3.LUT R32, R32, 0x80000000, RZ, 0x3c, !PT ;  /* 0x8000000020207812 */ /* 0x000fc400078e3cff */
[----:B--2---:R-:W-:-:S04]  /*1290*/  DMUL R36, R26, R36 ;  /* 0x000000241a247228 */ /* 0x004fc80000000000 */
[----:B---3--:R-:W2:-:S04]  /*12a0*/  DFMA R38, R30, R38, c[0x2][0x18] ;  /* 0x008006001e26762b */ /* 0x008e880000000026 */
[----:B------:R-:W3:-:S04]  /*12b0*/  DADD R32, R32, c[0x2][0x38] ;  /* 0x00800e0020207629 */ /* 0x000ec80000000000 */
[----:B--2---:R-:W2:-:S04]  /*12c0*/  DFMA R38, R30, R38, c[0x2][0x20] ;  /* 0x008008001e26762b */ /* 0x004e880000000026 */
[----:B---3--:R-:W3:-:S04]  /*12d0*/  DFMA R34, R32, c[0x2][0x40], R28 ;  /* 0x0080100020227a2b */ /* 0x008ec8000000001c */
[----:B--2---:R-:W2:-:S04]  /*12e0*/  DFMA R38, R30, R38, c[0x2][0x28] ;  /* 0x00800a001e26762b */ /* 0x004e880000000026 */
[----:B---3--:R-:W3:-:S04]  /*12f0*/  DFMA R40, -R32, c[0x2][0x40], R34 ;  /* 0x0080100020287a2b */ /* 0x008ec80000000122 */
[----:B--2---:R-:W2:-:S04]  /*1300*/  DFMA R38, R30, R38, c[0x2][0x30] ;  /* 0x00800c001e26762b */ /* 0x004e880000000026 */
[----:B---3--:R-:W-:-:S04]  /*1310*/  DADD R40, -R28, R40 ;  /* 0x000000001c287229 */ /* 0x008fc80000000128 */
[----:B--2---:R-:W2:-:S06]  /*1320*/  DMUL R38, R30, R38 ;  /* 0x000000261e267228 */ /* 0x004e8c0000000000 */
[----:B--2---:R-:W2:-:S06]  /*1330*/  DFMA R36, R28, R38, R36 ;  /* 0x000000261c24722b */ /* 0x004e8c0000000024 */
[----:B--2---:R-:W2:-:S06]  /*1340*/  DADD R36, R36, -R40 ;  /* 0x0000000024247229 */ /* 0x004e8c0000000828 */
[----:B--2---:R-:W2:-:S06]  /*1350*/  DFMA R36, R32, c[0x2][0x48], R36 ;  /* 0x0080120020247a2b */ /* 0x004e8c0000000024 */
[----:B--2---:R2:W3:-:S06]  /*1360*/  DADD R26, R34, R36 ;  /* 0x00000000221a7229 */ /* 0x0044cc0000000024 */
.L_x_42:
[----:B------:R-:W-:Y:S05]  /*1370*/  BSYNC B0 ;  /* 0x0000000000007941 */ /* 0x000fea0003800000 */
.L_x_41:
[----:B------:R-:W-:Y:S01]  /*1380*/  MOV R30, 0x20fd8164 ;  /* 0x20fd8164001e7802 */ /* 0x000fe20000000f00 */
[----:B------:R-:W-:Y:S01]  /*1390*/  IMAD.MOV.U32 R31, RZ, RZ, 0x3da8ff83 ;  /* 0x3da8ff83ff1f7424 */ /* 0x000fe200078e00ff */
[----:B---3--:R-:W3:Y:S01]  /*13a0*/  DMUL R26, R26, -2 ;  /* 0xc00000001a1a7828 */ /* 0x008ee20000000000 */
[----:B------:R-:W4:Y:S01]  /*13b0*/  F2I.S64.F64 R18, R18 ;  /* 0x0000001200127311 */ /* 0x000f220000301900 */
[----:B------:R-:W-:Y:S02]  /*13c0*/  BSSY B0, `(.L_x_43) ;  /* 0x000002f000007945 */ /* 0x000fe40003800000 */
[----:B-1----:R3:W1:-:S04]  /*13d0*/  DFMA R28, R22, R24, c[0x2][0xa0] ;  /* 0x00802800161c762b */ /* 0x0026480000000018 */
[C---:B------:R-:W5:Y:S01]  /*13e0*/  DFMA R30, R22.reuse, -R30, c[0x2][0x60] ;  /* 0x00801800161e762b */ /* 0x040f62000000081e */
[----:B---3--:R-:W3:Y:S01]  /*13f0*/  MUFU.RSQ64H R25, R27 ;  /* 0x0000001b00197308 */ /* 0x008ee20000001c00 */
[----:B------:R-:W-:Y:S02]  /*1400*/  IADD3 R24, R27, -0x3500000, RZ ;  /* 0xfcb000001b187810 */ /* 0x000fe40007ffe0ff */
[----:B-1----:R-:W1:-:S04]  /*1410*/  DFMA R28, R22, R28, c[0x2][0xa8] ;  /* 0x00802a00161c762b */ /* 0x002e48000000001c */
[----:B-----5:R-:W5:Y:S01]  /*1420*/  DFMA R30, R22, R30, c[0x2][0x68] ;  /* 0x00801a00161e762b */ /* 0x020f62000000001e */
[----:B----4-:R-:W-:-:S03]  /*1430*/  LOP3.LUT P1, RZ, R18, 0x2, RZ, 0xc0, !PT ;  /* 0x0000000212ff7812 */ /* 0x010fc6000782c0ff */
[----:B-1----:R-:W1:-:S04]  /*1440*/  DFMA R28, R22, R28, RZ ;  /* 0x0000001c161c722b */ /* 0x002e4800000000ff */
[----:B-----5:R-:W4:-:S04]  /*1450*/  DFMA R30, R22, R30, c[0x2][0x70] ;  /* 0x00801c00161e762b */ /* 0x020f08000000001e */
[----:B-1----:R1:W-:Y:S02]  /*1460*/  DFMA R32, R20, R28, R20 ;  /* 0x0000001c1420722b */ /* 0x0023e40000000014 */
[----:B-1----:R-:W-:Y:S01]  /*1470*/  LOP3.LUT R20, R18, 0x1, RZ, 0xc0, !PT ;  /* 0x0000000112147812 */ /* 0x002fe200078ec0ff */
[----:B------:R-:W-:Y:S01]  /*1480*/  IMAD.MOV.U32 R21, RZ, RZ, 0x3fd80000 ;  /* 0x3fd80000ff157424 */ /* 0x000fe200078e00ff */
[----:B----4-:R-:W1:Y:S02]  /*1490*/  DFMA R30, R22, R30, c[0x2][0x78] ;  /* 0x00801e00161e762b */ /* 0x010e64000000001e */
[----:B------:R-:W-:Y:S02]  /*14a0*/  ISETP.NE.U32.AND P0, PT, R20, 0x1, PT ;  /* 0x000000011400780c */ /* 0x000fe40003f05070 */
[----:B---3--:R-:W3:Y:S01]  /*14b0*/  DMUL R28, R24, R24 ;  /* 0x00000018181c7228 */ /* 0x008ee20000000000 */
[----:B------:R-:W-:Y:S02]  /*14c0*/  MOV R20, 0x0 ;  /* 0x0000000000147802 */ /* 0x000fe40000000f00 */
[----:B------:R-:W-:Y:S01]  /*14d0*/  ISETP.NE.U32.AND.EX P0, PT, RZ, RZ, PT, P0 ;  /* 0x000000ffff00720c */ /* 0x000fe20003f05100 */
[----:B-12---:R1:W2:-:S02]  /*14e0*/  DFMA R34, R22, R30, c[0x2][0x80] ;  /* 0x008020001622762b */ /* 0x006284000000001e */
[----:B-1----:R-:W1:Y:S02]  /*14f0*/  FRND.F64.TRUNC R30, R16 ;  /* 0x00000010001e7313 */ /* 0x002e64000030d800 */
[----:B---3--:R-:W3:-:S04]  /*1500*/  DFMA R28, R26, -R28, 1 ;  /* 0x3ff000001a1c742b */ /* 0x008ec8000000081c */
[----:B--2---:R-:W2:-:S04]  /*1510*/  DFMA R34, R22, R34, -0.5 ;  /* 0xbfe000001622742b */ /* 0x004e880000000022 */
[----:B---3--:R-:W-:Y:S01]  /*1520*/  DFMA R20, R28, R20, 0.5 ;  /* 0x3fe000001c14742b */ /* 0x008fe20000000014 */
[----:B------:R-:W-:Y:S02]  /*1530*/  @!P0 LOP3.LUT R19, R33, 0x80000000, RZ, 0x3c, !PT ;  /* 0x8000000021138812 */ /* 0x000fe400078e3cff */
[----:B------:R-:W-:Y:S01]  /*1540*/  @!P0 MOV R18, R32 ;  /* 0x0000002000128202 */ /* 0x000fe20000000f00 */
[----:B0-2---:R-:W0:-:S04]  /*1550*/  DFMA R22, R22, R34, 1 ;  /* 0x3ff000001616742b */ /* 0x005e080000000022 */
[----:B------:R-:W2:-:S04]  /*1560*/  DMUL R28, R24, R28 ;  /* 0x0000001c181c7228 */ /* 0x000e880000000000 */
[----:B-1----:R-:W-:Y:S02]  /*1570*/  DSETP.NEU.AND P2, PT, R16, R30, PT ;  /* 0x0000001e1000722a */ /* 0x002fe40003f4d000 */
[----:B0-----:R-:W-:Y:S01]  /*1580*/  @!P0 IMAD.MOV.U32 R32, RZ, RZ, R22 ;  /* 0x000000ffff208224 */ /* 0x001fe200078e0016 */
[----:B------:R-:W-:Y:S01]  /*1590*/  @!P0 MOV R33, R23 ;  /* 0x0000001700218202 */ /* 0x000fe20000000f00 */
[----:B--2---:R-:W0:Y:S01]  /*15a0*/  DFMA R20, R20, R28, R24 ;  /* 0x0000001c1414722b */ /* 0x004e220000000018 */
[----:B------:R-:W-:Y:S01]  /*15b0*/  @!P0 MOV R22, R18 ;  /* 0x0000001200168202 */ /* 0x000fe20000000f00 */
[----:B------:R-:W-:Y:S01]  /*15c0*/  @!P0 IMAD.MOV.U32 R23, RZ, RZ, R19 ;  /* 0x000000ffff178224 */ /* 0x000fe200078e0013 */
[----:B------:R-:W-:Y:S02]  /*15d0*/  ISETP.GE.U32.AND P0, PT, R24, 0x7ca00000, PT ;  /* 0x7ca000001800780c */ /* 0x000fe40003f06070 */
[----:B------:R-:W-:Y:S01]  /*15e0*/  @P1 LOP3.LUT R37, R33, 0x80000000, RZ, 0x3c, !PT ;  /* 0x8000000021251812 */ /* 0x000fe200078e3cff */
[----:B0-----:R-:W0:Y:S01]  /*15f0*/  DMUL R30, R26, R20 ;  /* 0x000000141a1e7228 */ /* 0x001e220000000000 */
[----:B------:R-:W-:-:S03]  /*1600*/  @P1 LOP3.LUT R19, R23, 0x80000000, RZ, 0x3c, !PT ;  /* 0x8000000017131812 */ /* 0x000fc600078e3cff */
[----:B------:R-:W-:Y:S01]  /*1610*/  IADD3 R35, R21, -0x100000, RZ ;  /* 0xfff0000015237810 */ /* 0x000fe20007ffe0ff */
[----:B------:R-:W-:Y:S01]  /*1620*/  @P1 IMAD.MOV.U32 R33, RZ, RZ, R37 ;  /* 0x000000ffff211224 */ /* 0x000fe200078e0025 */
[----:B0-----:R-:W0:Y:S01]  /*1630*/  DFMA R28, R30, -R30, R26 ;  /* 0x8000001e1e1c722b */ /* 0x001e22000000001a */
[----:B------:R-:W-:Y:S01]  /*1640*/  MOV R34, R20 ;  /* 0x0000001400227202 */ /* 0x000fe20000000f00 */
[----:B------:R-:W-:Y:S02]  /*1650*/  @P1 IMAD.MOV.U32 R23, RZ, RZ, R19 ;  /* 0x000000ffff171224 */ /* 0x000fe400078e0013 */
[----:B------:R1:W2:-:S04]  /*1660*/  @!P2 DMUL R32, RZ, R16 ;  /* 0x00000010ff20a228 */ /* 0x0002880000000000 */
[----:B0-----:R1:W0:Y:S01]  /*1670*/  DFMA R16, R28, R34, R30 ;  /* 0x000000221c10722b */ /* 0x001222000000001e */
[----:B------:R-:W-:Y:S05]  /*1680*/  @!P0 BRA `(.L_x_44) ;  /* 0x0000002000008947 */ /* 0x000fea0003800000 */
[----:B--2---:R-:W-:-:S05]  /*1690*/  MOV R18, 0x16b0 ;  /* 0x000016b000127802 */ /* 0x004fca0000000f00 */
[----:B01----:R-:W-:Y:S05]  /*16a0*/  CALL.REL.NOINC `($__internal_3_$__cuda_sm20_dsqrt_rn_f64_mediumpath_v1) ;  /* 0x00003f5000007944 */ /* 0x003fea0003c00000 */
.L_x_44:
[----:B--2---:R-:W-:Y:S05]  /*16b0*/  BSYNC B0 ;  /* 0x0000000000007941 */ /* 0x004fea0003800000 */
.L_x_43:
[----:B------:R-:W-:Y:S01]  /*16c0*/  ISETP.GE.U32.AND P0, PT, R42, c[0x0][0x160], PT ;  /* 0x000058002a007a0c */ /* 0x000fe20003f06070 */
[----:B------:R-:W2:Y:S01]  /*16d0*/  DADD R22, RZ, R22 ;  /* 0x00000000ff167229 */ /* 0x000ea20000000016 */
[----:B------:R-:W-:Y:S02]  /*16e0*/  BSSY B0, `(.L_x_45) ;  /* 0x00000e6000007945 */ /* 0x000fe40003800000 */
[----:B------:R-:W-:Y:S01]  /*16f0*/  ISETP.GE.AND.EX P0, PT, R43, c[0x0][0x164], PT, P0 ;  /* 0x000059002b007a0c */ /* 0x000fe20003f06300 */
[----:B01----:R0:W1:-:S04]  /*1700*/  DMUL R32, R16, R32 ;  /* 0x0000002010207228 */ /* 0x0030480000000000 */
[----:B--2---:R0:W2:-:S08]  /*1710*/  DMUL R16, R22, R16 ;  /* 0x0000001016107228 */ /* 0x0040900000000000 */
[----:B------:R-:W-:Y:S05]  /*1720*/  @P0 BRA `(.L_x_46) ;  /* 0x00000e1000000947 */ /* 0x000fea0003800000 */
[----:B012---:R-:W-:Y:S02]  /*1730*/  ISETP.NE.AND P0, PT, RZ, c[0x0][0x188], PT ;  /* 0x00006200ff007a0c */ /* 0x007fe40003f05270 */
[----:B------:R-:W-:-:S11]  /*1740*/  MOV R21, RZ ;  /* 0x000000ff00157202 */ /* 0x000fd60000000f00 */
[----:B------:R-:W-:Y:S05]  /*1750*/  @!P0 BRA `(.L_x_47) ;  /* 0x00000d3000008947 */ /* 0x000fea0003800000 */
[----:B------:R-:W-:Y:S01]  /*1760*/  MOV R19, R42 ;  /* 0x0000002a00137202 */ /* 0x000fe20000000f00 */
[----:B------:R-:W-:Y:S02]  /*1770*/  IMAD.MOV.U32 R18, RZ, RZ, RZ ;  /* 0x000000ffff127224 */ /* 0x000fe400078e00ff */
[----:B------:R-:W-:Y:S02]  /*1780*/  IMAD.MOV.U32 R20, RZ, RZ, c[0x0][0x188] ;  /* 0x00006200ff147624 */ /* 0x000fe400078e00ff */
[----:B------:R-:W-:-:S03]  /*1790*/  IMAD.HI.U32 R18, R42, c[0x0][0x190], R18 ;  /* 0x000064002a127a27 */ /* 0x000fc600078e0012 */
[----:B------:R-:W-:Y:S02]  /*17a0*/  ISETP.NE.AND P0, PT, R20, 0x1, PT ;  /* 0x000000011400780c */ /* 0x000fe40003f05270 */
[----:B------:R-:W-:-:S04]  /*17b0*/  SHF.R.U32.HI R19, RZ, c[0x0][0x194], R18 ;  /* 0x00006500ff137a19 */ /* 0x000fc80000011612 */
[----:B------:R-:W-:-:S05]  /*17c0*/  IADD3 R21, -R19, RZ, RZ ;  /* 0x000000ff13157210 */ /* 0x000fca0007ffe1ff */
[----:B------:R-:W-:-:S04]  /*17d0*/  IMAD R21, R21, c[0x0][0x18c], R42 ;  /* 0x0000630015157a24 */ /* 0x000fc800078e022a */
[----:B------:R-:W-:Y:S01]  /*17e0*/  IMAD R21, R21, c[0x0][0x2b8], RZ ;  /* 0x0000ae0015157a24 */ /* 0x000fe200078e02ff */
        /* <DEDUP_REMOVED lines=193> */
[----:B------:R-:W-:-:S03]  /*2400*/  @P0 MOV R18, RZ ;  /* 0x000000ff00120202 */ /* 0x000fc60000000f00 */
[--C-:B------:R-:W-:Y:S02]  /*2410*/  IMAD.MOV R22, RZ, RZ, -R19.reuse ;  /* 0x000000ffff167224 */ /* 0x100fe400078e0a13 */
[----:B------:R-:W-:-:S05]  /*2420*/  @P0 IMAD.HI.U32 R18, R19, c[0x0][0x2b0], R18 ;  /* 0x0000ac0013120a27 */ /* 0x000fca00078e0012 */
[----:B------:R-:W-:Y:S01]  /*2430*/  @P0 SHF.R.U32.HI R20, RZ, c[0x0][0x2b4], R18 ;  /* 0x0000ad00ff140a19 */ /* 0x000fe20000011612 */
[----:B------:R-:W-:-:S03]  /*2440*/  IMAD R18, R22, c[0x0][0x2a0], R25 ;  /* 0x0000a80016127a24 */ /* 0x000fc600078e0219 */
[----:B------:R-:W-:Y:S01]  /*2450*/  @P0 IADD3 R23, -R20, RZ, RZ ;  /* 0x000000ff14170210 */ /* 0x000fe20007ffe1ff */
[----:B------:R-:W-:-:S04]  /*2460*/  IMAD R21, R18, c[0x0][0x314], R21 ;  /* 0x0000c50012157a24 */ /* 0x000fc800078e0215 */
[----:B------:R-:W-:-:S04]  /*2470*/  @P0 IMAD R18, R23, c[0x0][0x2ac], R19 ;  /* 0x0000ab0017120a24 */ /* 0x000fc800078e0213 */
[----:B------:R-:W-:Y:S02]  /*2480*/  @P0 IMAD R21, R18, c[0x0][0x318], R21 ;  /* 0x0000c60012150a24 */ /* 0x000fe400078e0215 */
.L_x_47:
[----:B------:R-:W0:Y:S01]  /*2490*/  F2F.F32.F64 R18, R32 ;  /* 0x0000002000127310 */ /* 0x000e220000301000 */
[----:B------:R-:W0:Y:S01]  /*24a0*/  DSETP.GEU.AND P0, PT, |R32|, c[0x2][0xb0], PT ;  /* 0x00802c002000762a */ /* 0x000e220003f0e200 */
[----:B------:R-:W-:-:S13]  /*24b0*/  IMAD.MOV.U32 R19, RZ, RZ, c[0x0][0x32c] ;  /* 0x0000cb00ff137624 */ /* 0x000fda00078e00ff */
[----:B0-----:R-:W-:-:S04]  /*24c0*/  @!P0 FMUL R18, R18, 1.175494350822287508e-38 ;  /* 0x0080000012128820 */ /* 0x001fc80000400000 */
[----:B------:R-:W-:-:S04]  /*24d0*/  FFMA.FTZ R18, R18, R19, c[0x0][0x328] ;  /* 0x0000ca0012127623 */ /* 0x000fc80000010013 */
[----:B------:R-:W-:Y:S01]  /*24e0*/  FMUL.FTZ R20, R18, 1.4426950216293334961 ;  /* 0x3fb8aa3b12147820 */ /* 0x000fe20000410000 */
[----:B------:R-:W-:-:S04]  /*24f0*/  IADD3 R18, P0, R21, c[0x0][0x320], RZ ;  /* 0x0000c80015127a10 */ /* 0x000fc80007f1e0ff */
[----:B------:R-:W-:Y:S01]  /*2500*/  IADD3.X R19, RZ, c[0x0][0x324], RZ, P0, !PT ;  /* 0x0000c900ff137a10 */ /* 0x000fe200007fe4ff */
[----:B------:R-:W0:Y:S02]  /*2510*/  MUFU.EX2 R20, R20 ;  /* 0x0000001400147308 */ /* 0x000e240000000800 */
[----:B0-----:R-:W-:-:S05]  /*2520*/  F2FP.BF16.PACK_AB R21, RZ, R20 ;  /* 0x00000014ff15723e */ /* 0x001fca00000010ff */
[----:B------:R0:W-:Y:S02]  /*2530*/  STG.E.U16 [R18.64], R21 ;  /* 0x0000001512007986 */ /* 0x0001e4000c101508 */
.L_x_46:
[----:B012---:R-:W-:Y:S05]  /*2540*/  BSYNC B0 ;  /* 0x0000000000007941 */ /* 0x007fea0003800000 */
.L_x_45:
[----:B------:R-:W-:Y:S01]  /*2550*/  IMAD.MOV.U32 R21, RZ, RZ, c[0x0][0x0] ;  /* 0x00000000ff157624 */ /* 0x000fe200078e00ff */
[----:B------:R-:W-:Y:S03]  /*2560*/  BSSY B0, `(.L_x_48) ;  /* 0x00000f2000007945 */ /* 0x000fe60003800000 */
[----:B------:R-:W-:-:S05]  /*2570*/  IMAD R21, R21, c[0x0][0xc], RZ ;  /* 0x0000030015157a24 */ /* 0x000fca00078e02ff */
[----:B------:R-:W-:-:S04]  /*2580*/  IADD3 R19, P1, R21, R42, RZ ;  /* 0x0000002a15137210 */ /* 0x000fc80007f3e0ff */
[----:B------:R-:W-:Y:S02]  /*2590*/  ISETP.GE.U32.AND P0, PT, R19, c[0x0][0x160], PT ;  /* 0x0000580013007a0c */ /* 0x000fe40003f06070 */
[----:B------:R-:W-:-:S04]  /*25a0*/  IADD3.X R18, RZ, R43, RZ, P1, !PT ;  /* 0x0000002bff127210 */ /* 0x000fc80000ffe4ff */
[----:B------:R-:W-:-:S13]  /*25b0*/  ISETP.GE.AND.EX P0, PT, R18, c[0x0][0x164], PT, P0 ;  /* 0x0000590012007a0c */ /* 0x000fda0003f06300 */
[----:B------:R-:W-:Y:S05]  /*25c0*/  @P0 BRA `(.L_x_49) ;  /* 0x00000eb000000947 */ /* 0x000fea0003800000 */
[----:B------:R-:W-:Y:S01]  /*25d0*/  ISETP.NE.AND P0, PT, RZ, c[0x0][0x188], PT ;  /* 0x00006200ff007a0c */ /* 0x000fe20003f05270 */
[----:B------:R-:W-:-:S12]  /*25e0*/  IMAD.MOV.U32 R22, RZ, RZ, RZ ;  /* 0x000000ffff167224 */ /* 0x000fd800078e00ff */
[----:B------:R-:W-:Y:S05]  /*25f0*/  @!P0 BRA `(.L_x_50) ;  /* 0x00000dd000008947 */ /* 0x000fea0003800000 */
[----:B------:R-:W-:Y:S01]  /*2600*/  MOV R18, RZ ;  /* 0x000000ff00127202 */ /* 0x000fe20000000f00 */
[----:B------:R-:W-:-:S04]  /*2610*/  IMAD.MOV.U32 R20, RZ, RZ, c[0x0][0x188] ;  /* 0x00006200ff147624 */ /* 0x000fc800078e00ff */
[----:B------:R-:W-:Y:S01]  /*2620*/  IMAD.HI.U32 R18, R19, c[0x0][0x190], R18 ;  /* 0x0000640013127a27 */ /* 0x000fe200078e0012 */
[----:B------:R-:W-:-:S04]  /*2630*/  ISETP.NE.AND P0, PT, R20, 0x1, PT ;  /* 0x000000011400780c */ /* 0x000fc80003f05270 */
        /* <DEDUP_REMOVED lines=216> */
[----:B------:R-:W-:Y:S02]  /*33c0*/  @P0 IMAD R22, R19, c[0x0][0x318], R22 ;  /* 0x0000c60013160a24 */ /* 0x000fe400078e0216 */
.L_x_50:
[----:B------:R-:W0:Y:S01]  /*33d0*/  F2F.F32.F64 R18, R16 ;  /* 0x0000001000127310 */ /* 0x000e220000301000 */
[----:B------:R-:W0:Y:S01]  /*33e0*/  DSETP.GEU.AND P0, PT, |R16|, c[0x2][0xb0], PT ;  /* 0x00802c001000762a */ /* 0x000e220003f0e200 */
[----:B------:R-:W-:-:S13]  /*33f0*/  MOV R19, c[0x0][0x32c] ;  /* 0x0000cb0000137a02 */ /* 0x000fda0000000f00 */
[----:B0-----:R-:W-:Y:S01]  /*3400*/  @!P0 FMUL R18, R18, 1.175494350822287508e-38 ;  /* 0x0080000012128820 */ /* 0x001fe20000400000 */
[----:B------:R-:W-:-:S03]  /*3410*/  IADD3 R22, P0, R22, c[0x0][0x320], RZ ;  /* 0x0000c80016167a10 */ /* 0x000fc60007f1e0ff */
[----:B------:R-:W-:Y:S02]  /*3420*/  FFMA.FTZ R18, R18, R19, c[0x0][0x328] ;  /* 0x0000ca0012127623 */ /* 0x000fe40000010013 */
[----:B------:R-:W-:Y:S02]  /*3430*/  IMAD.X R23, RZ, RZ, c[0x0][0x324], P0 ;  /* 0x0000c900ff177624 */ /* 0x000fe400000e06ff */
[----:B------:R-:W-:-:S06]  /*3440*/  FMUL.FTZ R18, R18, 1.4426950216293334961 ;  /* 0x3fb8aa3b12127820 */ /* 0x000fcc0000410000 */
[----:B------:R-:W0:Y:S02]  /*3450*/  MUFU.EX2 R18, R18 ;  /* 0x0000001200127308 */ /* 0x000e240000000800 */
[----:B0-----:R-:W-:-:S05]  /*3460*/  F2FP.BF16.PACK_AB R17, RZ, R18 ;  /* 0x00000012ff11723e */ /* 0x001fca00000010ff */
[----:B------:R0:W-:Y:S02]  /*3470*/  STG.E.U16 [R22.64], R17 ;  /* 0x0000001116007986 */ /* 0x0001e4000c101508 */
.L_x_49:
[----:B------:R-:W-:Y:S05]  /*3480*/  BSYNC B0 ;  /* 0x0000000000007941 */ /* 0x000fea0003800000 */
.L_x_48:
[----:B0-----:R-:W-:Y:S01]  /*3490*/  LEA R17, P1, R21, R42, 0x1 ;  /* 0x0000002a15117211 */ /* 0x001fe200078208ff */
[----:B------:R-:W-:Y:S03]  /*34a0*/  BSSY B0, `(.L_x_51) ;  /* 0x00000df000007945 */ /* 0x000fe60003800000 */
        /* <DEDUP_REMOVED lines=203> */
[----:B------:R-:W-:Y:S01]  /*4160*/  ISETP.NE.AND P0, PT, R18, 0x18, PT ;  /* 0x000000181200780c */ /* 0x000fe20003f05270 */
[----:B------:R-:W-:Y:S01]  /*4170*/  IMAD.MOV.U32 R17, RZ, RZ, R23 ;  /* 0x000000ffff117224 */ /* 0x000fe200078e0017 */
[----:B------:R-:W-:-:S05]  /*4180*/  MOV R16, RZ ;  /* 0x000000ff00107202 */ /* 0x000fca0000000f00 */
        /* <DEDUP_REMOVED lines=10> */
[----:B------:R-:W-:-:S04]  /*4230*/  @P0 IMAD R19, R16, c[0x0][0x318], R19 ;  /* 0x0000c60010130a24 */ /* 0x000fc800078e0213 */
.L_x_53:
[----:B------:R-:W0:Y:S01]  /*4240*/  MUFU.EX2 R17, R50 ;  /* 0x0000003200117308 */ /* 0x000e220000000800 */
[----:B------:R-:W-:Y:S02]  /*4250*/  IADD3 R16, P0, R19, c[0x0][0x320], RZ ;  /* 0x0000c80013107a10 */ /* 0x000fe40007f1e0ff */
[----:B0-----:R-:W-:-:S03]  /*4260*/  F2FP.BF16.PACK_AB R18, RZ, R17 ;  /* 0x00000011ff12723e */ /* 0x001fc600000010ff */
[----:B------:R-:W-:-:S05]  /*4270*/  IMAD.X R17, RZ, RZ, c[0x0][0x324], P0 ;  /* 0x0000c900ff117624 */ /* 0x000fca00000e06ff */
[----:B------:R0:W-:Y:S03]  /*4280*/  STG.E.U16 [R16.64], R18 ;  /* 0x0000001210007986 */ /* 0x0001e6000c101508 */
.L_x_52:
[----:B------:R-:W-:Y:S05]  /*4290*/  BSYNC B0 ;  /* 0x0000000000007941 */ /* 0x000fea0003800000 */
.L_x_51:
[----:B0-----:R-:W-:-:S05]  /*42a0*/  IMAD R17, R21, 0x3, RZ ;  /* 0x0000000315117824 */ /* 0x001fca00078e02ff */
        /* <DEDUP_REMOVED lines=218> */
.L_x_55:
[----:B------:R-:W0:Y:S01]  /*5050*/  MUFU.EX2 R17, R50 ;  /* 0x0000003200117308 */ /* 0x000e220000000800 */
[----:B------:R-:W-:Y:S02]  /*5060*/  IADD3 R16, P0, R19, c[0x0][0x320], RZ ;  /* 0x0000c80013107a10 */ /* 0x000fe40007f1e0ff */
[----:B0-----:R-:W-:-:S03]  /*5070*/  F2FP.BF16.PACK_AB R18, RZ, R17 ;  /* 0x00000011ff12723e */ /* 0x001fc600000010ff */
[----:B------:R-:W-:-:S05]  /*5080*/  IMAD.X R17, RZ, RZ, c[0x0][0x324], P0 ;  /* 0x0000c900ff117624 */ /* 0x000fca00000e06ff */
[----:B------:R0:W-:Y:S03]  /*5090*/  STG.E.U16 [R16.64], R18 ;  /* 0x0000001210007986 */ /* 0x0001e6000c101508 */
.L_x_54:
[----:B------:R-:W-:Y:S01]  /*50a0*/  LEA R42, P0, R21, R42, 0x2 ;  /* 0x0000002a152a7211 */ /* 0x000fe200078010ff */
[----:B------:R-:W-:Y:S01]  /*50b0*/  WARPSYNC 0xffffffff ;  /* 0xffffffff00007948 */ /* 0x000fe20003800000 */
[----:B------:R-:W-:Y:S01]  /*50c0*/  BAR.SYNC.DEFER_BLOCKING 0x0 ;  /* 0x0000000000007b1d */ /* 0x000fe20000010000 */
[----:B------:R-:W-:Y:S01]  /*50d0*/  IMAD.MOV.U32 R24, RZ, RZ, R14 ;  /* 0x000000ffff187224 */ /* 0x000fe200078e000e */
[----:B------:R-:W-:Y:S01]  /*50e0*/  IADD3.X R43, RZ, R43, RZ, P0, !PT ;  /* 0x0000002bff2b7210 */ /* 0x000fe200007fe4ff */
[----:B0-----:R-:W-:Y:S01]  /*50f0*/  IMAD.MOV.U32 R16, RZ, RZ, R52 ;  /* 0x000000ffff107224 */ /* 0x001fe200078e0034 */
[----:B------:R-:W-:Y:S02]  /*5100*/  ISETP.GE.U32.AND P0, PT, R42, R47, PT ;  /* 0x0000002f2a00720c */ /* 0x000fe40003f06070 */
[----:B------:R-:W-:Y:S02]  /*5110*/  MOV R17, R51 ;  /* 0x0000003300117202 */ /* 0x000fe40000000f00 */
[----:B------:R-:W-:-:S13]  /*5120*/  ISETP.GE.AND.EX P0, PT, R43, R48, PT, P0 ;  /* 0x000000302b00720c */ /* 0x000fda0003f06300 */
[----:B------:R-:W-:Y:S01]  /*5130*/  @P0 CALL.REL.NOINC `(.L_x_56) ;  /* 0x0000001000000944 */ /* 0x000fe20003c00000 */
[----:B------:R-:W-:Y:S05]  /*5140*/  BRA `(.L_x_57) ;  /* 0xffffb72000007947 */ /* 0x000fea000383ffff */
.L_x_56:
[----:B------:R-:W-:Y:S05]  /*5150*/  EXIT ;  /* 0x000000000000794d */ /* 0x000fea0003800000 */
        .weak           $__internal_2_$__cuda_sm20_div_s64
        .type           $__internal_2_$__cuda_sm20_div_s64,@function
        .size           $__internal_2_$__cuda_sm20_div_s64,($__internal_3_$__cuda_sm20_dsqrt_rn_f64_mediumpath_v1 - $__internal_2_$__cuda_sm20_div_s64)
$__internal_2_$__cuda_sm20_div_s64:
        /* <DEDUP_REMOVED lines=14> */
[----:B------:R-:W-:Y:S01]  /*5240*/  IMAD.HI.U32 R20, P1, R19, R23, R20 ;  /* 0x0000001713147227 */ /* 0x000fe20007820014 */
[----:B------:R-:W-:Y:S02]  /*5250*/  IADD3.X R15, R15, R19, RZ, P0, !PT ;  /* 0x000000130f0f7210 */ /* 0x000fe400007fe4ff */
[----:B------:R-:W-:Y:S02]  /*5260*/  IADD3 R23, P4, RZ, -UR6, RZ ;  /* 0x80000006ff177c10 */ /* 0x000fe4000ff9e0ff */
[----:B------:R-:W-:Y:S02]  /*5270*/  IADD3 R21, P2, R27, R20, RZ ;  /* 0x000000141b157210 */ /* 0x000fe40007f5e0ff */
[----:B------:R-:W-:Y:S02]  /*5280*/  IADD3.X R26, RZ, ~UR7, RZ, P4, !PT ;  /* 0x80000007ff1a7c10 */ /* 0x000fe4000a7fe4ff */
[----:B------:R-:W-:Y:S01]  /*5290*/  IADD3.X R15, RZ, RZ, R15, P2, P1 ;  /* 0x000000ffff0f7210 */ /* 0x000fe200017e240f */
[----:B------:R-:W-:Y:S01]  /*52a0*/  IMAD.WIDE.U32 R18, R21, UR4, RZ ;  /* 0x0000000415127c25 */ /* 0x000fe2000f8e00ff */
[----:B------:R-:W-:-:S04]  /*52b0*/  ISETP.LE.AND P1, PT, RZ, UR7, PT ;  /* 0x00000007ff007c0c */ /* 0x000fc8000bf23270 */
[----:B------:R-:W-:Y:S01]  /*52c0*/  IADD3 R25, P0, RZ, -R18, RZ ;  /* 0x80000012ff197210 */ /* 0x000fe20007f1e0ff */
[----:B------:R-:W-:Y:S01]  /*52d0*/  IMAD R18, R15, UR4, R19 ;  /* 0x000000040f127c24 */ /* 0x000fe2000f8e0213 */
[----:B------:R-:W-:Y:S01]  /*52e0*/  SEL R23, R23, UR6, !P1 ;  /* 0x0000000617177c07 */ /* 0x000fe2000c800000 */
[----:B------:R-:W-:Y:S01]  /*52f0*/  HFMA2.MMA R19, -RZ, RZ, 0, 0 ;  /* 0x00000000ff137435 */ /* 0x000fe200000001ff */
[----:B------:R-:W-:Y:S01]  /*5300*/  SEL R26, R26, UR7, !P1 ;  /* 0x000000071a1a7c07 */ /* 0x000fe2000c800000 */
[----:B------:R-:W-:-:S04]  /*5310*/  IMAD.HI.U32 R20, R21, R25, RZ ;  /* 0x0000001915147227 */ /* 0x000fc800078e00ff */
[----:B------:R-:W-:-:S04]  /*5320*/  IMAD.X R18, RZ, RZ, ~R18, P0 ;  /* 0x000000ffff127224 */ /* 0x000fc800000e0e12 */
[----:B------:R-:W-:-:S06]  /*5330*/  IMAD.WIDE.U32 R20, P0, R21, R18, R20 ;  /* 0x0000001215147225 */ /* 0x000fcc0007800014 */
[----:B------:R-:W-:-:S04]  /*5340*/  IMAD.HI.U32 R21, P2, R15, R25, R20 ;  /* 0x000000190f157227 */ /* 0x000fc80007840014 */
[CC--:B------:R-:W-:Y:S02]  /*5350*/  IMAD R20, R15.reuse, R18.reuse, RZ ;  /* 0x000000120f147224 */ /* 0x0c0fe400078e02ff */
[----:B------:R-:W-:-:S03]  /*5360*/  IMAD.HI.U32 R18, R15, R18, RZ ;  /* 0x000000120f127227 */ /* 0x000fc600078e00ff */
[----:B------:R-:W-:Y:S01]  /*5370*/  IADD3 R21, P3, R20, R21, RZ ;  /* 0x0000001514157210 */ /* 0x000fe20007f7e0ff */
[----:B------:R-:W-:-:S04]  /*5380*/  IMAD.X R15, R18, 0x1, R15, P0 ;  /* 0x00000001120f7824 */ /* 0x000fc800000e060f */
[----:B------:R-:W-:Y:S01]  /*5390*/  IMAD.HI.U32 R18, R21, R23, RZ ;  /* 0x0000001715127227 */ /* 0x000fe200078e00ff */
[----:B------:R-:W-:-:S05]  /*53a0*/  IADD3.X R15, RZ, RZ, R15, P3, P2 ;  /* 0x000000ffff0f7210 */ /* 0x000fca0001fe440f */
[----:B------:R-:W-:-:S04]  /*53b0*/  IMAD.WIDE.U32 R18, R21, R26, R18 ;  /* 0x0000001a15127225 */ /* 0x000fc800078e0012 */
[C---:B------:R-:W-:Y:S02]  /*53c0*/  IMAD R21, R15.reuse, R26, RZ ;  /* 0x0000001a0f157224 */ /* 0x040fe400078e02ff */
[----:B------:R-:W-:-:S04]  /*53d0*/  IMAD.HI.U32 R18, P0, R15, R23, R18 ;  /* 0x000000170f127227 */ /* 0x000fc80007800012 */
[----:B------:R-:W-:Y:S01]  /*53e0*/  IMAD.HI.U32 R15, R15, R26, RZ ;  /* 0x0000001a0f0f7227 */ /* 0x000fe200078e00ff */
[----:B------:R-:W-:-:S03]  /*53f0*/  IADD3 R20, P2, R21, R18, RZ ;  /* 0x0000001215147210 */ /* 0x000fc60007f5e0ff */
[----:B------:R-:W-:Y:S01]  /*5400*/  IMAD.X R15, RZ, RZ, R15, P0 ;  /* 0x000000ffff0f7224 */ /* 0x000fe200000e060f */
[C---:B------:R-:W-:Y:S01]  /*5410*/  IADD3 R21, P3, R20.reuse, 0x1, RZ ;  /* 0x0000000114157810 */ /* 0x040fe20007f7e0ff */
[----:B------:R-:W-:-:S03]  /*5420*/  IMAD.WIDE.U32 R18, R20, UR4, RZ ;  /* 0x0000000414127c25 */ /* 0x000fc6000f8e00ff */
[----:B------:R-:W-:Y:S02]  /*5430*/  IADD3.X R15, RZ, R15, RZ, P2, !PT ;  /* 0x0000000fff0f7210 */ /* 0x000fe400017fe4ff */
[----:B------:R-:W-:-:S03]  /*5440*/  IADD3 R18, P0, -R18, R23, RZ ;  /* 0x0000001712127210 */ /* 0x000fc60007f1e1ff */
[----:B------:R-:W-:-:S04]  /*5450*/  IMAD R19, R15, UR4, R19 ;  /* 0x000000040f137c24 */ /* 0x000fc8000f8e0213 */
[----:B------:R-:W-:Y:S01]  /*5460*/  IMAD.X R26, R26, 0x1, ~R19, P0 ;  /* 0x000000011a1a7824 */ /* 0x000fe200000e0e13 */
[C---:B------:R-:W-:Y:S02]  /*5470*/  ISETP.GE.U32.AND P0, PT, R18.reuse, UR4, PT ;  /* 0x0000000412007c0c */ /* 0x040fe4000bf06070 */
[----:B------:R-:W-:Y:S02]  /*5480*/  IADD3 R19, P2, R18, -UR4, RZ ;  /* 0x8000000412137c10 */ /* 0x000fe4000ff5e0ff */
[C---:B------:R-:W-:Y:S02]  /*5490*/  ISETP.GE.U32.AND.EX P0, PT, R26.reuse, RZ, PT, P0 ;  /* 0x000000ff1a00720c */ /* 0x040fe40003f06100 */
[----:B------:R-:W-:Y:S02]  /*54a0*/  IADD3.X R23, R26, -0x1, RZ, P2, !PT ;  /* 0xffffffff1a177810 */ /* 0x000fe400017fe4ff */
[----:B------:R-:W-:Y:S02]  /*54b0*/  SEL R19, R19, R18, P0 ;  /* 0x0000001213137207 */ /* 0x000fe40000000000 */
[----:B------:R-:W-:-:S02]  /*54c0*/  IADD3.X R18, RZ, R15, RZ, P3, !PT ;  /* 0x0000000fff127210 */ /* 0x000fc40001ffe4ff */
[----:B------:R-:W-:Y:S02]  /*54d0*/  SEL R21, R21, R20, P0 ;  /* 0x0000001415157207 */ /* 0x000fe40000000000 */
[----:B------:R-:W-:Y:S02]  /*54e0*/  SEL R23, R23, R26, P0 ;  /* 0x0000001a17177207 */ /* 0x000fe40000000000 */
[----:B------:R-:W-:Y:S02]  /*54f0*/  ISETP.GE.U32.AND P2, PT, R19, UR4, PT ;  /* 0x0000000413007c0c */ /* 0x000fe4000bf46070 */
[----:B------:R-:W-:Y:S02]  /*5500*/  SEL R20, R18, R15, P0 ;  /* 0x0000000f12147207 */ /* 0x000fe40000000000 */
[----:B------:R-:W-:Y:S02]  /*5510*/  IADD3 R18, P3, R21, 0x1, RZ ;  /* 0x0000000115127810 */ /* 0x000fe40007f7e0ff */
[----:B------:R-:W-:Y:S01]  /*5520*/  ISETP.GE.U32.AND.EX P0, PT, R23, RZ, PT, P2 ;  /* 0x000000ff1700720c */ /* 0x000fe20003f06120 */
[----:B------:R-:W-:-:S02]  /*5530*/  IMAD.MOV.U32 R23, RZ, RZ, 0x0 ;  /* 0x00000000ff177424 */ /* 0x000fc400078e00ff */
        /* <DEDUP_REMOVED lines=11> */
[----:B------:R-:W-:Y:S06]  /*55f0*/  RET.REL.NODEC R22 `(_ZN2at6native63_GLOBAL__N__11d61d08_30_DistributionLogNormalKernel_cu_e7567be543distribution_elementwise_grid_stride_kernelIfLi4EZNS0_9templates4cuda20normal_and_transformIN3c108BFloat16EfPNS_17CUDAGeneratorImplEZZZNS4_17log_normal_kernelIS9_EEvRNS_18TensorIteratorBaseEddT_ENKUlvE_clEvENKUlvE2_clEvEUlfE_EEvSC_T1_T2_EUlP24curandStatePhilox4_32_10E_ZNS1_27distribution_nullary_kernelIS7_f7double2S9_SL_SG_EEvSC_SI_RKT3_T4_EUlifE0_EEvlNS_15PhiloxCudaStateESH_SI_) ;  /* 0xffffaa0016007950 */ /* 0x000fec0003c3ffff */
        .weak           $__internal_3_$__cuda_sm20_dsqrt_rn_f64_mediumpath_v1
        .type           $__internal_3_$__cuda_sm20_dsqrt_rn_f64_mediumpath_v1,@function
        .size           $__internal_3_$__cuda_sm20_dsqrt_rn_f64_mediumpath_v1,(.L_x_339 - $__internal_3_$__cuda_sm20_dsqrt_rn_f64_mediumpath_v1)
$__internal_3_$__cuda_sm20_dsqrt_rn_f64_mediumpath_v1:
[----:B------:R-:W-:Y:S01]  /*5600*/  ISETP.GE.U32.AND P0, PT, R24, -0x3400000, PT ;  /* 0xfcc000001800780c */ /* 0x000fe20003f06070 */
[----:B------:R-:W-:Y:S01]  /*5610*/  BSSY B1, `(.L_x_58) ;  /* 0x0000024000017945 */ /* 0x000fe20003800000 */
[----:B------:R-:W-:-:S11]  /*5620*/  MOV R21, R35 ;  /* 0x0000002300157202 */ /* 0x000fd60000000f00 */
[----:B------:R-:W-:Y:S05]  /*5630*/  @!P0 BRA `(.L_x_59) ;  /* 0x0000008000008947 */ /* 0x000fea0003800000 */
[----:B------:R-:W0:-:S10]  /*5640*/  DFMA.RM R20, R28, R20, R30 ;  /* 0x000000141c14722b */ /* 0x000e14000000401e */
[----:B0-----:R-:W-:-:S05]  /*5650*/  IADD3 R16, P0, R20, 0x1, RZ ;  /* 0x0000000114107810 */ /* 0x001fca0007f1e0ff */
[----:B------:R-:W-:-:S06]  /*5660*/  IMAD.X R17, RZ, RZ, R21, P0 ;  /* 0x000000ffff117224 */ /* 0x000fcc00000e0615 */
[----:B------:R-:W0:-:S06]  /*5670*/  DFMA.RP R26, -R20, R16, R26 ;  /* 0x00000010141a722b */ /* 0x000e0c000000811a */
[----:B0-----:R-:W0:-:S06]  /*5680*/  DSETP.GT.AND P0, PT, R26, RZ, PT ;  /* 0x000000ff1a00722a */ /* 0x001e0c0003f04000 */
[----:B0-----:R-:W-:Y:S02]  /*5690*/  FSEL R16, R16, R20, P0 ;  /* 0x0000001410107208 */ /* 0x001fe40000000000 */
[----:B------:R-:W-:Y:S01]  /*56a0*/  FSEL R17, R17, R21, P0 ;  /* 0x0000001511117208 */ /* 0x000fe20000000000 */
[----:B------:R-:W-:Y:S05]  /*56b0*/  BRA `(.L_x_60) ;  /* 0x0000019000007947 */ /* 0x000fea0003800000 */
.L_x_59:
[----:B------:R-:W0:-:S14]  /*56c0*/  DSETP.NE.AND P0, PT, R26, RZ, PT ;  /* 0x000000ff1a00722a */ /* 0x000e1c0003f05000 */
[----:B0-----:R-:W-:Y:S05]  /*56d0*/  @!P0 BRA `(.L_x_61) ;  /* 0x0000016000008947 */ /* 0x001fea0003800000 */
[----:B------:R-:W-:-:S13]  /*56e0*/  ISETP.GE.AND P0, PT, R27, RZ, PT ;  /* 0x000000ff1b00720c */ /* 0x000fda0003f06270 */
[----:B------:R-:W-:Y:S01]  /*56f0*/  @!P0 MOV R16, 0x0 ;  /* 0x0000000000108802 */ /* 0x000fe20000000f00 */
[----:B------:R-:W-:Y:S01]  /*5700*/  @!P0 IMAD.MOV.U32 R17, RZ, RZ, -0x80000 ;  /* 0xfff80000ff118424 */ /* 0x000fe200078e00ff */
[----:B------:R-:W-:Y:S05]  /*5710*/  @!P0 BRA `(.L_x_60) ;  /* 0x0000013000008947 */ /* 0x000fea0003800000 */
[----:B------:R-:W-:-:S13]  /*5720*/  ISETP.GT.AND P0, PT, R27, 0x7fefffff, PT ;  /* 0x7fefffff1b00780c */ /* 0x000fda0003f04270 */
[----:B------:R-:W-:Y:S05]  /*5730*/  @P0 BRA `(.L_x_61) ;  /* 0x0000010000000947 */ /* 0x000fea0003800000 */
[----:B------:R-:W0:Y:S01]  /*5740*/  DMUL R26, R26, 8.11296384146066816958e+31 ;  /* 0x469000001a1a7828 */ /* 0x000e220000000000 */
[----:B------:R-:W-:Y:S01]  /*5750*/  MOV R24, RZ ;  /* 0x000000ff00187202 */ /* 0x000fe20000000f00 */
[----:B------:R-:W-:Y:S01]  /*5760*/  IMAD.MOV.U32 R16, RZ, RZ, 0x0 ;  /* 0x00000000ff107424 */ /* 0x000fe200078e00ff */
[----:B------:R-:W-:-:S03]  /*5770*/  MOV R17, 0x3fd80000 ;  /* 0x3fd8000000117802 */ /* 0x000fc60000000f00 */
[----:B0-----:R-:W0:Y:S02]  /*5780*/  MUFU.RSQ64H R25, R27 ;  /* 0x0000001b00197308 */ /* 0x001e240000001c00 */
[----:B0-----:R-:W0:-:S06]  /*5790*/  DMUL R20, R24, R24 ;  /* 0x0000001818147228 */ /* 0x001e0c0000000000 */
[----:B0-----:R-:W0:-:S06]  /*57a0*/  DFMA R20, R26, -R20, 1 ;  /* 0x3ff000001a14742b */ /* 0x001e0c0000000814 */
[----:B0-----:R-:W-:-:S04]  /*57b0*/  DFMA R16, R20, R16, 0.5 ;  /* 0x3fe000001410742b */ /* 0x001fc80000000010 */
[----:B------:R-:W0:-:S06]  /*57c0*/  DMUL R20, R24, R20 ;  /* 0x0000001418147228 */ /* 0x000e0c0000000000 */
[----:B0-----:R-:W0:-:S06]  /*57d0*/  DFMA R20, R16, R20, R24 ;  /* 0x000000141014722b */ /* 0x001e0c0000000018 */
[----:B0-----:R0:W1:-:S04]  /*57e0*/  DMUL R24, R26, R20 ;  /* 0x000000141a187228 */ /* 0x0010480000000000 */
[----:B0-----:R-:W-:Y:S02]  /*57f0*/  IADD3 R21, R21, -0x100000, RZ ;  /* 0xfff0000015157810 */ /* 0x001fe40007ffe0ff */
[----:B-1----:R-:W0:-:S06]  /*5800*/  DFMA R16, R24, -R24, R26 ;  /* 0x800000181810722b */ /* 0x002e0c000000001a */
[----:B0-----:R-:W0:-:S10]  /*5810*/  DFMA R16, R20, R16, R24 ;  /* 0x000000101410722b */ /* 0x001e140000000018 */
[----:B0-----:R-:W-:Y:S01]  /*5820*/  IADD3 R17, R17, -0x3500000, RZ ;  /* 0xfcb0000011117810 */ /* 0x001fe20007ffe0ff */
[----:B------:R-:W-:Y:S05]  /*5830*/  BRA `(.L_x_60) ;  /* 0x0000001000007947 */ /* 0x000fea0003800000 */
.L_x_61:
[----:B------:R0:W1:-:S06]  /*5840*/  DADD R16, R26, R26 ;  /* 0x000000001a107229 */ /* 0x00004c000000001a */
.L_x_60:
[----:B------:R-:W-:Y:S05]  /*5850*/  BSYNC B1 ;  /* 0x0000000000017941 */ /* 0x000fea0003800000 */
.L_x_58:
[----:B------:R-:W-:-:S04]  /*5860*/  IMAD.MOV.U32 R19, RZ, RZ, 0x0 ;  /* 0x00000000ff137424 */ /* 0x000fc800078e00ff */
[----:B------:R-:W-:Y:S05]  /*5870*/  RET.REL.NODEC R18 `(_ZN2at6native63_GLOBAL__N__11d61d08_30_DistributionLogNormalKernel_cu_e7567be543distribution_elementwise_grid_stride_kernelIfLi4EZNS0_9templates4cuda20normal_and_transformIN3c108BFloat16EfPNS_17CUDAGeneratorImplEZZZNS4_17log_normal_kernelIS9_EEvRNS_18TensorIteratorBaseEddT_ENKUlvE_clEvENKUlvE2_clEvEUlfE_EEvSC_T1_T2_EUlP24curandStatePhilox4_32_10E_ZNS1_27distribution_nullary_kernelIS7_f7double2S9_SL_SG_EEvSC_SI_RKT3_T4_EUlifE0_EEvlNS_15PhiloxCudaStateESH_SI_) ;  /* 0xffffa78012007950 */ /* 0x000fea0003c3ffff */
.L_x_62:
        /* <DEDUP_REMOVED lines=16> */
.L_x_339:


//--------------------- .text._ZN2at6native63_GLOBAL__N__11d61d08_30_DistributionLogNormalKernel_cu_e7567be543distribution_elementwise_grid_stride_kernelIfLi4EZNS0_9templates4cuda20normal_and_transformIN3c108BFloat16EfPNS_17CUDAGeneratorImplEZZZNS4_17log_normal_kernelIS9_EEvRNS_18TensorIteratorBaseEddT_ENKUlvE_clEvENKUlvE2_clEvEUlfE_EEvSC_T1_T2_EUlP24curandStatePhilox4_32_10E_ZNS1_27distribution_nullary_kernelIS7_f7double2S9_SL_SG_EEvSC_SI_RKT3_T4_EUlifE_EEvlNS_15PhiloxCudaStateESH_SI_ --------------------------
	.section	.text._ZN2at6native63_GLOBAL__N__11d61d08_30_DistributionLogNormalKernel_cu_e7567be543distribution_elementwise_grid_stride_kernelIfLi4EZNS0_9templates4cuda20normal_and_transformIN3c108BFloat16EfPNS_17CUDAGeneratorImplEZZZNS4_17log_normal_kernelIS9_EEvRNS_18TensorIteratorBaseEddT_ENKUlvE_clEvENKUlvE2_clEvEUlfE_EEvSC_T1_T2_EUlP24curandStatePhilox4_32_10E_ZNS1_27distribution_nullary_kernelIS7_f7double2S9_SL_SG_EEvSC_SI_RKT3_T4_EUlifE_EEvlNS_15PhiloxCudaStateESH_SI_,"ax",@progbits
	.sectioninfo	@"SHI_REGISTERS=56"
	.align	128
.text._ZN2at6native63_GLOBAL__N__11d61d08_30_DistributionLogNormalKernel_cu_e7567be543distribution_elementwise_grid_stride_kernelIfLi4EZNS0_9templates4cuda20normal_and_transformIN3c108BFloat16EfPNS_17CUDAGeneratorImplEZZZNS4_17log_normal_kernelIS9_EEvRNS_18TensorIteratorBaseEddT_ENKUlvE_clEvENKUlvE2_clEvEUlfE_EEvSC_T1_T2_EUlP24curandStatePhilox4_32_10E_ZNS1_27distribution_nullary_kernelIS7_f7double2S9_SL_SG_EEvSC_SI_RKT3_T4_EUlifE_EEvlNS_15PhiloxCudaStateESH_SI_:
        .type           _ZN2at6native63_GLOBAL__N__11d61d08_30_DistributionLogNormalKernel_cu_e7567be543distribution_elementwise_grid_stride_kernelIfLi4EZNS0_9templates4cuda20normal_and_transformIN3c108BFloat16EfPNS_17CUDAGeneratorImplEZZZNS4_17log_normal_kernelIS9_EEvRNS_18TensorIteratorBaseEddT_ENKUlvE_clEvENKUlvE2_clEvEUlfE_EEvSC_T1_T2_EUlP24curandStatePhilox4_32_10E_ZNS1_27distribution_nullary_kernelIS7_f7double2S9_SL_SG_EEvSC_SI_RKT3_T4_EUlifE_EEvlNS_15PhiloxCudaStateESH_SI_,@function
        .size           _ZN2at6native63_GLOBAL__N__11d61d08_30_DistributionLogNormalKernel_cu_e7567be543distribution_elementwise_grid_stride_kernelIfLi4EZNS0_9templates4cuda20normal_and_transformIN3c108BFloat16EfPNS_17CUDAGeneratorImplEZZZNS4_17log_normal_kernelIS9_EEvRNS_18TensorIteratorBaseEddT_ENKUlvE_clEvENKUlvE2_clEvEUlfE_EEvSC_T1_T2_EUlP24curandStatePhilox4_32_10E_ZNS1_27distribution_nullary_kernelIS7_f7double2S9_SL_SG_EEvSC_SI_RKT3_T4_EUlifE_EEvlNS_15PhiloxCudaStateESH_SI_,(.L_x_342 - _ZN2at6native63_GLOBAL__N__11d61d08_30_DistributionLogNormalKernel_cu_e7567be543distribution_elementwise_grid_stride_kernelIfLi4EZNS0_9templates4cuda20normal_and_transformIN3c108BFloat16EfPNS_17CUDAGeneratorImplEZZZNS4_17log_normal_kernelIS9_EEvRNS_18TensorIteratorBaseEddT_ENKUlvE_clEvENKUlvE2_clEvEUlfE_EEvSC_T1_T2_EUlP24curandStatePhilox4_32_10E_ZNS1_27distribution_nullary_kernelIS7_f7double2S9_SL_SG_EEvSC_SI_RKT3_T4_EUlifE_EEvlNS_15PhiloxCudaStateESH_SI_)
        .other          _ZN2at6native63_GLOBAL__N__11d61d08_30_DistributionLogNormalKernel_cu_e7567be543distribution_elementwise_grid_stride_kernelIfLi4EZNS0_9templates4cuda20normal_and_transformIN3c108BFloat16EfPNS_17CUDAGeneratorImplEZZZNS4_17log_normal_kernelIS9_EEvRNS_18TensorIteratorBaseEddT_ENKUlvE_clEvENKUlvE2_clEvEUlfE_EEvSC_T1_T2_EUlP24curandStatePhilox4_32_10E_ZNS1_27distribution_nullary_kernelIS7_f7double2S9_SL_SG_EEvSC_SI_RKT3_T4_EUlifE_EEvlNS_15PhiloxCudaStateESH_SI_,@"STO_CUDA_ENTRY STV_DEFAULT"
_ZN2at6native63_GLOBAL__N__11d61d08_30_DistributionLogNormalKernel_cu_e7567be543distribution_elementwise_grid_stride_kernelIfLi4EZNS0_9templates4cuda20normal_and_transformIN3c108BFloat16EfPNS_17CUDAGeneratorImplEZZZNS4_17log_normal_kernelIS9_EEvRNS_18TensorIteratorBaseEddT_ENKUlvE_clEvENKUlvE2_clEvEUlfE_EEvSC_T1_T2_EUlP24curandStatePhilox4_32_10E_ZNS1_27distribution_nullary_kernelIS7_f7double2S9_SL_SG_EEvSC_SI_RKT3_T4_EUlifE_EEvlNS_15PhiloxCudaStateESH_SI_:
        /* <DEDUP_REMOVED lines=13> */
[----:B------:R-:W2:Y:S01]  /*00d0*/  @P0 LDG.E.64 R14, [R14.64] ;  /* 0x000000080e0e0981 */ /* 0x000ea2000c1e1b00 */
[----:B------:R-:W-:Y:S01]  /*00e0*/  @P0 IMAD.MOV.U32 R3, RZ, RZ, R17 ;  /* 0x000000ffff030224 */ /* 0x000fe200078e0011 */
[----:B------:R-:W-:-:S05]  /*00f0*/  ULDC.64 UR4, c[0x0][0x160] ;  /* 0x0000580000047ab9 */ /* 0x000fca0000000a00 */
        /* <DEDUP_REMOVED lines=58> */
[----:B------:R-:W-:-:S04]  /*04a0*/  IMAD.HI.U32 R23, R19, -0x2daee0ad, RZ ;  /* 0xd2511f5313177827 */ /* 0x000fc800078e00ff */
[--C-:B------:R-:W-:Y:S01]  /*04b0*/  IMAD.MOV.U32 R9, RZ, RZ, R13.reuse ;  /* 0x000000ffff097224 */ /* 0x100fe200078e000d */
        /* <DEDUP_REMOVED lines=10> */
[----:B------:R-:W-:Y:S05]  /*0560*/  CALL.REL.NOINC `($__internal_4_$__cuda_sm20_div_s64) ;  /* 0x0000167000007944 */ /* 0x000fea0003c00000 */
[----:B------:R-:W-:Y:S02]  /*0570*/  IMAD.MOV.U32 R22, RZ, RZ, R21 ;  /* 0x000000ffff167224 */ /* 0x000fe400078e0015 */
[----:B------:R-:W-:Y:S01]  /*0580*/  IMAD.MOV.U32 R23, RZ, RZ, R24 ;  /* 0x000000ffff177224 */ /* 0x000fe200078e0018 */
[----:B------:R-:W-:Y:S05]  /*0590*/  BRA `(.L_x_64) ;  /* 0x0000016000007947 */ /* 0x000fea0003800000 */
.L_x_63:
[----:B------:R-:W-:-:S04]  /*05a0*/  IMAD.MOV.U32 R21, RZ, RZ, c[0x0][0x0] ;  /* 0x00000000ff157624 */ /* 0x000fc800078e00ff */
[----:B------:R-:W-:-:S04]  /*05b0*/  IMAD R21, R21, c[0x0][0xc], RZ ;  /* 0x0000030015157a24 */ /* 0x000fc800078e02ff */
[----:B------:R-:W-:-:S04]  /*05c0*/  IMAD.SHL.U32 R24, R21, 0x4, RZ ;  /* 0x0000000415187824 */ /* 0x000fc800078e00ff */
        /* <DEDUP_REMOVED lines=16> */
[----:B------:R-:W-:-:S12]  /*06d0*/  IMAD.MOV.U32 R23, RZ, RZ, RZ ;  /* 0x000000ffff177224 */ /* 0x000fd800078e00ff */
[----:B------:R-:W-:Y:S02]  /*06e0*/  @P1 IADD3 R22, R22, 0x1, RZ ;  /* 0x0000000116161810 */ /* 0x000fe40007ffe0ff */
[----:B------:R-:W-:-:S03]  /*06f0*/  @!P2 LOP3.LUT R22, RZ, R24, RZ, 0x33, !PT ;  /* 0x00000018ff16a212 */ /* 0x000fc600078e33ff */
.L_x_64:
        /* <DEDUP_REMOVED lines=11> */
[----:B------:R-:W-:Y:S01]  /*07b0*/  SHF.L.U64.HI R44, R22, 0x2, R21 ;  /* 0x00000002162c7819 */ /* 0x000fe20000010215 */
[----:B------:R-:W-:Y:S01]  /*07c0*/  IMAD R21, R18, -0x326172a9, RZ ;  /* 0xcd9e8d5712157824 */ /* 0x000fe200078e02ff */
[----:B------:R-:W-:Y:S02]  /*07d0*/  IADD3 R18, R14, -0x700cb87f, RZ ;  /* 0x8ff347810e127810 */ /* 0x000fe40007ffe0ff */
[----:B------:R-:W-:Y:S02]  /*07e0*/  ISETP.GE.AND.EX P0, PT, R9, R44, PT, P0 ;  /* 0x0000002c0900720c */ /* 0x000fe40003f06300 */
[----:B------:R-:W-:-:S11]  /*07f0*/  LOP3.LUT R21, R21, R18, RZ, 0x3c, !PT ;  /* 0x0000001215157212 */ /* 0x000fd600078e3cff */
[----:B------:R-:W-:Y:S05]  /*0800*/  @P0 EXIT ;  /* 0x000000000000094d */ /* 0x000fea0003800000 */
[----:B------:R-:W-:Y:S01]  /*0810*/  IMAD R19, R19, -0x2daee0ad, RZ ;  /* 0xd2511f5313137824 */ /* 0x000fe200078e02ff */
[----:B------:R-:W-:Y:S01]  /*0820*/  IADD3 R46, R15, -0x695add53, RZ ;  /* 0x96a522ad0f2e7810 */ /* 0x000fe20007ffe0ff */
[----:B------:R-:W-:Y:S01]  /*0830*/  IMAD.MOV.U32 R50, RZ, RZ, c[0x0][0x194] ;  /* 0x00006500ff327624 */ /* 0x000fe200078e00ff */
[--C-:B------:R-:W-:Y:S01]  /*0840*/  SHF.R.U32.HI R47, RZ, 0x2, R17.reuse ;  /* 0x00000002ff2f7819 */ /* 0x100fe20000011611 */
[----:B------:R-:W-:Y:S01]  /*0850*/  IMAD.WIDE.U32 R26, R20, -0x326172a9, RZ ;  /* 0xcd9e8d57141a7825 */ /* 0x000fe200078e00ff */
[----:B------:R-:W-:Y:S02]  /*0860*/  LOP3.LUT R19, R19, R46, RZ, 0x3c, !PT ;  /* 0x0000002e13137212 */ /* 0x000fe400078e3cff */
[C---:B------:R-:W-:Y:S01]  /*0870*/  SHF.R.U64 R48, R16.reuse, 0x2, R17 ;  /* 0x0000000210307819 */ /* 0x040fe20000001211 */
[----:B------:R-:W-:Y:S01]  /*0880*/  IMAD.HI.U32 R20, R13, -0x2daee0ad, RZ ;  /* 0xd2511f530d147827 */ /* 0x000fe200078e00ff */
[----:B------:R-:W-:Y:S02]  /*0890*/  LOP3.LUT R18, R21, R27, RZ, 0x3c, !PT ;  /* 0x0000001b15127212 */ /* 0x000fe400078e3cff */
[----:B------:R-:W-:Y:S01]  /*08a0*/  LOP3.LUT R49, R16, 0x3, RZ, 0xc0, !PT ;  /* 0x0000000310317812 */ /* 0x000fe200078ec0ff */
[----:B------:R-:W-:Y:S01]  /*08b0*/  FADD.FTZ R50, R50, +QNAN ;  /* 0x7fc0000032327421 */ /* 0x000fe20000010000 */
[----:B------:R-:W-:-:S03]  /*08c0*/  LOP3.LUT R19, R19, R20, RZ, 0x3c, !PT ;  /* 0x0000001413137212 */ /* 0x000fc600078e3cff */
[----:B------:R-:W-:Y:S02]  /*08d0*/  FMUL.FTZ R50, R50, 1.4426950216293334961 ;  /* 0x3fb8aa3b32327820 */ /* 0x000fe40000410000 */
.L_x_78:
        /* <DEDUP_REMOVED lines=11> */
[----:B------:R-:W-:-:S05]  /*0990*/  @P1 IMAD.MOV R16, RZ, RZ, R11 ;  /* 0x000000ffff101224 */ /* 0x000fca00078e020b */
[----:B------:R-:W-:Y:S02]  /*09a0*/  @!P0 MOV R11, R16 ;  /* 0x00000010000b8202 */ /* 0x000fe40000000f00 */
.L_x_66:
[----:B------:R-:W-:Y:S05]  /*09b0*/  BSYNC B0 ;  /* 0x0000000000007941 */ /* 0x000fea0003800000 */
.L_x_65:
        /* <DEDUP_REMOVED lines=10> */
[----:B------:R-:W-:-:S05]  /*0a60*/  IMAD.WIDE.U32 R22, R22, -0x2daee0ad, RZ ;  /* 0xd2511f5316167825 */ /* 0x000fca00078e00ff */
        /* <DEDUP_REMOVED lines=34> */
[----:B------:R-:W-:-:S03]  /*0c90*/  LOP3.LUT R17, R53, R22, R10, 0x96, !PT ;  /* 0x0000001635117212 */ /* 0x000fc600078e960a */
[----:B------:R-:W-:Y:S01]  /*0ca0*/  IMAD R23, R13, -0x2daee0ad, RZ ;  /* 0xd2511f530d177824 */ /* 0x000fe200078e02ff */
[----:B------:R-:W-:Y:S01]  /*0cb0*/  LOP3.LUT R13, R21, R16, R25, 0x96, !PT ;  /* 0x00000010150d7212 */ /* 0x000fe200078e9619 */
[----:B------:R-:W-:-:S04]  /*0cc0*/  IMAD.WIDE.U32 R16, R17, -0x326172a9, RZ ;  /* 0xcd9e8d5711107825 */ /* 0x000fc800078e00ff */
[----:B------:R-:W-:Y:S01]  /*0cd0*/  IMAD.HI.U32 R21, R13, -0x2daee0ad, RZ ;  /* 0xd2511f530d157827 */ /* 0x000fe200078e00ff */
[----:B------:R-:W-:-:S03]  /*0ce0*/  LOP3.LUT R51, R17, R20, R51, 0x96, !PT ;  /* 0x0000001411337212 */ /* 0x000fc600078e9633 */
[----:B------:R-:W-:Y:S01]  /*0cf0*/  IMAD.MOV.U32 R25, RZ, RZ, R26 ;  /* 0x000000ffff197224 */ /* 0x000fe200078e001a */
[----:B------:R-:W-:Y:S01]  /*0d00*/  LOP3.LUT R52, R21, R52, R46, 0x96, !PT ;  /* 0x0000003415347212 */ /* 0x000fe200078e962e */
[----:B------:R-:W-:Y:S02]  /*0d10*/  IMAD.MOV.U32 R22, RZ, RZ, R19 ;  /* 0x000000ffff167224 */ /* 0x000fe400078e0013 */
[----:B------:R-:W-:Y:S02]  /*0d20*/  IMAD.MOV.U32 R21, RZ, RZ, R23 ;  /* 0x000000ffff157224 */ /* 0x000fe400078e0017 */
[----:B------:R-:W-:Y:S01]  /*0d30*/  IMAD.MOV.U32 R20, RZ, RZ, R51 ;  /* 0x000000ffff147224 */ /* 0x000fe200078e0033 */
[----:B------:R-:W-:Y:S05]  /*0d40*/  @!P0 BRA `(.L_x_67) ;  /* 0x0000011000008947 */ /* 0x000fea0003800000 */
[----:B------:R-:W-:-:S13]  /*0d50*/  ISETP.NE.AND P0, PT, R49, 0x2, PT ;  /* 0x000000023100780c */ /* 0x000fda0003f05270 */
[----:B------:R-:W-:Y:S05]  /*0d60*/  @!P0 BRA `(.L_x_68) ;  /* 0x000000b000008947 */ /* 0x000fea0003800000 */
[----:B------:R-:W-:Y:S01]  /*0d70*/  ISETP.NE.AND P0, PT, R49, 0x3, PT ;  /* 0x000000033100780c */ /* 0x000fe20003f05270 */
[----:B------:R-:W-:Y:S02]  /*0d80*/  IMAD.MOV.U32 R25, RZ, RZ, R23 ;  /* 0x000000ffff197224 */ /* 0x000fe400078e0017 */
[----:B------:R-:W-:Y:S02]  /*0d90*/  IMAD.MOV.U32 R22, RZ, RZ, R51 ;  /* 0x000000ffff167224 */ /* 0x000fe400078e0033 */
[----:B------:R-:W-:Y:S02]  /*0da0*/  IMAD.MOV.U32 R21, RZ, RZ, R16 ;  /* 0x000000ffff157224 */ /* 0x000fe400078e0010 */
[----:B------:R-:W-:-:S06]  /*0db0*/  IMAD.MOV.U32 R20, RZ, RZ, R52 ;  /* 0x000000ffff147224 */ /* 0x000fcc00078e0034 */
[----:B------:R-:W-:Y:S05]  /*0dc0*/  @!P0 BRA `(.L_x_67) ;  /* 0x0000009000008947 */ /* 0x000fea0003800000 */
[----:B------:R-:W-:Y:S02]  /*0dd0*/  IMAD.MOV.U32 R25, RZ, RZ, R18 ;  /* 0x000000ffff197224 */ /* 0x000fe400078e0012 */
[----:B------:R-:W-:Y:S02]  /*0de0*/  IMAD.MOV.U32 R22, RZ, RZ, R26 ;  /* 0x000000ffff167224 */ /* 0x000fe400078e001a */
[----:B------:R-:W-:Y:S02]  /*0df0*/  IMAD.MOV.U32 R21, RZ, RZ, R19 ;  /* 0x000000ffff157224 */ /* 0x000fe400078e0013 */
[----:B------:R-:W-:Y:S01]  /*0e00*/  IMAD.MOV.U32 R20, RZ, RZ, R23 ;  /* 0x000000ffff147224 */ /* 0x000fe200078e0017 */
[----:B------:R-:W-:Y:S05]  /*0e10*/  BRA `(.L_x_67) ;  /* 0x0000004000007947 */ /* 0x000fea0003800000 */
.L_x_68:
[----:B------:R-:W-:Y:S02]  /*0e20*/  IMAD.MOV.U32 R25, RZ, RZ, R19 ;  /* 0x000000ffff197224 */ /* 0x000fe400078e0013 */
[----:B------:R-:W-:Y:S02]  /*0e30*/  IMAD.MOV.U32 R22, RZ, RZ, R23 ;  /* 0x000000ffff167224 */ /* 0x000fe400078e0017 */
[----:B------:R-:W-:-:S02]  /*0e40*/  IMAD.MOV.U32 R21, RZ, RZ, R51 ;  /* 0x000000ffff157224 */ /* 0x000fc400078e0033 */
[----:B------:R-:W-:-:S04]  /*0e50*/  IMAD.MOV.U32 R20, RZ, RZ, R16 ;  /* 0x000000ffff147224 */ /* 0x000fc800078e0010 */
.L_x_67:
[----:B------:R-:W-:Y:S01]  /*0e60*/  IMAD.WIDE.U32 R18, R20, 0x200000, RZ ;  /* 0x0020000014127825 */ /* 0x000fe200078e00ff */
[----:B------:R-:W-:Y:S03]  /*0e70*/  BSSY B0, `(.L_x_69) ;  /* 0x0000057000007945 */ /* 0x000fe60003800000 */
[----:B------:R-:W-:Y:S01]  /*0e80*/  IMAD.MOV.U32 R36, RZ, RZ, 0x0 ;  /* 0x00000000ff247424 */ /* 0x000fe200078e00ff */
[----:B------:R-:W-:Y:S01]  /*0e90*/  LOP3.LUT R20, R18, R21, RZ, 0x3c, !PT ;  /* 0x0000001512147212 */ /* 0x000fe200078e3cff */
[----:B------:R-:W-:Y:S02]  /*0ea0*/  IMAD.MOV.U32 R21, RZ, RZ, R19 ;  /* 0x000000ffff157224 */ /* 0x000fe400078e0013 */
[----:B------:R-:W-:Y:S02]  /*0eb0*/  IMAD.MOV.U32 R37, RZ, RZ, 0x3ca00000 ;  /* 0x3ca00000ff257424 */ /* 0x000fe400078e00ff */
[----:B------:R-:W0:Y:S01]  /*0ec0*/  I2F.F64.U64 R18, R20 ;  /* 0x0000001400127312 */ /* 0x000e220000301800 */
[----:B------:R-:W-:-:S04]  /*0ed0*/  IMAD.WIDE.U32 R22, R22, 0x200000, RZ ;  /* 0x0020000016167825 */ /* 0x000fc800078e00ff */
[----:B------:R-:W-:Y:S01]  /*0ee0*/  IMAD.MOV.U32 R26, RZ, RZ, -0x687a146 ;  /* 0xf9785ebaff1a7424 */ /* 0x000fe200078e00ff */
[----:B------:R-:W-:Y:S01]  /*0ef0*/  LOP3.LUT R22, R22, R25, RZ, 0x3c, !PT ;  /* 0x0000001916167212 */ /* 0x000fe200078e3cff */
[----:B------:R-:W-:-:S05]  /*0f00*/  IMAD.MOV.U32 R27, RZ, RZ, 0x3de5db65 ;  /* 0x3de5db65ff1b7424 */ /* 0x000fca00078e00ff */
[----:B------:R-:W1:Y:S01]  /*0f10*/  I2F.F64.U64 R22, R22 ;  /* 0x0000001600167312 */ /* 0x000e620000301800 */
[----:B0-----:R-:W0:-:S10]  /*0f20*/  DFMA R18, R18, 2.2204460492503130808e-16, R36 ;  /* 0x3cb000001212782b */ /* 0x001e140000000024 */
[----:B0-----:R-:W-:Y:S01]  /*0f30*/  IMAD.SHL.U32 R24, R19, 0x2, RZ ;  /* 0x0000000213187824 */ /* 0x001fe200078e00ff */
[----:B-1----:R-:W0:-:S04]  /*0f40*/  DFMA R36, R22, R36, 5.5511151231257827021e-17 ;  /* 0x3c9000001624742b */ /* 0x002e080000000024 */
[----:B------:R-:W-:Y:S01]  /*0f50*/  ISETP.GE.U32.AND P1, PT, R24, -0x797fffff, PT ;  /* 0x868000011800780c */ /* 0x000fe20003f26070 */
[----:B------:R-:W-:-:S05]  /*0f60*/  IMAD.MOV.U32 R24, RZ, RZ, R19 ;  /* 0x000000ffff187224 */ /* 0x000fca00078e0013 */
[----:B0-----:R-:W-:Y:S01]  /*0f70*/  ISETP.GT.AND P0, PT, R37, 0xfffff, PT ;  /* 0x000fffff2500780c */ /* 0x001fe20003f04270 */
[--C-:B------:R-:W-:Y:S02]  /*0f80*/  IMAD.MOV.U32 R30, RZ, RZ, R36.reuse ;  /* 0x000000ffff1e7224 */ /* 0x100fe400078e0024 */
[----:B------:R-:W-:Y:S02]  /*0f90*/  IMAD.MOV.U32 R31, RZ, RZ, R37 ;  /* 0x000000ffff1f7224 */ /* 0x000fe400078e0025 */
[----:B------:R-:W-:Y:S02]  /*0fa0*/  IMAD.MOV.U32 R42, RZ, RZ, R36 ;  /* 0x000000ffff2a7224 */ /* 0x000fe400078e0024 */
[----:B------:R-:W0:Y:S01]  /*0fb0*/  @P1 DMUL R18, RZ, R18 ;  /* 0x00000012ff121228 */ /* 0x000e220000000000 */
[----:B------:R-:W-:-:S05]  /*0fc0*/  IMAD.MOV.U32 R36, RZ, RZ, -0x3ff ;  /* 0xfffffc01ff247424 */ /* 0x000fca00078e00ff */
[----:B------:R-:W1:Y:S01]  /*0fd0*/  @!P0 DMUL R30, R30, 1.80143985094819840000e+16 ;  /* 0x435000001e1e8828 */ /* 0x000e620000000000 */
[----:B------:R-:W-:-:S03]  /*0fe0*/  @!P0 IMAD.MOV.U32 R36, RZ, RZ, -0x435 ;  /* 0xfffffbcbff248424 */ /* 0x000fc600078e00ff */
[----:B0-----:R-:W-:Y:S01]  /*0ff0*/  @P1 MOV R24, R19 ;  /* 0x0000001300181202 */ /* 0x001fe20000000f00 */
[----:B------:R-:W-:-:S03]  /*1000*/  IMAD.MOV.U32 R20, RZ, RZ, R18 ;  /* 0x000000ffff147224 */ /* 0x000fc600078e0012 */
[----:B------:R-:W-:Y:S02]  /*1010*/  IADD3 R21, R24, 0x100000, RZ ;  /* 0x0010000018157810 */ /* 0x000fe40007ffe0ff */
[----:B-1----:R-:W-:Y:S02]  /*1020*/  @!P0 IMAD.MOV.U32 R37, RZ, RZ, R31 ;  /* 0x000000ffff258224 */ /* 0x002fe400078e001f */
[----:B------:R-:W0:Y:S01]  /*1030*/  FRND.F64 R24, R20 ;  /* 0x0000001400187313 */ /* 0x000e220000301800 */
[----:B------:R-:W-:Y:S02]  /*1040*/  @!P0 IMAD.MOV.U32 R42, RZ, RZ, R30 ;  /* 0x000000ffff2a8224 */ /* 0x000fe400078e001e */
[----:B------:R-:W-:-:S04]  /*1050*/  IADD3 R22, R37, -0x1, RZ ;  /* 0xffffffff25167810 */ /* 0x000fc80007ffe0ff */
[----:B------:R-:W-:Y:S01]  /*1060*/  ISETP.GE.U32.AND P1, PT, R22, 0x7fefffff, PT ;  /* 0x7fefffff1600780c */ /* 0x000fe20003f26070 */
[----:B0-----:R-:W0:-:S12]  /*1070*/  DFMA R24, -R24, 0.5, R18 ;  /* 0x3fe000001818782b */ /* 0x001e180000000112 */
[----:B------:R-:W-:Y:S01]  /*1080*/  @P1 IMAD.MOV.U32 R28, RZ, RZ, 0x0 ;  /* 0x00000000ff1c1424 */ /* 0x000fe200078e00ff */
[----:B0-----:R-:W0:Y:S01]  /*1090*/  DMUL R22, R24, c[0x2][0x50] ;  /* 0x0080140018167a28 */ /* 0x001e220000000000 */
[----:B------:R-:W-:Y:S01]  /*10a0*/  @P1 IMAD.MOV.U32 R29, RZ, RZ, 0x7ff00000 ;  /* 0x7ff00000ff1d1424 */ /* 0x000fe200078e00ff */
[----:B------:R-:W-:-:S04]  /*10b0*/  @P1 FSETP.NEU.FTZ.AND P2, PT, R31, RZ, PT ;  /* 0x000000ff1f00120b */ /* 0x000fc80003f5d000 */
[----:B0-----:R-:W0:-:S04]  /*10c0*/  DFMA R22, R24, c[0x2][0x58], R22 ;  /* 0x0080160018167a2b */ /* 0x001e080000000016 */
[----:B------:R-:W-:-:S04]  /*10d0*/  @P1 DFMA R28, R30, R28, +INF ;  /* 0x7ff000001e1c142b */ /* 0x000fc8000000001c */
[----:B0-----:R-:W0:-:S06]  /*10e0*/  DMUL R24, R22, R22 ;  /* 0x0000001616187228 */ /* 0x001e0c0000000000 */
[----:B0-----:R-:W0:Y:S01]  /*10f0*/  DFMA R26, R24, R26, c[0x2][0x88] ;  /* 0x00802200181a762b */ /* 0x001e22000000001a */
[----:B------:R-:W-:Y:S02]  /*1100*/  @P1 FSEL R28, R28, RZ, P2 ;  /* 0x000000ff1c1c1208 */ /* 0x000fe40001000000 */
[----:B------:R-:W-:-:S03]  /*1110*/  @P1 FSEL R29, R29, -QNAN , P2 ;  /* 0xfff000001d1d1808 */ /* 0x000fc60001000000 */
[----:B0-----:R-:W0:-:S06]  /*1120*/  DFMA R26, R24, R26, c[0x2][0x90] ;  /* 0x00802400181a762b */ /* 0x001e0c000000001a */
[----:B0-----:R0:W1:Y:S01]  /*1130*/  DFMA R26, R24, R26, c[0x2][0x98] ;  /* 0x00802600181a762b */ /* 0x001062000000001a */
[----:B------:R-:W-:Y:S05]  /*1140*/  @P1 BRA `(.L_x_70) ;  /* 0x0000029000001947 */ /* 0x000fea0003800000 */
[----:B------:R-:W-:Y:S01]  /*1150*/  LOP3.LUT R28, R37, 0x800fffff, RZ, 0xc0, !PT ;  /* 0x800fffff251c7812 */ /* 0x000fe200078ec0ff */
[----:B------:R-:W-:Y:S02]  /*1160*/  IMAD.MOV.U32 R30, RZ, RZ, RZ ;  /* 0x000000ffff1e7224 */ /* 0x000fe400078e00ff */
[----:B------:R-:W-:Y:S01]  /*1170*/  IMAD.MOV.U32 R34, RZ, RZ, 0x3ae80f1e ;  /* 0x3ae80f1eff227424 */ /* 0x000fe200078e00ff */
[----:B------:R-:W-:Y:S01]  /*1180*/  LOP3.LUT R43, R28, 0x3ff00000, RZ, 0xfc, !PT ;  /* 0x3ff000001c2b7812 */ /* 0x000fe200078efcff */
[----:B------:R-:W-:-:S03]  /*1190*/  IMAD.MOV.U32 R35, RZ, RZ, 0x3eb1380b ;  /* 0x3eb1380bff237424 */ /* 0x000fc600078e00ff */
        /* <DEDUP_REMOVED lines=36> */
.L_x_70:
[----:B------:R-:W-:Y:S05]  /*13e0*/  BSYNC B0 ;  /* 0x0000000000007941 */ /* 0x000fea0003800000 */
.L_x_69:
[----:B------:R-:W-:Y:S01]  /*13f0*/  IMAD.MOV.U32 R32, RZ, RZ, 0x20fd8164 ;  /* 0x20fd8164ff207424 */ /* 0x000fe200078e00ff */
[----:B---3--:R-:W3:Y:S01]  /*1400*/  DMUL R28, R28, -2 ;  /* 0xc00000001c1c7828 */ /* 0x008ee20000000000 */
[----:B------:R-:W-:Y:S01]  /*1410*/  IMAD.MOV.U32 R33, RZ, RZ, 0x3da8ff83 ;  /* 0x3da8ff83ff217424 */ /* 0x000fe200078e00ff */
[----:B------:R-:W4:Y:S01]  /*1420*/  F2I.S64.F64 R20, R20 ;  /* 0x0000001400147311 */ /* 0x000f220000301900 */
[----:B------:R-:W-:Y:S01]  /*1430*/  BSSY B0, `(.L_x_71) ;  /* 0x000002f000007945 */ /* 0x000fe20003800000 */
[----:B-1----:R3:W1:-:S04]  /*1440*/  DFMA R30, R24, R26, c[0x2][0xa0] ;  /* 0x00802800181e762b */ /* 0x002648000000001a */
[C---:B------:R-:W5:Y:S02]  /*1450*/  DFMA R32, R24.reuse, -R32, c[0x2][0x60] ;  /* 0x008018001820762b */ /* 0x040f640000000820 */
[----:B---3--:R-:W3:Y:S01]  /*1460*/  MUFU.RSQ64H R27, R29 ;  /* 0x0000001d001b7308 */ /* 0x008ee20000001c00 */
[----:B------:R-:W-:Y:S01]  /*1470*/  IADD3 R26, R29, -0x3500000, RZ ;  /* 0xfcb000001d1a7810 */ /* 0x000fe20007ffe0ff */
[----:B-1----:R-:W1:-:S04]  /*1480*/  DFMA R30, R24, R30, c[0x2][0xa8] ;  /* 0x00802a00181e762b */ /* 0x002e48000000001e */
[----:B-----5:R-:W5:Y:S01]  /*1490*/  DFMA R32, R24, R32, c[0x2][0x68] ;  /* 0x00801a001820762b */ /* 0x020f620000000020 */
[----:B----4-:R-:W-:-:S03]  /*14a0*/  LOP3.LUT P1, RZ, R20, 0x2, RZ, 0xc0, !PT ;  /* 0x0000000214ff7812 */ /* 0x010fc6000782c0ff */
[----:B-1----:R-:W1:-:S04]  /*14b0*/  DFMA R30, R24, R30, RZ ;  /* 0x0000001e181e722b */ /* 0x002e4800000000ff */
[----:B-----5:R-:W4:-:S04]  /*14c0*/  DFMA R32, R24, R32, c[0x2][0x70] ;  /* 0x00801c001820762b */ /* 0x020f080000000020 */
[----:B-1----:R1:W-:Y:S02]  /*14d0*/  DFMA R34, R22, R30, R22 ;  /* 0x0000001e1622722b */ /* 0x0023e40000000016 */
[----:B-1----:R-:W-:Y:S02]  /*14e0*/  LOP3.LUT R22, R20, 0x1, RZ, 0xc0, !PT ;  /* 0x0000000114167812 */ /* 0x002fe400078ec0ff */
[----:B----4-:R-:W1:Y:S01]  /*14f0*/  DFMA R32, R24, R32, c[0x2][0x78] ;  /* 0x00801e001820762b */ /* 0x010e620000000020 */
[----:B------:R-:W-:Y:S02]  /*1500*/  MOV R23, 0x3fd80000 ;  /* 0x3fd8000000177802 */ /* 0x000fe40000000f00 */
[----:B------:R-:W-:Y:S01]  /*1510*/  ISETP.NE.U32.AND P0, PT, R22, 0x1, PT ;  /* 0x000000011600780c */ /* 0x000fe20003f05070 */
[----:B---3--:R-:W3:Y:S01]  /*1520*/  DMUL R30, R26, R26 ;  /* 0x0000001a1a1e7228 */ /* 0x008ee20000000000 */
[----:B------:R-:W-:Y:S02]  /*1530*/  IMAD.MOV.U32 R22, RZ, RZ, 0x0 ;  /* 0x00000000ff167424 */ /* 0x000fe400078e00ff */
[----:B------:R-:W-:Y:S01]  /*1540*/  ISETP.NE.U32.AND.EX P0, PT, RZ, RZ, PT, P0 ;  /* 0x000000ffff00720c */ /* 0x000fe20003f05100 */
[----:B-12---:R1:W2:-:S02]  /*1550*/  DFMA R36, R24, R32, c[0x2][0x80] ;  /* 0x008020001824762b */ /* 0x0062840000000020 */
[----:B-1----:R-:W1:Y:S02]  /*1560*/  FRND.F64.TRUNC R32, R18 ;  /* 0x0000001200207313 */ /* 0x002e64000030d800 */
[----:B---3--:R-:W3:-:S04]  /*1570*/  DFMA R30, R28, -R30, 1 ;  /* 0x3ff000001c1e742b */ /* 0x008ec8000000081e */
[----:B--2---:R-:W2:-:S04]  /*1580*/  DFMA R36, R24, R36, -0.5 ;  /* 0xbfe000001824742b */ /* 0x004e880000000024 */
[----:B---3--:R-:W-:Y:S01]  /*1590*/  DFMA R22, R30, R22, 0.5 ;  /* 0x3fe000001e16742b */ /* 0x008fe20000000016 */
[----:B------:R-:W-:Y:S01]  /*15a0*/  @!P0 LOP3.LUT R21, R35, 0x80000000, RZ, 0x3c, !PT ;  /* 0x8000000023158812 */ /* 0x000fe200078e3cff */
[----:B------:R-:W-:Y:S02]  /*15b0*/  @!P0 IMAD.MOV.U32 R20, RZ, RZ, R34 ;  /* 0x000000ffff148224 */ /* 0x000fe400078e0022 */
[----:B0-2---:R-:W0:-:S04]  /*15c0*/  DFMA R24, R24, R36, 1 ;  /* 0x3ff000001818742b */ /* 0x005e080000000024 */
[----:B------:R-:W2:-:S04]  /*15d0*/  DMUL R30, R26, R30 ;  /* 0x0000001e1a1e7228 */ /* 0x000e880000000000 */
[----:B-1----:R-:W-:Y:S02]  /*15e0*/  DSETP.NEU.AND P2, PT, R18, R32, PT ;  /* 0x000000201200722a */ /* 0x002fe40003f4d000 */
[----:B0-----:R-:W-:Y:S02]  /*15f0*/  @!P0 IMAD.MOV.U32 R34, RZ, RZ, R24 ;  /* 0x000000ffff228224 */ /* 0x001fe400078e0018 */
[----:B--2---:R-:W0:Y:S01]  /*1600*/  DFMA R22, R22, R30, R26 ;  /* 0x0000001e1616722b */ /* 0x004e22000000001a */
[----:B------:R-:W-:Y:S02]  /*1610*/  @!P0 IMAD.MOV.U32 R35, RZ, RZ, R25 ;  /* 0x000000ffff238224 */ /* 0x000fe400078e0019 */
[----:B------:R-:W-:Y:S02]  /*1620*/  @!P0 IMAD.MOV.U32 R24, RZ, RZ, R20 ;  /* 0x000000ffff188224 */ /* 0x000fe400078e0014 */
[----:B------:R-:W-:Y:S01]  /*1630*/  @!P0 IMAD.MOV.U32 R25, RZ, RZ, R21 ;  /* 0x000000ffff198224 */ /* 0x000fe200078e0015 */
[----:B------:R-:W-:Y:S01]  /*1640*/  ISETP.GE.U32.AND P0, PT, R26, 0x7ca00000, PT ;  /* 0x7ca000001a00780c */ /* 0x000fe20003f06070 */
[----:B0-----:R-:W0:Y:S01]  /*1650*/  DMUL R32, R28, R22 ;  /* 0x000000161c207228 */ /* 0x001e220000000000 */
[----:B------:R-:W-:-:S02]  /*1660*/  @P1 LOP3.LUT R39, R35, 0x80000000, RZ, 0x3c, !PT ;  /* 0x8000000023271812 */ /* 0x000fc400078e3cff */
[----:B------:R-:W-:Y:S01]  /*1670*/  IADD3 R37, R23, -0x100000, RZ ;  /* 0xfff0000017257810 */ /* 0x000fe20007ffe0ff */
[----:B------:R-:W-:Y:S01]  /*1680*/  IMAD.MOV.U32 R36, RZ, RZ, R22 ;  /* 0x000000ffff247224 */ /* 0x000fe200078e0016 */
[----:B------:R-:W-:Y:S01]  /*1690*/  @P1 LOP3.LUT R21, R25, 0x80000000, RZ, 0x3c, !PT ;  /* 0x8000000019151812 */ /* 0x000fe200078e3cff */
[----:B0-----:R-:W0:Y:S01]  /*16a0*/  DFMA R30, R32, -R32, R28 ;  /* 0x80000020201e722b */ /* 0x001e22000000001c */
[----:B------:R-:W-:-:S03]  /*16b0*/  @P1 IMAD.MOV.U32 R35, RZ, RZ, R39 ;  /* 0x000000ffff231224 */ /* 0x000fc600078e0027 */
[----:B------:R1:W2:Y:S01]  /*16c0*/  @!P2 DMUL R34, RZ, R18 ;  /* 0x00000012ff22a228 */ /* 0x0002a20000000000 */
[----:B------:R-:W-:-:S03]  /*16d0*/  @P1 IMAD.MOV.U32 R25, RZ, RZ, R21 ;  /* 0x000000ffff191224 */ /* 0x000fc600078e0015 */
[----:B0-----:R1:W0:Y:S01]  /*16e0*/  DFMA R18, R30, R36, R32 ;  /* 0x000000241e12722b */ /* 0x0012220000000020 */
[----:B------:R-:W-:Y:S05]  /*16f0*/  @!P0 BRA `(.L_x_72) ;  /* 0x0000002000008947 */ /* 0x000fea0003800000 */
[----:B--2---:R-:W-:-:S05]  /*1700*/  MOV R20, 0x1720 ;  /* 0x0000172000147802 */ /* 0x004fca0000000f00 */
[----:B01----:R-:W-:Y:S05]  /*1710*/  CALL.REL.NOINC `($__internal_5_$__cuda_sm20_dsqrt_rn_f64_mediumpath_v1) ;  /* 0x0000096000007944 */ /* 0x003fea0003c00000 */
.L_x_72:
[----:B--2---:R-:W-:Y:S05]  /*1720*/  BSYNC B0 ;  /* 0x0000000000007941 */ /* 0x004fea0003800000 */
.L_x_71:
[----:B------:R-:W-:Y:S01]  /*1730*/  IMAD.MOV.U32 R27, RZ, RZ, c[0x0][0x0] ;  /* 0x00000000ff1b7624 */ /* 0x000fe200078e00ff */
[----:B------:R-:W-:Y:S01]  /*1740*/  ISETP.GE.U32.AND P0, PT, R8, c[0x0][0x160], PT ;  /* 0x0000580008007a0c */ /* 0x000fe20003f06070 */
[----:B------:R-:W2:Y:S01]  /*1750*/  DADD R20, RZ, R24 ;  /* 0x00000000ff147229 */ /* 0x000ea20000000018 */
[----:B------:R-:W-:Y:S01]  /*1760*/  BSSY B0, `(.L_x_73) ;  /* 0x0000016000007945 */ /* 0x000fe20003800000 */
[----:B------:R-:W-:Y:S01]  /*1770*/  IMAD R27, R27, c[0x0][0xc], RZ ;  /* 0x000003001b1b7a24 */ /* 0x000fe200078e02ff */
[----:B------:R-:W-:-:S03]  /*1780*/  ISETP.GE.AND.EX P0, PT, R9, c[0x0][0x164], PT, P0 ;  /* 0x0000590009007a0c */ /* 0x000fc60003f06300 */
[----:B012---:R0:W1:Y:S01]  /*1790*/  DMUL R20, R20, R18 ;  /* 0x0000001214147228 */ /* 0x0070620000000000 */
[----:B------:R-:W-:-:S03]  /*17a0*/  IADD3 R26, P2, R27, R8, RZ ;  /* 0x000000081b1a7210 */ /* 0x000fc60007f5e0ff */
[----:B------:R0:W2:Y:S01]  /*17b0*/  DMUL R18, R18, R34 ;  /* 0x0000002212127228 */ /* 0x0000a20000000000 */
[----:B------:R-:W-:Y:S01]  /*17c0*/  ISETP.GE.U32.AND P1, PT, R26, c[0x0][0x160], PT ;  /* 0x000058001a007a0c */ /* 0x000fe20003f26070 */
[----:B------:R-:W-:-:S05]  /*17d0*/  IMAD.X R22, RZ, RZ, R9, P2 ;  /* 0x000000ffff167224 */ /* 0x000fca00010e0609 */
[----:B------:R-:W-:Y:S01]  /*17e0*/  ISETP.GE.AND.EX P1, PT, R22, c[0x0][0x164], PT, P1 ;  /* 0x0000590016007a0c */ /* 0x000fe20003f26310 */
[----:B------:R-:W-:Y:S07]  /*17f0*/  @P0 BRA `(.L_x_74) ;  /* 0x000000c000000947 */ /* 0x000fee0003800000 */
[----:B012---:R-:W0:Y:S01]  /*1800*/  F2F.F32.F64 R22, R18 ;  /* 0x0000001200167310 */ /* 0x007e220000301000 */
[----:B------:R-:W0:Y:S01]  /*1810*/  DSETP.GEU.AND P0, PT, |R18|, c[0x2][0xb0], PT ;  /* 0x00802c001200762a */ /* 0x000e220003f0e200 */
[----:B------:R-:W-:-:S13]  /*1820*/  IMAD.MOV.U32 R23, RZ, RZ, c[0x0][0x198] ;  /* 0x00006600ff177624 */ /* 0x000fda00078e00ff */
[----:B0-----:R-:W-:-:S04]  /*1830*/  @!P0 FMUL R22, R22, 1.175494350822287508e-38 ;  /* 0x0080000016168820 */ /* 0x001fc80000400000 */
        /* <DEDUP_REMOVED lines=8> */
.L_x_74:
[----:B012---:R-:W-:Y:S05]  /*18c0*/  BSYNC B0 ;  /* 0x0000000000007941 */ /* 0x007fea0003800000 */
.L_x_73:
[----:B------:R-:W-:Y:S01]  /*18d0*/  BSSY B0, `(.L_x_75) ;  /* 0x000000e000007945 */ /* 0x000fe20003800000 */
[----:B------:R-:W-:Y:S05]  /*18e0*/  @P1 BRA `(.L_x_76) ;  /* 0x000000c000001947 */ /* 0x000fea0003800000 */
[----:B------:R-:W0:Y:S01]  /*18f0*/  F2F.F32.F64 R18, R20 ;  /* 0x0000001400127310 */ /* 0x000e220000301000 */
[----:B------:R-:W0:Y:S01]  /*1900*/  DSETP.GEU.AND P0, PT, |R20|, c[0x2][0xb0], PT ;  /* 0x00802c001400762a */ /* 0x000e220003f0e200 */
[----:B------:R-:W-:Y:S02]  /*1910*/  IMAD.MOV.U32 R19, RZ, RZ, c[0x0][0x198] ;  /* 0x00006600ff137624 */ /* 0x000fe400078e00ff */
[----:B------:R-:W-:-:S11]  /*1920*/  IMAD R26, R26, c[0x0][0x190], RZ ;  /* 0x000064001a1a7a24 */ /* 0x000fd600078e02ff */
[----:B0-----:R-:W-:-:S04]  /*1930*/  @!P0 FMUL R18, R18, 1.175494350822287508e-38 ;  /* 0x0080000012128820 */ /* 0x001fc80000400000 */
[----:B------:R-:W-:-:S04]  /*1940*/  FFMA.FTZ R18, R18, R19, c[0x0][0x194] ;  /* 0x0000650012127623 */ /* 0x000fc80000010013 */
[----:B------:R-:W-:Y:S01]  /*1950*/  FMUL.FTZ R22, R18, 1.4426950216293334961 ;  /* 0x3fb8aa3b12167820 */ /* 0x000fe20000410000 */
[----:B------:R-:W-:-:S04]  /*1960*/  IADD3 R18, P0, R26, c[0x0][0x188], RZ ;  /* 0x000062001a127a10 */ /* 0x000fc80007f1e0ff */
[----:B------:R-:W-:Y:S01]  /*1970*/  LEA.HI.X.SX32 R19, R26, c[0x0][0x18c], 0x1, P0 ;  /* 0x000063001a137a11 */ /* 0x000fe200000f0eff */
[----:B------:R-:W0:Y:S02]  /*1980*/  MUFU.EX2 R22, R22 ;  /* 0x0000001600167308 */ /* 0x000e240000000800 */
[----:B0-----:R-:W-:-:S05]  /*1990*/  F2FP.BF16.PACK_AB R21, RZ, R22 ;  /* 0x00000016ff15723e */ /* 0x001fca00000010ff */
[----:B------:R0:W-:Y:S02]  /*19a0*/  STG.E.U16 [R18.64], R21 ;  /* 0x0000001512007986 */ /* 0x0001e4000c101508 */
.L_x_76:
[----:B------:R-:W-:Y:S05]  /*19b0*/  BSYNC B0 ;  /* 0x0000000000007941 */ /* 0x000fea0003800000 */
.L_x_75:
[C---:B0-----:R-:W-:Y:S01]  /*19c0*/  IMAD R19, R27.reuse, 0x3, RZ ;  /* 0x000000031b137824 */ /* 0x041fe200078e02ff */
[-C--:B------:R-:W-:Y:S01]  /*19d0*/  LEA R17, P1, R27, R8.reuse, 0x1 ;  /* 0x000000081b117211 */ /* 0x080fe200078208ff */
[----:B------:R-:W-:Y:S01]  /*19e0*/  WARPSYNC 0xffffffff ;  /* 0xffffffff00007948 */ /* 0x000fe20003800000 */
[----:B------:R-:W-:Y:S02]  /*19f0*/  IMAD.MOV.U32 R26, RZ, RZ, R16 ;  /* 0x000000ffff1a7224 */ /* 0x000fe400078e0010 */
[----:B------:R-:W-:Y:S01]  /*1a00*/  IADD3 R19, P2, R19, R8, RZ ;  /* 0x0000000813137210 */ /* 0x000fe20007f5e0ff */
[--C-:B------:R-:W-:Y:S01]  /*1a10*/  IMAD.X R20, RZ, RZ, R9.reuse, P1 ;  /* 0x000000ffff147224 */ /* 0x100fe200008e0609 */
[----:B------:R-:W-:Y:S02]  /*1a20*/  ISETP.GE.U32.AND P0, PT, R17, c[0x0][0x160], PT ;  /* 0x0000580011007a0c */ /* 0x000fe40003f06070 */
[----:B------:R-:W-:Y:S01]  /*1a30*/  ISETP.GE.U32.AND P1, PT, R19, c[0x0][0x160], PT ;  /* 0x0000580013007a0c */ /* 0x000fe20003f26070 */
[----:B------:R-:W-:Y:S01]  /*1a40*/  IMAD.X R18, RZ, RZ, R9, P2 ;  /* 0x000000ffff127224 */ /* 0x000fe200010e0609 */
[----:B------:R-:W-:-:S04]  /*1a50*/  ISETP.GE.AND.EX P0, PT, R20, c[0x0][0x164], PT, P0 ;  /* 0x0000590014007a0c */ /* 0x000fc80003f06300 */
[----:B------:R-:W-:-:S09]  /*1a60*/  ISETP.GE.AND.EX P1, PT, R18, c[0x0][0x164], PT, P1 ;  /* 0x0000590012007a0c */ /* 0x000fd20003f26310 */
[----:B------:R-:W0:Y:S01]  /*1a70*/  @!P0 MUFU.EX2 R18, R50 ;  /* 0x0000003200128308 */ /* 0x000e220000000800 */
[----:B------:R-:W-:-:S03]  /*1a80*/  @!P0 IMAD R17, R17, c[0x0][0x190], RZ ;  /* 0x0000640011118a24 */ /* 0x000fc600078e02ff */
[----:B------:R-:W-:Y:S02]  /*1a90*/  @!P1 IMAD R19, R19, c[0x0][0x190], RZ ;  /* 0x0000640013139a24 */ /* 0x000fe400078e02ff */
[----:B------:R-:W-:Y:S02]  /*1aa0*/  @!P0 IADD3 R20, P2, R17, c[0x0][0x188], RZ ;  /* 0x0000620011148a10 */ /* 0x000fe40007f5e0ff */
[----:B------:R-:W1:Y:S01]  /*1ab0*/  @!P1 MUFU.EX2 R21, R50 ;  /* 0x0000003200159308 */ /* 0x000e620000000800 */
[----:B------:R-:W-:-:S04]  /*1ac0*/  @!P1 IADD3 R22, P3, R19, c[0x0][0x188], RZ ;  /* 0x0000620013169a10 */ /* 0x000fc80007f7e0ff */
[----:B------:R-:W-:Y:S01]  /*1ad0*/  @!P1 LEA.HI.X.SX32 R23, R19, c[0x0][0x18c], 0x1, P3 ;  /* 0x0000630013179a11 */ /* 0x000fe200018f0eff */
[----:B------:R-:W-:Y:S01]  /*1ae0*/  IMAD.MOV.U32 R19, RZ, RZ, R52 ;  /* 0x000000ffff137224 */ /* 0x000fe200078e0034 */
[----:B0-----:R-:W-:Y:S02]  /*1af0*/  @!P0 F2FP.BF16.PACK_AB R18, RZ, R18 ;  /* 0x00000012ff12823e */ /* 0x001fe400000010ff */
[----:B-1----:R-:W-:Y:S02]  /*1b00*/  @!P1 F2FP.BF16.PACK_AB R24, RZ, R21 ;  /* 0x00000015ff18923e */ /* 0x002fe400000010ff */
[----:B------:R-:W-:Y:S02]  /*1b10*/  @!P0 LEA.HI.X.SX32 R21, R17, c[0x0][0x18c], 0x1, P2 ;  /* 0x0000630011158a11 */ /* 0x000fe400010f0eff */
[----:B------:R-:W-:Y:S01]  /*1b20*/  PRMT R17, R18, 0x7610, R17 ;  /* 0x0000761012117816 */ /* 0x000fe20000000011 */
[----:B------:R-:W-:-:S04]  /*1b30*/  IMAD.MOV.U32 R18, RZ, RZ, R51 ;  /* 0x000000ffff127224 */ /* 0x000fc800078e0033 */
[----:B------:R0:W-:Y:S01]  /*1b40*/  @!P0 STG.E.U16 [R20.64], R17 ;  /* 0x0000001114008986 */ /* 0x0001e2000c101508 */
[----:B------:R-:W-:-:S03]  /*1b50*/  LEA R8, P0, R27, R8, 0x2 ;  /* 0x000000081b087211 */ /* 0x000fc600078010ff */
[----:B------:R0:W-:Y:S02]  /*1b60*/  @!P1 STG.E.U16 [R22.64], R24 ;  /* 0x0000001816009986 */ /* 0x0001e4000c101508 */
[----:B------:R-:W-:Y:S02]  /*1b70*/  IMAD.X R9, RZ, RZ, R9, P0 ;  /* 0x000000ffff097224 */ /* 0x000fe400000e0609 */
[----:B------:R-:W-:Y:S01]  /*1b80*/  BAR.SYNC.DEFER_BLOCKING 0x0 ;  /* 0x0000000000007b1d */ /* 0x000fe20000010000 */
[----:B------:R-:W-:-:S04]  /*1b90*/  ISETP.GE.U32.AND P0, PT, R8, R45, PT ;  /* 0x0000002d0800720c */ /* 0x000fc80003f06070 */
[----:B------:R-:W-:-:S13]  /*1ba0*/  ISETP.GE.AND.EX P0, PT, R9, R44, PT, P0 ;  /* 0x0000002c0900720c */ /* 0x000fda0003f06300 */
[----:B0-----:R-:W-:Y:S01]  /*1bb0*/  @P0 CALL.REL.NOINC `(.L_x_77) ;  /* 0x0000001000000944 */ /* 0x001fe20003c00000 */
[----:B------:R-:W-:Y:S05]  /*1bc0*/  BRA `(.L_x_78) ;  /* 0xffffed1000007947 */ /* 0x000fea000383ffff */
.L_x_77:
[----:B------:R-:W-:Y:S05]  /*1bd0*/  EXIT ;  /* 0x000000000000794d */ /* 0x000fea0003800000 */
        .weak           $__internal_4_$__cuda_sm20_div_s64
        .type           $__internal_4_$__cuda_sm20_div_s64,@function
        .size           $__internal_4_$__cuda_sm20_div_s64,($__internal_5_$__cuda_sm20_dsqrt_rn_f64_mediumpath_v1 - $__internal_4_$__cuda_sm20_div_s64)
$__internal_4_$__cuda_sm20_div_s64:
[----:B------:R-:W-:Y:S02]  /*1be0*/  UMOV UR5, URZ ;  /* 0x0000003f00057c82 */ /* 0x000fe40008000000 */
[----:B------:R-:W0:Y:S08]  /*1bf0*/  I2F.U64.RP R21, UR4 ;  /* 0x0000000400157d12 */ /* 0x000e300008309000 */
[----:B0-----:R-:W0:Y:S02]  /*1c00*/  MUFU.RCP R21, R21 ;  /* 0x0000001500157308 */ /* 0x001e240000001000 */
[----:B0-----:R-:W-:-:S06]  /*1c10*/  IADD3 R24, R21, 0x1ffffffe, RZ ;  /* 0x1ffffffe15187810 */ /* 0x001fcc0007ffe0ff */
[----:B------:R-:W0:Y:S02]  /*1c20*/  F2I.U64.TRUNC R24, R24 ;  /* 0x0000001800187311 */ /* 0x000e24000020d800 */
[----:B0-----:R-:W-:-:S04]  /*1c30*/  IMAD.WIDE.U32 R26, R24, UR4, RZ ;  /* 0x00000004181a7c25 */ /* 0x001fc8000f8e00ff */
[----:B------:R-:W-:Y:S01]  /*1c40*/  IMAD R27, R25, UR4, R27 ;  /* 0x00000004191b7c24 */ /* 0x000fe2000f8e021b */
[----:B------:R-:W-:-:S05]  /*1c50*/  IADD3 R23, P0, RZ, -R26, RZ ;  /* 0x8000001aff177210 */ /* 0x000fca0007f1e0ff */
[----:B------:R-:W-:-:S04]  /*1c60*/  IMAD.HI.U32 R26, R24, R23, RZ ;  /* 0x00000017181a7227 */ /* 0x000fc800078e00ff */
[----:B------:R-:W-:Y:S02]  /*1c70*/  IMAD.X R29, RZ, RZ, ~R27, P0 ;  /* 0x000000ffff1d7224 */ /* 0x000fe400000e0e1b */
[----:B------:R-:W-:Y:S02]  /*1c80*/  IMAD.MOV.U32 R27, RZ, RZ, R24 ;  /* 0x000000ffff1b7224 */ /* 0x000fe400078e0018 */
[-C--:B------:R-:W-:Y:S02]  /*1c90*/  IMAD R31, R25, R29.reuse, RZ ;  /* 0x0000001d191f7224 */ /* 0x080fe400078e02ff */
[----:B------:R-:W-:-:S04]  /*1ca0*/  IMAD.WIDE.U32 R26, P0, R24, R29, R26 ;  /* 0x0000001d181a7225 */ /* 0x000fc8000780001a */
[----:B------:R-:W-:-:S04]  /*1cb0*/  IMAD.HI.U32 R21, R25, R29, RZ ;  /* 0x0000001d19157227 */ /* 0x000fc800078e00ff */
[----:B------:R-:W-:Y:S01]  /*1cc0*/  IMAD.HI.U32 R26, P1, R25, R23, R26 ;  /* 0x00000017191a7227 */ /* 0x000fe2000782001a */
[----:B------:R-:W-:-:S04]  /*1cd0*/  IADD3.X R21, R21, R25, RZ, P0, !PT ;  /* 0x0000001915157210 */ /* 0x000fc800007fe4ff */
[----:B------:R-:W-:-:S04]  /*1ce0*/  IADD3 R27, P2, R31, R26, RZ ;  /* 0x0000001a1f1b7210 */ /* 0x000fc80007f5e0ff */
[----:B------:R-:W-:Y:S01]  /*1cf0*/  IADD3.X R21, RZ, RZ, R21, P2, P1 ;  /* 0x000000ffff157210 */ /* 0x000fe200017e2415 */
[----:B------:R-:W-:Y:S01]  /*1d00*/  IMAD.WIDE.U32 R24, R27, UR4, RZ ;  /* 0x000000041b187c25 */ /* 0x000fe2000f8e00ff */
[----:B------:R-:W-:-:S04]  /*1d10*/  ISETP.LE.AND P1, PT, RZ, UR7, PT ;  /* 0x00000007ff007c0c */ /* 0x000fc8000bf23270 */
[----:B------:R-:W-:Y:S01]  /*1d20*/  IADD3 R23, P0, RZ, -R24, RZ ;  /* 0x80000018ff177210 */ /* 0x000fe20007f1e0ff */
[----:B------:R-:W-:Y:S02]  /*1d30*/  IMAD R24, R21, UR4, R25 ;  /* 0x0000000415187c24 */ /* 0x000fe4000f8e0219 */
[----:B------:R-:W-:Y:S02]  /*1d40*/  IMAD.MOV.U32 R25, RZ, RZ, RZ ;  /* 0x000000ffff197224 */ /* 0x000fe400078e00ff */
        /* <DEDUP_REMOVED lines=8> */
[----:B------:R-:W-:-:S03]  /*1dd0*/  IADD3 R23, P3, R30, R23, RZ ;  /* 0x000000171e177210 */ /* 0x000fc60007f7e0ff */
[----:B------:R-:W-:Y:S02]  /*1de0*/  IMAD.X R28, RZ, RZ, ~UR7, P4 ;  /* 0x80000007ff1c7e24 */ /* 0x000fe4000a0e06ff */
[----:B------:R-:W-:Y:S02]  /*1df0*/  IMAD.X R21, R24, 0x1, R21, P0 ;  /* 0x0000000118157824 */ /* 0x000fe400000e0615 */
[----:B------:R-:W-:Y:S01]  /*1e00*/  IMAD.HI.U32 R24, R23, R26, RZ ;  /* 0x0000001a17187227 */ /* 0x000fe200078e00ff */
[----:B------:R-:W-:Y:S02]  /*1e10*/  SEL R28, R28, UR7, !P1 ;  /* 0x000000071c1c7c07 */ /* 0x000fe4000c800000 */
[----:B------:R-:W-:-:S03]  /*1e20*/  IADD3.X R21, RZ, RZ, R21, P3, P2 ;  /* 0x000000ffff157210 */ /* 0x000fc60001fe4415 */
[----:B------:R-:W-:-:S04]  /*1e30*/  IMAD.WIDE.U32 R24, R23, R28, R24 ;  /* 0x0000001c17187225 */ /* 0x000fc800078e0018 */
[C---:B------:R-:W-:Y:S02]  /*1e40*/  IMAD R30, R21.reuse, R28, RZ ;  /* 0x0000001c151e7224 */ /* 0x040fe400078e02ff */
[----:B------:R-:W-:-:S04]  /*1e50*/  IMAD.HI.U32 R23, P0, R21, R26, R24 ;  /* 0x0000001a15177227 */ /* 0x000fc80007800018 */
[----:B------:R-:W-:Y:S01]  /*1e60*/  IMAD.HI.U32 R21, R21, R28, RZ ;  /* 0x0000001c15157227 */ /* 0x000fe200078e00ff */
[----:B------:R-:W-:-:S03]  /*1e70*/  IADD3 R23, P2, R30, R23, RZ ;  /* 0x000000171e177210 */ /* 0x000fc60007f5e0ff */
[----:B------:R-:W-:Y:S02]  /*1e80*/  IMAD.X R21, RZ, RZ, R21, P0 ;  /* 0x000000ffff157224 */ /* 0x000fe400000e0615 */
[----:B------:R-:W-:-:S04]  /*1e90*/  IMAD.WIDE.U32 R24, R23, UR4, RZ ;  /* 0x0000000417187c25 */ /* 0x000fc8000f8e00ff */
[----:B------:R-:W-:Y:S01]  /*1ea0*/  IMAD.X R21, RZ, RZ, R21, P2 ;  /* 0x000000ffff157224 */ /* 0x000fe200010e0615 */
[----:B------:R-:W-:Y:S02]  /*1eb0*/  IADD3 R24, P0, -R24, R26, RZ ;  /* 0x0000001a18187210 */ /* 0x000fe40007f1e1ff */
[----:B------:R-:W-:Y:S01]  /*1ec0*/  IADD3 R26, P3, R23, 0x1, RZ ;  /* 0x00000001171a7810 */ /* 0x000fe20007f7e0ff */
[----:B------:R-:W-:-:S04]  /*1ed0*/  IMAD R25, R21, UR4, R25 ;  /* 0x0000000415197c24 */ /* 0x000fc8000f8e0219 */
[----:B------:R-:W-:Y:S01]  /*1ee0*/  IMAD.X R28, R28, 0x1, ~R25, P0 ;  /* 0x000000011c1c7824 */ /* 0x000fe200000e0e19 */
[C---:B------:R-:W-:Y:S02]  /*1ef0*/  ISETP.GE.U32.AND P0, PT, R24.reuse, UR4, PT ;  /* 0x0000000418007c0c */ /* 0x040fe4000bf06070 */
[----:B------:R-:W-:Y:S02]  /*1f00*/  IADD3 R25, P2, R24, -UR4, RZ ;  /* 0x8000000418197c10 */ /* 0x000fe4000ff5e0ff */
        /* <DEDUP_REMOVED lines=15> */
[----:B------:R-:W-:Y:S01]  /*2000*/  SEL R21, R26, R21, !P1 ;  /* 0x000000151a157207 */ /* 0x000fe20004800000 */
[----:B------:R-:W-:Y:S01]  /*2010*/  IMAD.X R23, RZ, RZ, ~R24, P2 ;  /* 0x000000ffff177224 */ /* 0x000fe200010e0e18 */
[----:B------:R-:W-:-:S04]  /*2020*/  ISETP.NE.AND.EX P0, PT, RZ, RZ, PT, P0 ;  /* 0x000000ffff00720c */ /* 0x000fc80003f05300 */
[----:B------:R-:W-:Y:S01]  /*2030*/  SEL R24, R23, R24, !P1 ;  /* 0x0000001817187207 */ /* 0x000fe20004800000 */
[----:B------:R-:W-:Y:S01]  /*2040*/  IMAD.MOV.U32 R23, RZ, RZ, 0x0 ;  /* 0x00000000ff177424 */ /* 0x000fe200078e00ff */
[----:B------:R-:W-:Y:S02]  /*2050*/  SEL R21, R21, 0xffffffff, P0 ;  /* 0xffffffff15157807 */ /* 0x000fe40000000000 */
[----:B------:R-:W-:Y:S01]  /*2060*/  SEL R24, R24, 0xffffffff, P0 ;  /* 0xffffffff18187807 */ /* 0x000fe20000000000 */
[----:B------:R-:W-:Y:S06]  /*2070*/  RET.REL.NODEC R22 `(_ZN2at6native63_GLOBAL__N__11d61d08_30_DistributionLogNormalKernel_cu_e7567be543distribution_elementwise_grid_stride_kernelIfLi4EZNS0_9templates4cuda20normal_and_transformIN3c108BFloat16EfPNS_17CUDAGeneratorImplEZZZNS4_17log_normal_kernelIS9_EEvRNS_18TensorIteratorBaseEddT_ENKUlvE_clEvENKUlvE2_clEvEUlfE_EEvSC_T1_T2_EUlP24curandStatePhilox4_32_10E_ZNS1_27distribution_nullary_kernelIS7_f7double2S9_SL_SG_EEvSC_SI_RKT3_T4_EUlifE_EEvlNS_15PhiloxCudaStateESH_SI_) ;  /* 0xffffdf8016007950 */ /* 0x000fec0003c3ffff */
        .weak           $__internal_5_$__cuda_sm20_dsqrt_rn_f64_mediumpath_v1
        .type           $__internal_5_$__cuda_sm20_dsqrt_rn_f64_mediumpath_v1,@function
        .size           $__internal_5_$__cuda_sm20_dsqrt_rn_f64_mediumpath_v1,(.L_x_342 - $__internal_5_$__cuda_sm20_dsqrt_rn_f64_mediumpath_v1)
$__internal_5_$__cuda_sm20_dsqrt_rn_f64_mediumpath_v1:
[----:B------:R-:W-:Y:S01]  /*2080*/  ISETP.GE.U32.AND P0, PT, R26, -0x3400000, PT ;  /* 0xfcc000001a00780c */ /* 0x000fe20003f06070 */
[----:B------:R-:W-:Y:S01]  /*2090*/  BSSY B1, `(.L_x_79) ;  /* 0x0000024000017945 */ /* 0x000fe20003800000 */
[----:B------:R-:W-:-:S11]  /*20a0*/  IMAD.MOV.U32 R23, RZ, RZ, R37 ;  /* 0x000000ffff177224 */ /* 0x000fd600078e0025 */
        /* <DEDUP_REMOVED lines=9> */
.L_x_80:
[----:B------:R-:W0:-:S14]  /*2140*/  DSETP.NE.AND P0, PT, R28, RZ, PT ;  /* 0x000000ff1c00722a */ /* 0x000e1c0003f05000 */
[----:B0-----:R-:W-:Y:S05]  /*2150*/  @!P0 BRA `(.L_x_82) ;  /* 0x0000016000008947 */ /* 0x001fea0003800000 */
[----:B------:R-:W-:-:S13]  /*2160*/  ISETP.GE.AND P0, PT, R29, RZ, PT ;  /* 0x000000ff1d00720c */ /* 0x000fda0003f06270 */
[----:B------:R-:W-:Y:S02]  /*2170*/  @!P0 IMAD.MOV.U32 R18, RZ, RZ, 0x0 ;  /* 0x00000000ff128424 */ /* 0x000fe400078e00ff */
[----:B------:R-:W-:Y:S01]  /*2180*/  @!P0 IMAD.MOV.U32 R19, RZ, RZ, -0x80000 ;  /* 0xfff80000ff138424 */ /* 0x000fe200078e00ff */
[----:B------:R-:W-:Y:S05]  /*2190*/  @!P0 BRA `(.L_x_81) ;  /* 0x0000013000008947 */ /* 0x000fea0003800000 */
[----:B------:R-:W-:-:S13]  /*21a0*/  ISETP.GT.AND P0, PT, R29, 0x7fefffff, PT ;  /* 0x7fefffff1d00780c */ /* 0x000fda0003f04270 */
[----:B------:R-:W-:Y:S05]  /*21b0*/  @P0 BRA `(.L_x_82) ;  /* 0x0000010000000947 */ /* 0x000fea0003800000 */
[----:B------:R-:W0:Y:S01]  /*21c0*/  DMUL R28, R28, 8.11296384146066816958e+31 ;  /* 0x469000001c1c7828 */ /* 0x000e220000000000 */
[----:B------:R-:W-:Y:S02]  /*21d0*/  IMAD.MOV.U32 R26, RZ, RZ, RZ ;  /* 0x000000ffff1a7224 */ /* 0x000fe400078e00ff */
[----:B------:R-:W-:Y:S02]  /*21e0*/  IMAD.MOV.U32 R18, RZ, RZ, 0x0 ;  /* 0x00000000ff127424 */ /* 0x000fe400078e00ff */
[----:B------:R-:W-:Y:S01]  /*21f0*/  IMAD.MOV.U32 R19, RZ, RZ, 0x3fd80000 ;  /* 0x3fd80000ff137424 */ /* 0x000fe200078e00ff */
        /* <DEDUP_REMOVED lines=12> */
.L_x_82:
[----:B------:R0:W1:-:S06]  /*22c0*/  DADD R18, R28, R28 ;  /* 0x000000001c127229 */ /* 0x00004c000000001c */
.L_x_81:
[----:B------:R-:W-:Y:S05]  /*22d0*/  BSYNC B1 ;  /* 0x0000000000017941 */ /* 0x000fea0003800000 */
.L_x_79:
[----:B------:R-:W-:-:S04]  /*22e0*/  IMAD.MOV.U32 R21, RZ, RZ, 0x0 ;  /* 0x00000000ff157424 */ /* 0x000fc800078e00ff */
[----:B------:R-:W-:Y:S05]  /*22f0*/  RET.REL.NODEC R20 `(_ZN2at6native63_GLOBAL__N__11d61d08_30_DistributionLogNormalKernel_cu_e7567be543distribution_elementwise_grid_stride_kernelIfLi4EZNS0_9templates4cuda20normal_and_transformIN3c108BFloat16EfPNS_17CUDAGeneratorImplEZZZNS4_17log_normal_kernelIS9_EEvRNS_18TensorIteratorBaseEddT_ENKUlvE_clEvENKUlvE2_clEvEUlfE_EEvSC_T1_T2_EUlP24curandStatePhilox4_32_10E_ZNS1_27distribution_nullary_kernelIS7_f7double2S9_SL_SG_EEvSC_SI_RKT3_T4_EUlifE_EEvlNS_15PhiloxCudaStateESH_SI_) ;  /* 0xffffdd0014007950 */ /* 0x000fea0003c3ffff */
.L_x_83:
        /* <DEDUP_REMOVED lines=16> */
.L_x_342:


//--------------------- .text._ZN2at6native63_GLOBAL__N__11d61d08_30_DistributionLogNormalKernel_cu_e7567be543distribution_elementwise_grid_stride_kernelIfLi4EZNS0_9templates4cuda20normal_and_transformIN3c104HalfEfPNS_17CUDAGeneratorImplEZZZNS4_17log_normal_kernelIS9_EEvRNS_18TensorIteratorBaseEddT_ENKUlvE_clEvENKUlvE1_clEvEUlfE_EEvSC_T1_T2_EUlP24curandStatePhilox4_32_10E0_ZNS1_27distribution_nullary_kernelIS7_f6float4S9_SL_SG_EEvSC_SI_RKT3_T4_EUlifE0_EEvlNS_15PhiloxCudaStateESH_SI_ --------------------------
	.section	.text._ZN2at6native63_GLOBAL__N__11d61d08_30_DistributionLogNormalKernel_cu_e7567be543distribution_elementwise_grid_stride_kernelIfLi4EZNS0_9templates4cuda20normal_and_transformIN3c104HalfEfPNS_17CUDAGeneratorImplEZZZNS4_17log_normal_kernelIS9_EEvRNS_18TensorIteratorBaseEddT_ENKUlvE_clEvENKUlvE1_clEvEUlfE_EEvSC_T1_T2_EUlP24curandStatePhilox4_32_10E0_ZNS1_27distribution_nullary_kernelIS7_f6float4S9_SL_SG_EEvSC_SI_RKT3_T4_EUlifE0_EEvlNS_15PhiloxCudaStateESH_SI_,"ax",@progbits
	.sectioninfo	@"SHI_REGISTERS=40"
	.align	128
.text._ZN2at6native63_GLOBAL__N__11d61d08_30_DistributionLogNormalKernel_cu_e7567be543distribution_elementwise_grid_stride_kernelIfLi4EZNS0_9templates4cuda20normal_and_transformIN3c104HalfEfPNS_17CUDAGeneratorImplEZZZNS4_17log_normal_kernelIS9_EEvRNS_18TensorIteratorBaseEddT_ENKUlvE_clEvENKUlvE1_clEvEUlfE_EEvSC_T1_T2_EUlP24curandStatePhilox4_32_10E0_ZNS1_27distribution_nullary_kernelIS7_f6float4S9_SL_SG_EEvSC_SI_RKT3_T4_EUlifE0_EEvlNS_15PhiloxCudaStateESH_SI_:
        .type           _ZN2at6native63_GLOBAL__N__11d61d08_30_DistributionLogNormalKernel_cu_e7567be543distribution_elementwise_grid_stride_kernelIfLi4EZNS0_9templates4cuda20normal_and_transformIN3c104HalfEfPNS_17CUDAGeneratorImplEZZZNS4_17log_normal_kernelIS9_EEvRNS_18TensorIteratorBaseEddT_ENKUlvE_clEvENKUlvE1_clEvEUlfE_EEvSC_T1_T2_EUlP24curandStatePhilox4_32_10E0_ZNS1_27distribution_nullary_kernelIS7_f6float4S9_SL_SG_EEvSC_SI_RKT3_T4_EUlifE0_EEvlNS_15PhiloxCudaStateESH_SI_,@function
        .size           _ZN2at6native63_GLOBAL__N__11d61d08_30_DistributionLogNormalKernel_cu_e7567be543distribution_elementwise_grid_stride_kernelIfLi4EZNS0_9templates4cuda20normal_and_transformIN3c104HalfEfPNS_17CUDAGeneratorImplEZZZNS4_17log_normal_kernelIS9_EEvRNS_18TensorIteratorBaseEddT_ENKUlvE_clEvENKUlvE1_clEvEUlfE_EEvSC_T1_T2_EUlP24curandStatePhilox4_32_10E0_ZNS1_27distribution_nullary_kernelIS7_f6float4S9_SL_SG_EEvSC_SI_RKT3_T4_EUlifE0_EEvlNS_15PhiloxCudaStateESH_SI_,(.L_x_345 - _ZN2at6native63_GLOBAL__N__11d61d08_30_DistributionLogNormalKernel_cu_e7567be543distribution_elementwise_grid_stride_kernelIfLi4EZNS0_9templates4cuda20normal_and_transformIN3c104HalfEfPNS_17CUDAGeneratorImplEZZZNS4_17log_normal_kernelIS9_EEvRNS_18TensorIteratorBaseEddT_ENKUlvE_clEvENKUlvE1_clEvEUlfE_EEvSC_T1_T2_EUlP24curandStatePhilox4_32_10E0_ZNS1_27distribution_nullary_kernelIS7_f6float4S9_SL_SG_EEvSC_SI_RKT3_T4_EUlifE0_EEvlNS_15PhiloxCudaStateESH_SI_)
        .other          _ZN2at6native63_GLOBAL__N__11d61d08_30_DistributionLogNormalKernel_cu_e7567be543distribution_elementwise_grid_stride_kernelIfLi4EZNS0_9templates4cuda20normal_and_transformIN3c104HalfEfPNS_17CUDAGeneratorImplEZZZNS4_17log_normal_kernelIS9_EEvRNS_18TensorIteratorBaseEddT_ENKUlvE_clEvENKUlvE1_clEvEUlfE_EEvSC_T1_T2_EUlP24curandStatePhilox4_32_10E0_ZNS1_27distribution_nullary_kernelIS7_f6float4S9_SL_SG_EEvSC_SI_RKT3_T4_EUlifE0_EEvlNS_15PhiloxCudaStateESH_SI_,@"STO_CUDA_ENTRY STV_DEFAULT"
_ZN2at6native63_GLOBAL__N__11d61d08_30_DistributionLogNormalKernel_cu_e7567be543distribution_elementwise_grid_stride_kernelIfLi4EZNS0_9templates4cuda20normal_and_transformIN3c104HalfEfPNS_17CUDAGeneratorImplEZZZNS4_17log_normal_kernelIS9_EEvRNS_18TensorIteratorBaseEddT_ENKUlvE_clEvENKUlvE1_clEvEUlfE_EEvSC_T1_T2_EUlP24curandStatePhilox4_32_10E0_ZNS1_27distribution_nullary_kernelIS7_f6float4S9_SL_SG_EEvSC_SI_RKT3_T4_EUlifE0_EEvlNS_15PhiloxCudaStateESH_SI_:
        /* <DEDUP_REMOVED lines=92> */
[----:B------:R-:W-:Y:S05]  /*05c0*/  CALL.REL.NOINC `($__internal_6_$__cuda_sm20_div_s64) ;  /* 0x0000438000007944 */ /* 0x000fea0003c00000 */
[----:B------:R-:W-:Y:S05]  /*05d0*/  BRA `(.L_x_85) ;  /* 0x0000016000007947 */ /* 0x000fea0003800000 */
.L_x_84:
        /* <DEDUP_REMOVED lines=22> */
.L_x_85:
        /* <DEDUP_REMOVED lines=16> */
.L_x_102:
        /* <DEDUP_REMOVED lines=13> */
.L_x_87:
[----:B------:R-:W-:Y:S05]  /*0910*/  BSYNC B0 ;  /* 0x0000000000007941 */ /* 0x000fea0003800000 */
.L_x_86:
        /* <DEDUP_REMOVED lines=69> */
.L_x_89:
[----:B------:R-:W-:Y:S01]  /*0d70*/  IMAD.MOV.U32 R34, RZ, RZ, R30 ;  /* 0x000000ffff227224 */ /* 0x000fe200078e001e */
[----:B------:R-:W-:Y:S01]  /*0d80*/  MOV R35, R23 ;  /* 0x0000001700237202 */ /* 0x000fe20000000f00 */
[----:B------:R-:W-:Y:S01]  /*0d90*/  IMAD.MOV.U32 R33, RZ, RZ, R26 ;  /* 0x000000ffff217224 */ /* 0x000fe200078e001a */
[----:B------:R-:W-:-:S03]  /*0da0*/  MOV R22, R20 ;  /* 0x0000001400167202 */ /* 0x000fc60000000f00 */
.L_x_88:
        /* <DEDUP_REMOVED lines=235> */
.L_x_92:
[----:B------:R-:W-:Y:S02]  /*1c60*/  MOV R23, c[0x0][0x32c] ;  /* 0x0000cb0000177a02 */ /* 0x000fe40000000f00 */
[----:B------:R-:W-:-:S03]  /*1c70*/  IADD3 R34, P0, R34, c[0x0][0x320], RZ ;  /* 0x0000c80022227a10 */ /* 0x000fc60007f1e0ff */
[----:B------:R-:W-:Y:S02]  /*1c80*/  FFMA.FTZ R32, R32, R23, c[0x0][0x328] ;  /* 0x0000ca0020207623 */ /* 0x000fe40000010017 */
[----:B------:R-:W-:Y:S02]  /*1c90*/  IMAD.X R35, RZ, RZ, c[0x0][0x324], P0 ;  /* 0x0000c900ff237624 */ /* 0x000fe400000e06ff */
[----:B------:R-:W-:-:S06]  /*1ca0*/  FMUL.FTZ R32, R32, 1.4426950216293334961 ;  /* 0x3fb8aa3b20207820 */ /* 0x000fcc0000410000 */
[----:B------:R-:W0:Y:S02]  /*1cb0*/  MUFU.EX2 R32, R32 ;  /* 0x0000002000207308 */ /* 0x000e240000000800 */
[----:B0-----:R-:W-:-:S05]  /*1cc0*/  F2FP.PACK_AB R22, RZ, R32 ;  /* 0x00000020ff16723e */ /* 0x001fca00000000ff */
[----:B------:R0:W-:Y:S02]  /*1cd0*/  STG.E.U16 [R34.64], R22 ;  /* 0x0000001622007986 */ /* 0x0001e4000c101508 */
.L_x_91:
[----:B------:R-:W-:Y:S05]  /*1ce0*/  BSYNC B0 ;  /* 0x0000000000007941 */ /* 0x000fea0003800000 */
.L_x_90:
        /* <DEDUP_REMOVED lines=224> */
.L_x_95:
        /* <DEDUP_REMOVED lines=8> */
.L_x_94:
[----:B------:R-:W-:Y:S05]  /*2b70*/  BSYNC B0 ;  /* 0x0000000000007941 */ /* 0x000fea0003800000 */
.L_x_93:
        /* <DEDUP_REMOVED lines=226> */
.L_x_98:
[----:B------:R-:W-:-:S04]  /*39a0*/  IMAD.MOV.U32 R22, RZ, RZ, c[0x0][0x32c] ;  /* 0x0000cb00ff167624 */ /* 0x000fc800078e00ff */
[----:B------:R-:W-:Y:S01]  /*39b0*/  FFMA.FTZ R29, R29, R22, c[0x0][0x328] ;  /* 0x0000ca001d1d7623 */ /* 0x000fe20000010016 */
[----:B------:R-:W-:-:S03]  /*39c0*/  IADD3 R22, P0, R32, c[0x0][0x320], RZ ;  /* 0x0000c80020167a10 */ /* 0x000fc60007f1e0ff */
[----:B------:R-:W-:Y:S01]  /*39d0*/  FMUL.FTZ R29, R29, 1.4426950216293334961 ;  /* 0x3fb8aa3b1d1d7820 */ /* 0x000fe20000410000 */
[----:B------:R-:W-:-:S05]  /*39e0*/  IADD3.X R23, RZ, c[0x0][0x324], RZ, P0, !PT ;  /* 0x0000c900ff177a10 */ /* 0x000fca00007fe4ff */
[----:B------:R-:W0:Y:S02]  /*39f0*/  MUFU.EX2 R29, R29 ;  /* 0x0000001d001d7308 */ /* 0x000e240000000800 */
[----:B0-----:R-:W-:-:S05]  /*3a00*/  F2FP.PACK_AB R30, RZ, R29 ;  /* 0x0000001dff1e723e */ /* 0x001fca00000000ff */
[----:B------:R0:W-:Y:S02]  /*3a10*/  STG.E.U16 [R22.64], R30 ;  /* 0x0000001e16007986 */ /* 0x0001e4000c101508 */
.L_x_97:
[----:B------:R-:W-:Y:S05]  /*3a20*/  BSYNC B0 ;  /* 0x0000000000007941 */ /* 0x000fea0003800000 */
.L_x_96:
        /* <DEDUP_REMOVED lines=222> */
.L_x_100:
[----:B------:R-:W-:Y:S02]  /*4810*/  MOV R23, c[0x0][0x32c] ;  /* 0x0000cb0000177a02 */ /* 0x000fe40000000f00 */
[----:B------:R-:W-:-:S03]  /*4820*/  IADD3 R30, P0, R30, c[0x0][0x320], RZ ;  /* 0x0000c8001e1e7a10 */ /* 0x000fc60007f1e0ff */
[----:B------:R-:W-:Y:S01]  /*4830*/  FFMA.FTZ R28, R28, R23, c[0x0][0x328] ;  /* 0x0000ca001c1c7623 */ /* 0x000fe20000010017 */
[----:B------:R-:W-:-:S03]  /*4840*/  IADD3.X R31, RZ, c[0x0][0x324], RZ, P0, !PT ;  /* 0x0000c900ff1f7a10 */ /* 0x000fc600007fe4ff */
[----:B------:R-:W-:-:S06]  /*4850*/  FMUL.FTZ R28, R28, 1.4426950216293334961 ;  /* 0x3fb8aa3b1c1c7820 */ /* 0x000fcc0000410000 */
[----:B------:R-:W0:Y:S02]  /*4860*/  MUFU.EX2 R28, R28 ;  /* 0x0000001c001c7308 */ /* 0x000e240000000800 */
[----:B0-----:R-:W-:-:S05]  /*4870*/  F2FP.PACK_AB R22, RZ, R28 ;  /* 0x0000001cff16723e */ /* 0x001fca00000000ff */
[----:B------:R0:W-:Y:S02]  /*4880*/  STG.E.U16 [R30.64], R22 ;  /* 0x000000161e007986 */ /* 0x0001e4000c101508 */
.L_x_99:
        /* <DEDUP_REMOVED lines=11> */
.L_x_101:
[----:B------:R-:W-:Y:S05]  /*4940*/  EXIT ;  /* 0x000000000000794d */ /* 0x000fea0003800000 */
        .weak           $__internal_6_$__cuda_sm20_div_s64
        .type           $__internal_6_$__cuda_sm20_div_s64,@function
        .size           $__internal_6_$__cuda_sm20_div_s64,(.L_x_345 - $__internal_6_$__cuda_sm20_div_s64)
$__internal_6_$__cuda_sm20_div_s64:
        /* <DEDUP_REMOVED lines=73> */
[----:B------:R-:W-:Y:S06]  /*4de0*/  RET.REL.NODEC R24 `(_ZN2at6native63_GLOBAL__N__11d61d08_30_DistributionLogNormalKernel_cu_e7567be543distribution_elementwise_grid_stride_kernelIfLi4EZNS0_9templates4cuda20normal_and_transformIN3c104HalfEfPNS_17CUDAGeneratorImplEZZZNS4_17log_normal_kernelIS9_EEvRNS_18TensorIteratorBaseEddT_ENKUlvE_clEvENKUlvE1_clEvEUlfE_EEvSC_T1_T2_EUlP24curandStatePhilox4_32_10E0_ZNS1_27distribution_nullary_kernelIS7_f6float4S9_SL_SG_EEvSC_SI_RKT3_T4_EUlifE0_EEvlNS_15PhiloxCudaStateESH_SI_) ;  /* 0xffffb21018007950 */ /* 0x000fec0003c3ffff */
.L_x_103:
        /* <DEDUP_REMOVED lines=9> */
.L_x_345:


//--------------------- .text._ZN2at6native63_GLOBAL__N__11d61d08_30_DistributionLogNormalKernel_cu_e7567be543distribution_elementwise_grid_stride_kernelIfLi4EZNS0_9templates4cuda20normal_and_transformIN3c104HalfEfPNS_17CUDAGeneratorImplEZZZNS4_17log_normal_kernelIS9_EEvRNS_18TensorIteratorBaseEddT_ENKUlvE_clEvENKUlvE1_clEvEUlfE_EEvSC_T1_T2_EUlP24curandStatePhilox4_32_10E0_ZNS1_27distribution_nullary_kernelIS7_f6float4S9_SL_SG_EEvSC_SI_RKT3_T4_EUlifE_EEvlNS_15PhiloxCudaStateESH_SI_ --------------------------
	.section	.text._ZN2at6native63_GLOBAL__N__11d61d08_30_DistributionLogNormalKernel_cu_e7567be543distribution_elementwise_grid_stride_kernelIfLi4EZNS0_9templates4cuda20normal_and_transformIN3c104HalfEfPNS_17CUDAGeneratorImplEZZZNS4_17log_normal_kernelIS9_EEvRNS_18TensorIteratorBaseEddT_ENKUlvE_clEvENKUlvE1_clEvEUlfE_EEvSC_T1_T2_EUlP24curandStatePhilox4_32_10E0_ZNS1_27distribution_nullary_kernelIS7_f6float4S9_SL_SG_EEvSC_SI_RKT3_T4_EUlifE_EEvlNS_15PhiloxCudaStateESH_SI_,"ax",@progbits
	.sectioninfo	@"SHI_REGISTERS=52"
	.align	128
.text._ZN2at6native63_GLOBAL__N__11d61d08_30_DistributionLogNormalKernel_cu_e7567be543distribution_elementwise_grid_stride_kernelIfLi4EZNS0_9templates4cuda20normal_and_transformIN3c104HalfEfPNS_17CUDAGeneratorImplEZZZNS4_17log_normal_kernelIS9_EEvRNS_18TensorIteratorBaseEddT_ENKUlvE_clEvENKUlvE1_clEvEUlfE_EEvSC_T1_T2_EUlP24curandStatePhilox4_32_10E0_ZNS1_27distribution_nullary_kernelIS7_f6float4S9_SL_SG_EEvSC_SI_RKT3_T4_EUlifE_EEvlNS_15PhiloxCudaStateESH_SI_:
        .type           _ZN2at6native63_GLOBAL__N__11d61d08_30_DistributionLogNormalKernel_cu_e7567be543distribution_elementwise_grid_stride_kernelIfLi4EZNS0_9templates4cuda20normal_and_transformIN3c104HalfEfPNS_17CUDAGeneratorImplEZZZNS4_17log_normal_kernelIS9_EEvRNS_18TensorIteratorBaseEddT_ENKUlvE_clEvENKUlvE1_clEvEUlfE_EEvSC_T1_T2_EUlP24curandStatePhilox4_32_10E0_ZNS1_27distribution_nullary_kernelIS7_f6float4S9_SL_SG_EEvSC_SI_RKT3_T4_EUlifE_EEvlNS_15PhiloxCudaStateESH_SI_,@function
        .size           _ZN2at6native63_GLOBAL__N__11d61d08_30_DistributionLogNormalKernel_cu_e7567be543distribution_elementwise_grid_stride_kernelIfLi4EZNS0_9templates4cuda20normal_and_transformIN3c104HalfEfPNS_17CUDAGeneratorImplEZZZNS4_17log_normal_kernelIS9_EEvRNS_18TensorIteratorBaseEddT_ENKUlvE_clEvENKUlvE1_clEvEUlfE_EEvSC_T1_T2_EUlP24curandStatePhilox4_32_10E0_ZNS1_27distribution_nullary_kernelIS7_f6float4S9_SL_SG_EEvSC_SI_RKT3_T4_EUlifE_EEvlNS_15PhiloxCudaStateESH_SI_,(.L_x_347 - _ZN2at6native63_GLOBAL__N__11d61d08_30_DistributionLogNormalKernel_cu_e7567be543distribution_elementwise_grid_stride_kernelIfLi4EZNS0_9templates4cuda20normal_and_transformIN3c104HalfEfPNS_17CUDAGeneratorImplEZZZNS4_17log_normal_kernelIS9_EEvRNS_18TensorIteratorBaseEddT_ENKUlvE_clEvENKUlvE1_clEvEUlfE_EEvSC_T1_T2_EUlP24curandStatePhilox4_32_10E0_ZNS1_27distribution_nullary_kernelIS7_f6float4S9_SL_SG_EEvSC_SI_RKT3_T4_EUlifE_EEvlNS_15PhiloxCudaStateESH_SI_)
        .other          _ZN2at6native63_GLOBAL__N__11d61d08_30_DistributionLogNormalKernel_cu_e7567be543distribution_elementwise_grid_stride_kernelIfLi4EZNS0_9templates4cuda20normal_and_transformIN3c104HalfEfPNS_17CUDAGeneratorImplEZZZNS4_17log_normal_kernelIS9_EEvRNS_18TensorIteratorBaseEddT_ENKUlvE_clEvENKUlvE1_clEvEUlfE_EEvSC_T1_T2_EUlP24curandStatePhilox4_32_10E0_ZNS1_27distribution_nullary_kernelIS7_f6float4S9_SL_SG_EEvSC_SI_RKT3_T4_EUlifE_EEvlNS_15PhiloxCudaStateESH_SI_,@"STO_CUDA_ENTRY STV_DEFAULT"
_ZN2at6native63_GLOBAL__N__11d61d08_30_DistributionLogNormalKernel_cu_e7567be543distribution_elementwise_grid_stride_kernelIfLi4EZNS0_9templates4cuda20normal_and_transformIN3c104HalfEfPNS_17CUDAGeneratorImplEZZZNS4_17log_normal_kernelIS9_EEvRNS_18TensorIteratorBaseEddT_ENKUlvE_clEvENKUlvE1_clEvEUlfE_EEvSC_T1_T2_EUlP24curandStatePhilox4_32_10E0_ZNS1_27distribution_nullary_kernelIS7_f6float4S9_SL_SG_EEvSC_SI_RKT3_T4_EUlifE_EEvlNS_15PhiloxCudaStateESH_SI_:
        /* <DEDUP_REMOVED lines=85> */
[----:B------:R-:W-:Y:S05]  /*0550*/  CALL.REL.NOINC `($__internal_7_$__cuda_sm20_div_s64) ;  /* 0x00000ea000007944 */ /* 0x000fea0003c00000 */
[----:B------:R-:W-:Y:S02]  /*0560*/  IMAD.MOV.U32 R24, RZ, RZ, R26 ;  /* 0x000000ffff187224 */ /* 0x000fe400078e001a */
[----:B------:R-:W-:Y:S01]  /*0570*/  IMAD.MOV.U32 R25, RZ, RZ, R27 ;  /* 0x000000ffff197224 */ /* 0x000fe200078e001b */
[----:B------:R-:W-:Y:S05]  /*0580*/  BRA `(.L_x_105) ;  /* 0x0000016000007947 */ /* 0x000fea0003800000 */
.L_x_104:
        /* <DEDUP_REMOVED lines=22> */
.L_x_105:
        /* <DEDUP_REMOVED lines=27> */
.L_x_117:
        /* <DEDUP_REMOVED lines=13> */
.L_x_107:
[----:B------:R-:W-:Y:S05]  /*0970*/  BSYNC B0 ;  /* 0x0000000000007941 */ /* 0x000fea0003800000 */
.L_x_106:
        /* <DEDUP_REMOVED lines=60> */
.L_x_109:
[----:B------:R-:W-:Y:S01]  /*0d40*/  MOV R25, R38 ;  /* 0x0000002600197202 */ /* 0x000fe20000000f00 */
[----:B------:R-:W-:Y:S02]  /*0d50*/  IMAD.MOV.U32 R30, RZ, RZ, R43 ;  /* 0x000000ffff1e7224 */ /* 0x000fe400078e002b */
[----:B------:R-:W-:-:S02]  /*0d60*/  IMAD.MOV.U32 R31, RZ, RZ, R26 ;  /* 0x000000ffff1f7224 */ /* 0x000fc400078e001a */
[----:B------:R-:W-:Y:S02]  /*0d70*/  IMAD.MOV.U32 R42, RZ, RZ, R28 ;  /* 0x000000ffff2a7224 */ /* 0x000fe400078e001c */
.L_x_108:
        /* <DEDUP_REMOVED lines=52> */
[----:B0-----:R-:W-:-:S05]  /*10c0*/  F2FP.PACK_AB R46, RZ, R45 ;  /* 0x0000002dff2e723e */ /* 0x001fca00000000ff */
[----:B------:R0:W-:Y:S02]  /*10d0*/  STG.E.U16 [R24.64], R46 ;  /* 0x0000002e18007986 */ /* 0x0001e4000c101508 */
.L_x_111:
[----:B------:R-:W-:Y:S05]  /*10e0*/  BSYNC B0 ;  /* 0x0000000000007941 */ /* 0x000fea0003800000 */
.L_x_110:
        /* <DEDUP_REMOVED lines=9> */
[----:B0-----:R-:W-:-:S05]  /*1180*/  F2FP.PACK_AB R45, RZ, R44 ;  /* 0x0000002cff2d723e */ /* 0x001fca00000000ff */
[----:B------:R0:W-:Y:S02]  /*1190*/  STG.E.U16 [R24.64], R45 ;  /* 0x0000002d18007986 */ /* 0x0001e4000c101508 */
.L_x_113:
[----:B------:R-:W-:Y:S05]  /*11a0*/  BSYNC B0 ;  /* 0x0000000000007941 */ /* 0x000fea0003800000 */
.L_x_112:
        /* <DEDUP_REMOVED lines=12> */
[----:B0-----:R-:W-:-:S05]  /*1270*/  F2FP.PACK_AB R38, RZ, R34 ;  /* 0x00000022ff26723e */ /* 0x001fca00000000ff */
[----:B------:R0:W-:Y:S02]  /*1280*/  STG.E.U16 [R24.64], R38 ;  /* 0x0000002618007986 */ /* 0x0001e4000c101508 */
.L_x_115:
[----:B------:R-:W-:Y:S05]  /*1290*/  BSYNC B0 ;  /* 0x0000000000007941 */ /* 0x000fea0003800000 */
.L_x_114:
        /* <DEDUP_REMOVED lines=9> */
[----:B0-----:R-:W-:-:S05]  /*1330*/  F2FP.PACK_AB R34, RZ, R30 ;  /* 0x0000001eff22723e */ /* 0x001fca00000000ff */
[----:B------:R0:W-:Y:S02]  /*1340*/  STG.E.U16 [R24.64], R34 ;  /* 0x0000002218007986 */ /* 0x0001e4000c101508 */
.L_x_116:
        /* <DEDUP_REMOVED lines=11> */
        .weak           $__internal_7_$__cuda_sm20_div_s64
        .type           $__internal_7_$__cuda_sm20_div_s64,@function
        .size           $__internal_7_$__cuda_sm20_div_s64,(.L_x_347 - $__internal_7_$__cuda_sm20_div_s64)
$__internal_7_$__cuda_sm20_div_s64:
        /* <DEDUP_REMOVED lines=74> */
[----:B------:R-:W-:Y:S06]  /*18a0*/  RET.REL.NODEC R24 `(_ZN2at6native63_GLOBAL__N__11d61d08_30_DistributionLogNormalKernel_cu_e7567be543distribution_elementwise_grid_stride_kernelIfLi4EZNS0_9templates4cuda20normal_and_transformIN3c104HalfEfPNS_17CUDAGeneratorImplEZZZNS4_17log_normal_kernelIS9_EEvRNS_18TensorIteratorBaseEddT_ENKUlvE_clEvENKUlvE1_clEvEUlfE_EEvSC_T1_T2_EUlP24curandStatePhilox4_32_10E0_ZNS1_27distribution_nullary_kernelIS7_f6float4S9_SL_SG_EEvSC_SI_RKT3_T4_EUlifE_EEvlNS_15PhiloxCudaStateESH_SI_) ;  /* 0xffffe75018007950 */ /* 0x000fec0003c3ffff */
.L_x_118:
        /* <DEDUP_REMOVED lines=13> */
.L_x_347:


//--------------------- .text._ZN2at6native63_GLOBAL__N__11d61d08_30_DistributionLogNormalKernel_cu_e7567be543distribution_elementwise_grid_stride_kernelIfLi4EZNS0_9templates4cuda20normal_and_transformIN3c104HalfEfPNS_17CUDAGeneratorImplEZZZNS4_17log_normal_kernelIS9_EEvRNS_18TensorIteratorBaseEddT_ENKUlvE_clEvENKUlvE1_clEvEUlfE_EEvSC_T1_T2_EUlP24curandStatePhilox4_32_10E_ZNS1_27distribution_nullary_kernelIS7_f7double2S9_SL_SG_EEvSC_SI_RKT3_T4_EUlifE0_EEvlNS_15PhiloxCudaStateESH_SI_ --------------------------
	.section	.text._ZN2at6native63_GLOBAL__N__11d61d08_30_DistributionLogNormalKernel_cu_e7567be543distribution_elementwise_grid_stride_kernelIfLi4EZNS0_9templates4cuda20normal_and_transformIN3c104HalfEfPNS_17CUDAGeneratorImplEZZZNS4_17log_normal_kernelIS9_EEvRNS_18TensorIteratorBaseEddT_ENKUlvE_clEvENKUlvE1_clEvEUlfE_EEvSC_T1_T2_EUlP24curandStatePhilox4_32_10E_ZNS1_27distribution_nullary_kernelIS7_f7double2S9_SL_SG_EEvSC_SI_RKT3_T4_EUlifE0_EEvlNS_15PhiloxCudaStateESH_SI_,"ax",@progbits
	.sectioninfo	@"SHI_REGISTERS=56"
	.align	128
.text._ZN2at6native63_GLOBAL__N__11d61d08_30_DistributionLogNormalKernel_cu_e7567be543distribution_elementwise_grid_stride_kernelIfLi4EZNS0_9templates4cuda20normal_and_transformIN3c104HalfEfPNS_17CUDAGeneratorImplEZZZNS4_17log_normal_kernelIS9_EEvRNS_18TensorIteratorBaseEddT_ENKUlvE_clEvENKUlvE1_clEvEUlfE_EEvSC_T1_T2_EUlP24curandStatePhilox4_32_10E_ZNS1_27distribution_nullary_kernelIS7_f7double2S9_SL_SG_EEvSC_SI_RKT3_T4_EUlifE0_EEvlNS_15PhiloxCudaStateESH_SI_:
        .type           _ZN2at6native63_GLOBAL__N__11d61d08_30_DistributionLogNormalKernel_cu_e7567be543distribution_elementwise_grid_stride_kernelIfLi4EZNS0_9templates4cuda20normal_and_transformIN3c104HalfEfPNS_17CUDAGeneratorImplEZZZNS4_17log_normal_kernelIS9_EEvRNS_18TensorIteratorBaseEddT_ENKUlvE_clEvENKUlvE1_clEvEUlfE_EEvSC_T1_T2_EUlP24curandStatePhilox4_32_10E_ZNS1_27distribution_nullary_kernelIS7_f7double2S9_SL_SG_EEvSC_SI_RKT3_T4_EUlifE0_EEvlNS_15PhiloxCudaStateESH_SI_,@function
        .size           _ZN2at6native63_GLOBAL__N__11d61d08_30_DistributionLogNormalKernel_cu_e7567be543distribution_elementwise_grid_stride_kernelIfLi4EZNS0_9templates4cuda20normal_and_transformIN3c104HalfEfPNS_17CUDAGeneratorImplEZZZNS4_17log_normal_kernelIS9_EEvRNS_18TensorIteratorBaseEddT_ENKUlvE_clEvENKUlvE1_clEvEUlfE_EEvSC_T1_T2_EUlP24curandStatePhilox4_32_10E_ZNS1_27distribution_nullary_kernelIS7_f7double2S9_SL_SG_EEvSC_SI_RKT3_T4_EUlifE0_EEvlNS_15PhiloxCudaStateESH_SI_,(.L_x_349 - _ZN2at6native63_GLOBAL__N__11d61d08_30_DistributionLogNormalKernel_cu_e7567be543distribution_elementwise_grid_stride_kernelIfLi4EZNS0_9templates4cuda20normal_and_transformIN3c104HalfEfPNS_17CUDAGeneratorImplEZZZNS4_17log_normal_kernelIS9_EEvRNS_18TensorIteratorBaseEddT_ENKUlvE_clEvENKUlvE1_clEvEUlfE_EEvSC_T1_T2_EUlP24curandStatePhilox4_32_10E_ZNS1_27distribution_nullary_kernelIS7_f7double2S9_SL_SG_EEvSC_SI_RKT3_T4_EUlifE0_EEvlNS_15PhiloxCudaStateESH_SI_)
        .other          _ZN2at6native63_GLOBAL__N__11d61d08_30_DistributionLogNormalKernel_cu_e7567be543distribution_elementwise_grid_stride_kernelIfLi4EZNS0_9templates4cuda20normal_and_transformIN3c104HalfEfPNS_17CUDAGeneratorImplEZZZNS4_17log_normal_kernelIS9_EEvRNS_18TensorIteratorBaseEddT_ENKUlvE_clEvENKUlvE1_clEvEUlfE_EEvSC_T1_T2_EUlP24curandStatePhilox4_32_10E_ZNS1_27distribution_nullary_kernelIS7_f7double2S9_SL_SG_EEvSC_SI_RKT3_T4_EUlifE0_EEvlNS_15PhiloxCudaStateESH_SI_,@"STO_CUDA_ENTRY STV_DEFAULT"
_ZN2at6native63_GLOBAL__N__11d61d08_30_DistributionLogNormalKernel_cu_e7567be543distribution_elementwise_grid_stride_kernelIfLi4EZNS0_9templates4cuda20normal_and_transformIN3c104HalfEfPNS_17CUDAGeneratorImplEZZZNS4_17log_normal_kernelIS9_EEvRNS_18TensorIteratorBaseEddT_ENKUlvE_clEvENKUlvE1_clEvEUlfE_EEvSC_T1_T2_EUlP24curandStatePhilox4_32_10E_ZNS1_27distribution_nullary_kernelIS7_f7double2S9_SL_SG_EEvSC_SI_RKT3_T4_EUlifE0_EEvlNS_15PhiloxCudaStateESH_SI_:
        /* <DEDUP_REMOVED lines=92> */
[----:B------:R-:W-:Y:S05]  /*05c0*/  CALL.REL.NOINC `($__internal_8_$__cuda_sm20_div_s64) ;  /* 0x00004b9000007944 */ /* 0x000fea0003c00000 */
[----:B------:R-:W-:Y:S05]  /*05d0*/  BRA `(.L_x_120) ;  /* 0x0000016000007947 */ /* 0x000fea0003800000 */
.L_x_119:
        /* <DEDUP_REMOVED lines=22> */
.L_x_120:
        /* <DEDUP_REMOVED lines=19> */
.L_x_141:
        /* <DEDUP_REMOVED lines=13> */
.L_x_122:
[----:B------:R-:W-:Y:S05]  /*0940*/  BSYNC B0 ;  /* 0x0000000000007941 */ /* 0x000fea0003800000 */
.L_x_121:
        /* <DEDUP_REMOVED lines=70> */
.L_x_124:
[----:B------:R-:W-:Y:S01]  /*0db0*/  IMAD.MOV.U32 R23, RZ, RZ, R16 ;  /* 0x000000ffff177224 */ /* 0x000fe200078e0010 */
[----:B------:R-:W-:Y:S01]  /*0dc0*/  MOV R20, R21 ;  /* 0x0000001500147202 */ /* 0x000fe20000000f00 */
[----:B------:R-:W-:Y:S01]  /*0dd0*/  IMAD.MOV.U32 R19, RZ, RZ, R51 ;  /* 0x000000ffff137224 */ /* 0x000fe200078e0033 */
[----:B------:R-:W-:-:S05]  /*0de0*/  MOV R18, R14 ;  /* 0x0000000e00127202 */ /* 0x000fca0000000f00 */
.L_x_123:
        /* <DEDUP_REMOVED lines=88> */
.L_x_126:
[----:B------:R-:W-:Y:S05]  /*1370*/  BSYNC B0 ;  /* 0x0000000000007941 */ /* 0x000fea0003800000 */
.L_x_125:
        /* <DEDUP_REMOVED lines=50> */
[----:B01----:R-:W-:Y:S05]  /*16a0*/  CALL.REL.NOINC `($__internal_9_$__cuda_sm20_dsqrt_rn_f64_mediumpath_v1) ;  /* 0x00003f5000007944 */ /* 0x003fea0003c00000 */
.L_x_128:
[----:B--2---:R-:W-:Y:S05]  /*16b0*/  BSYNC B0 ;  /* 0x0000000000007941 */ /* 0x004fea0003800000 */
.L_x_127:
        /* <DEDUP_REMOVED lines=221> */
.L_x_131:
        /* <DEDUP_REMOVED lines=9> */
[----:B0-----:R-:W-:-:S05]  /*2520*/  F2FP.PACK_AB R21, RZ, R20 ;  /* 0x00000014ff15723e */ /* 0x001fca00000000ff */
[----:B------:R0:W-:Y:S02]  /*2530*/  STG.E.U16 [R18.64], R21 ;  /* 0x0000001512007986 */ /* 0x0001e4000c101508 */
.L_x_130:
[----:B012---:R-:W-:Y:S05]  /*2540*/  BSYNC B0 ;  /* 0x0000000000007941 */ /* 0x007fea0003800000 */
.L_x_129:
        /* <DEDUP_REMOVED lines=232> */
.L_x_134:
        /* <DEDUP_REMOVED lines=9> */
[----:B0-----:R-:W-:-:S05]  /*3460*/  F2FP.PACK_AB R17, RZ, R18 ;  /* 0x00000012ff11723e */ /* 0x001fca00000000ff */
[----:B------:R0:W-:Y:S02]  /*3470*/  STG.E.U16 [R22.64], R17 ;  /* 0x0000001116007986 */ /* 0x0001e4000c101508 */
.L_x_133:
[----:B------:R-:W-:Y:S05]  /*3480*/  BSYNC B0 ;  /* 0x0000000000007941 */ /* 0x000fea0003800000 */
.L_x_132:
        /* <DEDUP_REMOVED lines=219> */
.L_x_137:
[----:B------:R-:W0:Y:S01]  /*4240*/  MUFU.EX2 R17, R50 ;  /* 0x0000003200117308 */ /* 0x000e220000000800 */
[----:B------:R-:W-:Y:S02]  /*4250*/  IADD3 R16, P0, R19, c[0x0][0x320], RZ ;  /* 0x0000c80013107a10 */ /* 0x000fe40007f1e0ff */
[----:B0-----:R-:W-:-:S03]  /*4260*/  F2FP.PACK_AB R18, RZ, R17 ;  /* 0x00000011ff12723e */ /* 0x001fc600000000ff */
[----:B------:R-:W-:-:S05]  /*4270*/  IMAD.X R17, RZ, RZ, c[0x0][0x324], P0 ;  /* 0x0000c900ff117624 */ /* 0x000fca00000e06ff */
[----:B------:R0:W-:Y:S03]  /*4280*/  STG.E.U16 [R16.64], R18 ;  /* 0x0000001210007986 */ /* 0x0001e6000c101508 */
.L_x_136:
[----:B------:R-:W-:Y:S05]  /*4290*/  BSYNC B0 ;  /* 0x0000000000007941 */ /* 0x000fea0003800000 */
.L_x_135:
        /* <DEDUP_REMOVED lines=219> */
.L_x_139:
[----:B------:R-:W0:Y:S01]  /*5050*/  MUFU.EX2 R17, R50 ;  /* 0x0000003200117308 */ /* 0x000e220000000800 */
[----:B------:R-:W-:Y:S02]  /*5060*/  IADD3 R16, P0, R19, c[0x0][0x320], RZ ;  /* 0x0000c80013107a10 */ /* 0x000fe40007f1e0ff */
[----:B0-----:R-:W-:-:S03]  /*5070*/  F2FP.PACK_AB R18, RZ, R17 ;  /* 0x00000011ff12723e */ /* 0x001fc600000000ff */
[----:B------:R-:W-:-:S05]  /*5080*/  IMAD.X R17, RZ, RZ, c[0x0][0x324], P0 ;  /* 0x0000c900ff117624 */ /* 0x000fca00000e06ff */
[----:B------:R0:W-:Y:S03]  /*5090*/  STG.E.U16 [R16.64], R18 ;  /* 0x0000001210007986 */ /* 0x0001e6000c101508 */
.L_x_138:
        /* <DEDUP_REMOVED lines=11> */
.L_x_140:
[----:B------:R-:W-:Y:S05]  /*5150*/  EXIT ;  /* 0x000000000000794d */ /* 0x000fea0003800000 */
        .weak           $__internal_8_$__cuda_sm20_div_s64
        .type           $__internal_8_$__cuda_sm20_div_s64,@function
        .size           $__internal_8_$__cuda_sm20_div_s64,($__internal_9_$__cuda_sm20_dsqrt_rn_f64_mediumpath_v1 - $__internal_8_$__cuda_sm20_div_s64)
$__internal_8_$__cuda_sm20_div_s64:
        /* <DEDUP_REMOVED lines=73> */
[----:B------:R-:W-:Y:S06]  /*55f0*/  RET.REL.NODEC R22 `(_ZN2at6native63_GLOBAL__N__11d61d08_30_DistributionLogNormalKernel_cu_e7567be543distribution_elementwise_grid_stride_kernelIfLi4EZNS0_9templates4cuda20normal_and_transformIN3c104HalfEfPNS_17CUDAGeneratorImplEZZZNS4_17log_normal_kernelIS9_EEvRNS_18TensorIteratorBaseEddT_ENKUlvE_clEvENKUlvE1_clEvEUlfE_EEvSC_T1_T2_EUlP24curandStatePhilox4_32_10E_ZNS1_27distribution_nullary_kernelIS7_f7double2S9_SL_SG_EEvSC_SI_RKT3_T4_EUlifE0_EEvlNS_15PhiloxCudaStateESH_SI_) ;  /* 0xffffaa0016007950 */ /* 0x000fec0003c3ffff */
        .weak           $__internal_9_$__cuda_sm20_dsqrt_rn_f64_mediumpath_v1
        .type           $__internal_9_$__cuda_sm20_dsqrt_rn_f64_mediumpath_v1,@function
        .size           $__internal_9_$__cuda_sm20_dsqrt_rn_f64_mediumpath_v1,(.L_x_349 - $__internal_9_$__cuda_sm20_dsqrt_rn_f64_mediumpath_v1)
$__internal_9_$__cuda_sm20_dsqrt_rn_f64_mediumpath_v1:
        /* <DEDUP_REMOVED lines=12> */
.L_x_143:
        /* <DEDUP_REMOVED lines=24> */
.L_x_145:
[----:B------:R0:W1:-:S06]  /*5840*/  DADD R16, R26, R26 ;  /* 0x000000001a107229 */ /* 0x00004c000000001a */
.L_x_144:
[----:B------:R-:W-:Y:S05]  /*5850*/  BSYNC B1 ;  /* 0x0000000000017941 */ /* 0x000fea0003800000 */
.L_x_142:
[----:B------:R-:W-:-:S04]  /*5860*/  IMAD.MOV.U32 R19, RZ, RZ, 0x0 ;  /* 0x00000000ff137424 */ /* 0x000fc800078e00ff */
[----:B------:R-:W-:Y:S05]  /*5870*/  RET.REL.NODEC R18 `(_ZN2at6native63_GLOBAL__N__11d61d08_30_DistributionLogNormalKernel_cu_e7567be543distribution_elementwise_grid_stride_kernelIfLi4EZNS0_9templates4cuda20normal_and_transformIN3c104HalfEfPNS_17CUDAGeneratorImplEZZZNS4_17log_normal_kernelIS9_EEvRNS_18TensorIteratorBaseEddT_ENKUlvE_clEvENKUlvE1_clEvEUlfE_EEvSC_T1_T2_EUlP24curandStatePhilox4_32_10E_ZNS1_27distribution_nullary_kernelIS7_f7double2S9_SL_SG_EEvSC_SI_RKT3_T4_EUlifE0_EEvlNS_15PhiloxCudaStateESH_SI_) ;  /* 0xffffa78012007950 */ /* 0x000fea0003c3ffff */
.L_x_146:
        /* <DEDUP_REMOVED lines=16> */
.L_x_349:


//--------------------- .text._ZN2at6native63_GLOBAL__N__11d61d08_30_DistributionLogNormalKernel_cu_e7567be543distribution_elementwise_grid_stride_kernelIfLi4EZNS0_9templates4cuda20normal_and_transformIN3c104HalfEfPNS_17CUDAGeneratorImplEZZZNS4_17log_normal_kernelIS9_EEvRNS_18TensorIteratorBaseEddT_ENKUlvE_clEvENKUlvE1_clEvEUlfE_EEvSC_T1_T2_EUlP24curandStatePhilox4_32_10E_ZNS1_27distribution_nullary_kernelIS7_f7double2S9_SL_SG_EEvSC_SI_RKT3_T4_EUlifE_EEvlNS_15PhiloxCudaStateESH_SI_ --------------------------
	.section	.text._ZN2at6native63_GLOBAL__N__11d61d08_30_DistributionLogNormalKernel_cu_e7567be543distribution_elementwise_grid_stride_kernelIfLi4EZNS0_9templates4cuda20normal_and_transformIN3c104HalfEfPNS_17CUDAGeneratorImplEZZZNS4_17log_normal_kernelIS9_EEvRNS_18TensorIteratorBaseEddT_ENKUlvE_clEvENKUlvE1_clEvEUlfE_EEvSC_T1_T2_EUlP24curandStatePhilox4_32_10E_ZNS1_27distribution_nullary_kernelIS7_f7double2S9_SL_SG_EEvSC_SI_RKT3_T4_EUlifE_EEvlNS_15PhiloxCudaStateESH_SI_,"ax",@progbits
	.sectioninfo	@"SHI_REGISTERS=56"
	.align	128
.text._ZN2at6native63_GLOBAL__N__11d61d08_30_DistributionLogNormalKernel_cu_e7567be543distribution_elementwise_grid_stride_kernelIfLi4EZNS0_9templates4cuda20normal_and_transformIN3c104HalfEfPNS_17CUDAGeneratorImplEZZZNS4_17log_normal_kernelIS9_EEvRNS_18TensorIteratorBaseEddT_ENKUlvE_clEvENKUlvE1_clEvEUlfE_EEvSC_T1_T2_EUlP24curandStatePhilox4_32_10E_ZNS1_27distribution_nullary_kernelIS7_f7double2S9_SL_SG_EEvSC_SI_RKT3_T4_EUlifE_EEvlNS_15PhiloxCudaStateESH_SI_:
        .type           _ZN2at6native63_GLOBAL__N__11d61d08_30_DistributionLogNormalKernel_cu_e7567be543distribution_elementwise_grid_stride_kernelIfLi4EZNS0_9templates4cuda20normal_and_transformIN3c104HalfEfPNS_17CUDAGeneratorImplEZZZNS4_17log_normal_kernelIS9_EEvRNS_18TensorIteratorBaseEddT_ENKUlvE_clEvENKUlvE1_clEvEUlfE_EEvSC_T1_T2_EUlP24curandStatePhilox4_32_10E_ZNS1_27distribution_nullary_kernelIS7_f7double2S9_SL_SG_EEvSC_SI_RKT3_T4_EUlifE_EEvlNS_15PhiloxCudaStateESH_SI_,@function
        .size           _ZN2at6native63_GLOBAL__N__11d61d08_30_DistributionLogNormalKernel_cu_e7567be543distribution_elementwise_grid_stride_kernelIfLi4EZNS0_9templates4cuda20normal_and_transformIN3c104HalfEfPNS_17CUDAGeneratorImplEZZZNS4_17log_normal_kernelIS9_EEvRNS_18TensorIteratorBaseEddT_ENKUlvE_clEvENKUlvE1_clEvEUlfE_EEvSC_T1_T2_EUlP24curandStatePhilox4_32_10E_ZNS1_27distribution_nullary_kernelIS7_f7double2S9_SL_SG_EEvSC_SI_RKT3_T4_EUlifE_EEvlNS_15PhiloxCudaStateESH_SI_,(.L_x_352 - _ZN2at6native63_GLOBAL__N__11d61d08_30_DistributionLogNormalKernel_cu_e7567be543distribution_elementwise_grid_stride_kernelIfLi4EZNS0_9templates4cuda20normal_and_transformIN3c104HalfEfPNS_17CUDAGeneratorImplEZZZNS4_17log_normal_kernelIS9_EEvRNS_18TensorIteratorBaseEddT_ENKUlvE_clEvENKUlvE1_clEvEUlfE_EEvSC_T1_T2_EUlP24curandStatePhilox4_32_10E_ZNS1_27distribution_nullary_kernelIS7_f7double2S9_SL_SG_EEvSC_SI_RKT3_T4_EUlifE_EEvlNS_15PhiloxCudaStateESH_SI_)
        .other          _ZN2at6native63_GLOBAL__N__11d61d08_30_DistributionLogNormalKernel_cu_e7567be543distribution_elementwise_grid_stride_kernelIfLi4EZNS0_9templates4cuda20normal_and_transformIN3c104HalfEfPNS_17CUDAGeneratorImplEZZZNS4_17log_normal_kernelIS9_EEvRNS_18TensorIteratorBaseEddT_ENKUlvE_clEvENKUlvE1_clEvEUlfE_EEvSC_T1_T2_EUlP24curandStatePhilox4_32_10E_ZNS1_27distribution_nullary_kernelIS7_f7double2S9_SL_SG_EEvSC_SI_RKT3_T4_EUlifE_EEvlNS_15PhiloxCudaStateESH_SI_,@"STO_CUDA_ENTRY STV_DEFAULT"
_ZN2at6native63_GLOBAL__N__11d61d08_30_DistributionLogNormalKernel_cu_e7567be543distribution_elementwise_grid_stride_kernelIfLi4EZNS0_9templates4cuda20normal_and_transformIN3c104HalfEfPNS_17CUDAGeneratorImplEZZZNS4_17log_normal_kernelIS9_EEvRNS_18TensorIteratorBaseEddT_ENKUlvE_clEvENKUlvE1_clEvEUlfE_EEvSC_T1_T2_EUlP24curandStatePhilox4_32_10E_ZNS1_27distribution_nullary_kernelIS7_f7double2S9_SL_SG_EEvSC_SI_RKT3_T4_EUlifE_EEvlNS_15PhiloxCudaStateESH_SI_:
        /* <DEDUP_REMOVED lines=86> */
[----:B------:R-:W-:Y:S05]  /*0560*/  CALL.REL.NOINC `($__internal_10_$__cuda_sm20_div_s64) ;  /* 0x0000167000007944 */ /* 0x000fea0003c00000 */
[----:B------:R-:W-:Y:S02]  /*0570*/  IMAD.MOV.U32 R22, RZ, RZ, R21 ;  /* 0x000000ffff167224 */ /* 0x000fe400078e0015 */
[----:B------:R-:W-:Y:S01]  /*0580*/  IMAD.MOV.U32 R23, RZ, RZ, R24 ;  /* 0x000000ffff177224 */ /* 0x000fe200078e0018 */
[----:B------:R-:W-:Y:S05]  /*0590*/  BRA `(.L_x_148) ;  /* 0x0000016000007947 */ /* 0x000fea0003800000 */
.L_x_147:
        /* <DEDUP_REMOVED lines=22> */
.L_x_148:
        /* <DEDUP_REMOVED lines=30> */
.L_x_162:
        /* <DEDUP_REMOVED lines=13> */
.L_x_150:
[----:B------:R-:W-:Y:S05]  /*09b0*/  BSYNC B0 ;  /* 0x0000000000007941 */ /* 0x000fea0003800000 */
.L_x_149:
        /* <DEDUP_REMOVED lines=70> */
.L_x_152:
[----:B------:R-:W-:Y:S02]  /*0e20*/  IMAD.MOV.U32 R25, RZ, RZ, R19 ;  /* 0x000000ffff197224 */ /* 0x000fe400078e0013 */
[----:B------:R-:W-:Y:S02]  /*0e30*/  IMAD.MOV.U32 R22, RZ, RZ, R23 ;  /* 0x000000ffff167224 */ /* 0x000fe400078e0017 */
[----:B------:R-:W-:-:S02]  /*0e40*/  IMAD.MOV.U32 R21, RZ, RZ, R51 ;  /* 0x000000ffff157224 */ /* 0x000fc400078e0033 */
[----:B------:R-:W-:-:S04]  /*0e50*/  IMAD.MOV.U32 R20, RZ, RZ, R16 ;  /* 0x000000ffff147224 */ /* 0x000fc800078e0010 */
.L_x_151:
        /* <DEDUP_REMOVED lines=88> */
.L_x_154:
[----:B------:R-:W-:Y:S05]  /*13e0*/  BSYNC B0 ;  /* 0x0000000000007941 */ /* 0x000fea0003800000 */
.L_x_153:
        /* <DEDUP_REMOVED lines=50> */
[----:B01----:R-:W-:Y:S05]  /*1710*/  CALL.REL.NOINC `($__internal_11_$__cuda_sm20_dsqrt_rn_f64_mediumpath_v1) ;  /* 0x0000096000007944 */ /* 0x003fea0003c00000 */
.L_x_156:
[----:B--2---:R-:W-:Y:S05]  /*1720*/  BSYNC B0 ;  /* 0x0000000000007941 */ /* 0x004fea0003800000 */
.L_x_155:
        /* <DEDUP_REMOVED lines=25> */
.L_x_158:
[----:B012---:R-:W-:Y:S05]  /*18c0*/  BSYNC B0 ;  /* 0x0000000000007941 */ /* 0x007fea0003800000 */
.L_x_157:
        /* <DEDUP_REMOVED lines=12> */
[----:B0-----:R-:W-:-:S05]  /*1990*/  F2FP.PACK_AB R21, RZ, R22 ;  /* 0x00000016ff15723e */ /* 0x001fca00000000ff */
[----:B------:R0:W-:Y:S02]  /*19a0*/  STG.E.U16 [R18.64], R21 ;  /* 0x0000001512007986 */ /* 0x0001e4000c101508 */
.L_x_160:
[----:B------:R-:W-:Y:S05]  /*19b0*/  BSYNC B0 ;  /* 0x0000000000007941 */ /* 0x000fea0003800000 */
.L_x_159:
        /* <DEDUP_REMOVED lines=19> */
[----:B0-----:R-:W-:Y:S02]  /*1af0*/  @!P0 F2FP.PACK_AB R18, RZ, R18 ;  /* 0x00000012ff12823e */ /* 0x001fe400000000ff */
[----:B-1----:R-:W-:Y:S02]  /*1b00*/  @!P1 F2FP.PACK_AB R24, RZ, R21 ;  /* 0x00000015ff18923e */ /* 0x002fe400000000ff */
        /* <DEDUP_REMOVED lines=12> */
.L_x_161:
[----:B------:R-:W-:Y:S05]  /*1bd0*/  EXIT ;  /* 0x000000000000794d */ /* 0x000fea0003800000 */
        .weak           $__internal_10_$__cuda_sm20_div_s64
        .type           $__internal_10_$__cuda_sm20_div_s64,@function
        .size           $__internal_10_$__cuda_sm20_div_s64,($__internal_11_$__cuda_sm20_dsqrt_rn_f64_mediumpath_v1 - $__internal_10_$__cuda_sm20_div_s64)
$__internal_10_$__cuda_sm20_div_s64:
        /* <DEDUP_REMOVED lines=73> */
[----:B------:R-:W-:Y:S06]  /*2070*/  RET.REL.NODEC R22 `(_ZN2at6native63_GLOBAL__N__11d61d08_30_DistributionLogNormalKernel_cu_e7567be543distribution_elementwise_grid_stride_kernelIfLi4EZNS0_9templates4cuda20normal_and_transformIN3c104HalfEfPNS_17CUDAGeneratorImplEZZZNS4_17log_normal_kernelIS9_EEvRNS_18TensorIteratorBaseEddT_ENKUlvE_clEvENKUlvE1_clEvEUlfE_EEvSC_T1_T2_EUlP24curandStatePhilox4_32_10E_ZNS1_27distribution_nullary_kernelIS7_f7double2S9_SL_SG_EEvSC_SI_RKT3_T4_EUlifE_EEvlNS_15PhiloxCudaStateESH_SI_) ;  /* 0xffffdf8016007950 */ /* 0x000fec0003c3ffff */
        .weak           $__internal_11_$__cuda_sm20_dsqrt_rn_f64_mediumpath_v1
        .type           $__internal_11_$__cuda_sm20_dsqrt_rn_f64_mediumpath_v1,@function
        .size           $__internal_11_$__cuda_sm20_dsqrt_rn_f64_mediumpath_v1,(.L_x_352 - $__internal_11_$__cuda_sm20_dsqrt_rn_f64_mediumpath_v1)
$__internal_11_$__cuda_sm20_dsqrt_rn_f64_mediumpath_v1:
        /* <DEDUP_REMOVED lines=12> */
.L_x_164:
        /* <DEDUP_REMOVED lines=24> */
.L_x_166:
[----:B------:R0:W1:-:S06]  /*22c0*/  DADD R18, R28, R28 ;  /* 0x000000001c127229 */ /* 0x00004c000000001c */
.L_x_165:
[----:B------:R-:W-:Y:S05]  /*22d0*/  BSYNC B1 ;  /* 0x0000000000017941 */ /* 0x000fea0003800000 */
.L_x_163:
[----:B------:R-:W-:-:S04]  /*22e0*/  IMAD.MOV.U32 R21, RZ, RZ, 0x0 ;  /* 0x00000000ff157424 */ /* 0x000fc800078e00ff */
[----:B------:R-:W-:Y:S05]  /*22f0*/  RET.REL.NODEC R20 `(_ZN2at6native63_GLOBAL__N__11d61d08_30_DistributionLogNormalKernel_cu_e7567be543distribution_elementwise_grid_stride_kernelIfLi4EZNS0_9templates4cuda20normal_and_transformIN3c104HalfEfPNS_17CUDAGeneratorImplEZZZNS4_17log_normal_kernelIS9_EEvRNS_18TensorIteratorBaseEddT_ENKUlvE_clEvENKUlvE1_clEvEUlfE_EEvSC_T1_T2_EUlP24curandStatePhilox4_32_10E_ZNS1_27distribution_nullary_kernelIS7_f7double2S9_SL_SG_EEvSC_SI_RKT3_T4_EUlifE_EEvlNS_15PhiloxCudaStateESH_SI_) ;  /* 0xffffdd0014007950 */ /* 0x000fea0003c3ffff */
.L_x_167:
        /* <DEDUP_REMOVED lines=16> */
.L_x_352:


//--------------------- .text._ZN2at6native63_GLOBAL__N__11d61d08_30_DistributionLogNormalKernel_cu_e7567be543distribution_elementwise_grid_stride_kernelIfLi4EZNS0_9templates4cuda20normal_and_transformIffPNS_17CUDAGeneratorImplEZZZNS4_17log_normal_kernelIS7_EEvRNS_18TensorIteratorBaseEddT_ENKUlvE_clEvENKUlvE0_clEvEUlfE_EEvSA_T1_T2_EUlP24curandStatePhilox4_32_10E0_ZNS1_27distribution_nullary_kernelIff6float4S7_SJ_SE_EEvSA_SG_RKT3_T4_EUlifE0_EEvlNS_15PhiloxCudaStateESF_SG_ --------------------------
	.section	.text._ZN2at6native63_GLOBAL__N__11d61d08_30_DistributionLogNormalKernel_cu_e7567be543distribution_elementwise_grid_stride_kernelIfLi4EZNS0_9templates4cuda20normal_and_transformIffPNS_17CUDAGeneratorImplEZZZNS4_17log_normal_kernelIS7_EEvRNS_18TensorIteratorBaseEddT_ENKUlvE_clEvENKUlvE0_clEvEUlfE_EEvSA_T1_T2_EUlP24curandStatePhilox4_32_10E0_ZNS1_27distribution_nullary_kernelIff6float4S7_SJ_SE_EEvSA_SG_RKT3_T4_EUlifE0_EEvlNS_15PhiloxCudaStateESF_SG_,"ax",@progbits
	.sectioninfo	@"SHI_REGISTERS=40"
	.align	128
.text._ZN2at6native63_GLOBAL__N__11d61d08_30_DistributionLogNormalKernel_cu_e7567be543distribution_elementwise_grid_stride_kernelIfLi4EZNS0_9templates4cuda20normal_and_transformIffPNS_17CUDAGeneratorImplEZZZNS4_17log_normal_kernelIS7_EEvRNS_18TensorIteratorBaseEddT_ENKUlvE_clEvENKUlvE0_clEvEUlfE_EEvSA_T1_T2_EUlP24curandStatePhilox4_32_10E0_ZNS1_27distribution_nullary_kernelIff6float4S7_SJ_SE_EEvSA_SG_RKT3_T4_EUlifE0_EEvlNS_15PhiloxCudaStateESF_SG_:
        .type           _ZN2at6native63_GLOBAL__N__11d61d08_30_DistributionLogNormalKernel_cu_e7567be543distribution_elementwise_grid_stride_kernelIfLi4EZNS0_9templates4cuda20normal_and_transformIffPNS_17CUDAGeneratorImplEZZZNS4_17log_normal_kernelIS7_EEvRNS_18TensorIteratorBaseEddT_ENKUlvE_clEvENKUlvE0_clEvEUlfE_EEvSA_T1_T2_EUlP24curandStatePhilox4_32_10E0_ZNS1_27distribution_nullary_kernelIff6float4S7_SJ_SE_EEvSA_SG_RKT3_T4_EUlifE0_EEvlNS_15PhiloxCudaStateESF_SG_,@function
        .size           _ZN2at6native63_GLOBAL__N__11d61d08_30_DistributionLogNormalKernel_cu_e7567be543distribution_elementwise_grid_stride_kernelIfLi4EZNS0_9templates4cuda20normal_and_transformIffPNS_17CUDAGeneratorImplEZZZNS4_17log_normal_kernelIS7_EEvRNS_18TensorIteratorBaseEddT_ENKUlvE_clEvENKUlvE0_clEvEUlfE_EEvSA_T1_T2_EUlP24curandStatePhilox4_32_10E0_ZNS1_27distribution_nullary_kernelIff6float4S7_SJ_SE_EEvSA_SG_RKT3_T4_EUlifE0_EEvlNS_15PhiloxCudaStateESF_SG_,(.L_x_355 - _ZN2at6native63_GLOBAL__N__11d61d08_30_DistributionLogNormalKernel_cu_e7567be543distribution_elementwise_grid_stride_kernelIfLi4EZNS0_9templates4cuda20normal_and_transformIffPNS_17CUDAGeneratorImplEZZZNS4_17log_normal_kernelIS7_EEvRNS_18TensorIteratorBaseEddT_ENKUlvE_clEvENKUlvE0_clEvEUlfE_EEvSA_T1_T2_EUlP24curandStatePhilox4_32_10E0_ZNS1_27distribution_nullary_kernelIff6float4S7_SJ_SE_EEvSA_SG_RKT3_T4_EUlifE0_EEvlNS_15PhiloxCudaStateESF_SG_)
        .other          _ZN2at6native63_GLOBAL__N__11d61d08_30_DistributionLogNormalKernel_cu_e7567be543distribution_elementwise_grid_stride_kernelIfLi4EZNS0_9templates4cuda20normal_and_transformIffPNS_17CUDAGeneratorImplEZZZNS4_17log_normal_kernelIS7_EEvRNS_18TensorIteratorBaseEddT_ENKUlvE_clEvENKUlvE0_clEvEUlfE_EEvSA_T1_T2_EUlP24curandStatePhilox4_32_10E0_ZNS1_27distribution_nullary_kernelIff6float4S7_SJ_SE_EEvSA_SG_RKT3_T4_EUlifE0_EEvlNS_15PhiloxCudaStateESF_SG_,@"STO_CUDA_ENTRY STV_DEFAULT"
_ZN2at6native63_GLOBAL__N__11d61d08_30_DistributionLogNormalKernel_cu_e7567be543distribution_elementwise_grid_stride_kernelIfLi4EZNS0_9templates4cuda20normal_and_transformIffPNS_17CUDAGeneratorImplEZZZNS4_17log_normal_kernelIS7_EEvRNS_18TensorIteratorBaseEddT_ENKUlvE_clEvENKUlvE0_clEvEUlfE_EEvSA_T1_T2_EUlP24curandStatePhilox4_32_10E0_ZNS1_27distribution_nullary_kernelIff6float4S7_SJ_SE_EEvSA_SG_RKT3_T4_EUlifE0_EEvlNS_15PhiloxCudaStateESF_SG_:
        /* <DEDUP_REMOVED lines=92> */
[----:B------:R-:W-:Y:S05]  /*05c0*/  CALL.REL.NOINC `($__internal_12_$__cuda_sm20_div_s64) ;  /* 0x0000434000007944 */ /* 0x000fea0003c00000 */
[----:B------:R-:W-:Y:S05]  /*05d0*/  BRA `(.L_x_169) ;  /* 0x0000016000007947 */ /* 0x000fea0003800000 */
.L_x_168:
        /* <DEDUP_REMOVED lines=22> */
.L_x_169:
        /* <DEDUP_REMOVED lines=16> */
.L_x_186:
        /* <DEDUP_REMOVED lines=13> */
.L_x_171:
[----:B------:R-:W-:Y:S05]  /*0910*/  BSYNC B0 ;  /* 0x0000000000007941 */ /* 0x000fea0003800000 */
.L_x_170:
        /* <DEDUP_REMOVED lines=69> */
.L_x_173:
[----:B------:R-:W-:Y:S01]  /*0d70*/  IMAD.MOV.U32 R34, RZ, RZ, R30 ;  /* 0x000000ffff227224 */ /* 0x000fe200078e001e */
[----:B------:R-:W-:Y:S01]  /*0d80*/  MOV R35, R23 ;  /* 0x0000001700237202 */ /* 0x000fe20000000f00 */
[----:B------:R-:W-:Y:S01]  /*0d90*/  IMAD.MOV.U32 R33, RZ, RZ, R26 ;  /* 0x000000ffff217224 */ /* 0x000fe200078e001a */
[----:B------:R-:W-:-:S03]  /*0da0*/  MOV R22, R20 ;  /* 0x0000001400167202 */ /* 0x000fc60000000f00 */
.L_x_172:
        /* <DEDUP_REMOVED lines=235> */
.L_x_176:
[----:B------:R-:W-:Y:S02]  /*1c60*/  MOV R23, c[0x0][0x32c] ;  /* 0x0000cb0000177a02 */ /* 0x000fe40000000f00 */
[----:B------:R-:W-:-:S03]  /*1c70*/  IADD3 R34, P0, R34, c[0x0][0x320], RZ ;  /* 0x0000c80022227a10 */ /* 0x000fc60007f1e0ff */
[----:B------:R-:W-:Y:S02]  /*1c80*/  FFMA.FTZ R32, R32, R23, c[0x0][0x328] ;  /* 0x0000ca0020207623 */ /* 0x000fe40000010017 */
[----:B------:R-:W-:Y:S02]  /*1c90*/  IMAD.X R35, RZ, RZ, c[0x0][0x324], P0 ;  /* 0x0000c900ff237624 */ /* 0x000fe400000e06ff */
[----:B------:R-:W-:-:S04]  /*1ca0*/  FMUL.FTZ R32, R32, 1.4426950216293334961 ;  /* 0x3fb8aa3b20207820 */ /* 0x000fc80000410000 */
[----:B------:R-:W0:Y:S02]  /*1cb0*/  MUFU.EX2 R23, R32 ;  /* 0x0000002000177308 */ /* 0x000e240000000800 */
[----:B0-----:R0:W-:Y:S02]  /*1cc0*/  STG.E [R34.64], R23 ;  /* 0x0000001722007986 */ /* 0x0011e4000c101908 */
.L_x_175:
[----:B------:R-:W-:Y:S05]  /*1cd0*/  BSYNC B0 ;  /* 0x0000000000007941 */ /* 0x000fea0003800000 */
.L_x_174:
        /* <DEDUP_REMOVED lines=214> */
[----:B------:R-:W-:Y:S02]  /*2a40*/  SHF.R.U32.HI R23, RZ, c[0x0][0x2a8], R22 ;  /* 0x0000aa00ff177a19 */ /* 0x000fe40000011616 */
[----:B------:R-:W-:-:S03]  /*2a50*/  @P0 MOV R22, RZ ;  /* 0x000000ff00160202 */ /* 0x000fc60000000f00 */
[--C-:B------:R-:W-:Y:S02]  /*2a60*/  IMAD.MOV R30, RZ, RZ, -R23.reuse ;  /* 0x000000ffff1e7224 */ /* 0x100fe400078e0a17 */
[----:B------:R-:W-:-:S04]  /*2a70*/  @P0 IMAD.HI.U32 R22, R23, c[0x0][0x2b0], R22 ;  /* 0x0000ac0017160a27 */ /* 0x000fc800078e0016 */
[----:B------:R-:W-:Y:S01]  /*2a80*/  IMAD R35, R30, c[0x0][0x2a0], R35 ;  /* 0x0000a8001e237a24 */ /* 0x000fe200078e0223 */
[----:B------:R-:W-:-:S03]  /*2a90*/  @P0 SHF.R.U32.HI R22, RZ, c[0x0][0x2b4], R22 ;  /* 0x0000ad00ff160a19 */ /* 0x000fc60000011616 */
[----:B------:R-:W-:Y:S01]  /*2aa0*/  IMAD R32, R35, c[0x0][0x314], R32 ;  /* 0x0000c50023207a24 */ /* 0x000fe200078e0220 */
[----:B------:R-:W-:-:S05]  /*2ab0*/  @P0 IADD3 R22, -R22, RZ, RZ ;  /* 0x000000ff16160210 */ /* 0x000fca0007ffe1ff */
[----:B------:R-:W-:-:S04]  /*2ac0*/  @P0 IMAD R23, R22, c[0x0][0x2ac], R23 ;  /* 0x0000ab0016170a24 */ /* 0x000fc800078e0217 */
[----:B------:R-:W-:-:S03]  /*2ad0*/  @P0 IMAD R32, R23, c[0x0][0x318], R32 ;  /* 0x0000c60017200a24 */ /* 0x000fc600078e0220 */
.L_x_179:
[----:B------:R-:W-:Y:S02]  /*2ae0*/  MOV R23, c[0x0][0x32c] ;  /* 0x0000cb0000177a02 */ /* 0x000fe40000000f00 */
[----:B------:R-:W-:-:S03]  /*2af0*/  IADD3 R22, P0, R32, c[0x0][0x320], RZ ;  /* 0x0000c80020167a10 */ /* 0x000fc60007f1e0ff */
[----:B------:R-:W-:Y:S02]  /*2b00*/  FFMA.FTZ R28, R28, R23, c[0x0][0x328] ;  /* 0x0000ca001c1c7623 */ /* 0x000fe40000010017 */
[----:B------:R-:W-:Y:S02]  /*2b10*/  IMAD.X R23, RZ, RZ, c[0x0][0x324], P0 ;  /* 0x0000c900ff177624 */ /* 0x000fe400000e06ff */
[----:B------:R-:W-:-:S04]  /*2b20*/  FMUL.FTZ R28, R28, 1.4426950216293334961 ;  /* 0x3fb8aa3b1c1c7820 */ /* 0x000fc80000410000 */
[----:B------:R-:W0:Y:S02]  /*2b30*/  MUFU.EX2 R35, R28 ;  /* 0x0000001c00237308 */ /* 0x000e240000000800 */
[----:B0-----:R0:W-:Y:S02]  /*2b40*/  STG.E [R22.64], R35 ;  /* 0x0000002316007986 */ /* 0x0011e4000c101908 */
.L_x_178:
[----:B------:R-:W-:Y:S05]  /*2b50*/  BSYNC B0 ;  /* 0x0000000000007941 */ /* 0x000fea0003800000 */
.L_x_177:
        /* <DEDUP_REMOVED lines=12> */
[----:B------:R-:W-:Y:S02]  /*2c20*/  HFMA2.MMA R32, -RZ, RZ, 0, 0 ;  /* 0x00000000ff207435 */ /* 0x000fe400000001ff */
[----:B------:R-:W0:Y:S02]  /*2c30*/  MUFU.SIN R29, R22 ;  /* 0x00000016001d7308 */ /* 0x000e240000000400 */
[----:B01----:R-:W-:-:S08]  /*2c40*/  FMUL.FTZ R29, R28, R29 ;  /* 0x0000001d1c1d7220 */ /* 0x003fd00000410000 */
[----:B------:R-:W-:Y:S05]  /*2c50*/  @!P0 BRA `(.L_x_182) ;  /* 0x00000d2000008947 */ /* 0x000fea0003800000 */
[----:B------:R-:W-:Y:S01]  /*2c60*/  IMAD.MOV.U32 R22, RZ, RZ, RZ ;  /* 0x000000ffff167224 */ /* 0x000fe200078e00ff */
[----:B------:R-:W-:-:S03]  /*2c70*/  MOV R30, c[0x0][0x188] ;  /* 0x00006200001e7a02 */ /* 0x000fc60000000f00 */
        /* <DEDUP_REMOVED lines=208> */
.L_x_182:
[----:B------:R-:W-:-:S04]  /*3980*/  IMAD.MOV.U32 R22, RZ, RZ, c[0x0][0x32c] ;  /* 0x0000cb00ff167624 */ /* 0x000fc800078e00ff */
[----:B------:R-:W-:Y:S01]  /*3990*/  FFMA.FTZ R29, R29, R22, c[0x0][0x328] ;  /* 0x0000ca001d1d7623 */ /* 0x000fe20000010016 */
[----:B------:R-:W-:-:S03]  /*39a0*/  IADD3 R22, P0, R32, c[0x0][0x320], RZ ;  /* 0x0000c80020167a10 */ /* 0x000fc60007f1e0ff */
[----:B------:R-:W-:Y:S01]  /*39b0*/  FMUL.FTZ R29, R29, 1.4426950216293334961 ;  /* 0x3fb8aa3b1d1d7820 */ /* 0x000fe20000410000 */
[----:B------:R-:W-:-:S05]  /*39c0*/  IADD3.X R23, RZ, c[0x0][0x324], RZ, P0, !PT ;  /* 0x0000c900ff177a10 */ /* 0x000fca00007fe4ff */
[----:B------:R-:W0:Y:S02]  /*39d0*/  MUFU.EX2 R29, R29 ;  /* 0x0000001d001d7308 */ /* 0x000e240000000800 */
[----:B0-----:R0:W-:Y:S02]  /*39e0*/  STG.E [R22.64], R29 ;  /* 0x0000001d16007986 */ /* 0x0011e4000c101908 */
.L_x_181:
[----:B------:R-:W-:Y:S05]  /*39f0*/  BSYNC B0 ;  /* 0x0000000000007941 */ /* 0x000fea0003800000 */
.L_x_180:
        /* <DEDUP_REMOVED lines=12> */
[----:B------:R-:W-:Y:S02]  /*3ac0*/  MOV R22, RZ ;  /* 0x000000ff00167202 */ /* 0x000fe40000000f00 */
        /* <DEDUP_REMOVED lines=9> */
[----:B------:R-:W-:Y:S02]  /*3b60*/  MOV R23, R31 ;  /* 0x0000001f00177202 */ /* 0x000fe40000000f00 */
[----:B------:R-:W-:-:S07]  /*3b70*/  ISETP.NE.AND P0, PT, R29, 0x2, PT ;  /* 0x000000021d00780c */ /* 0x000fce0003f05270 */
        /* <DEDUP_REMOVED lines=198> */
.L_x_184:
[----:B------:R-:W-:Y:S02]  /*47e0*/  MOV R23, c[0x0][0x32c] ;  /* 0x0000cb0000177a02 */ /* 0x000fe40000000f00 */
[----:B------:R-:W-:-:S03]  /*47f0*/  IADD3 R30, P0, R30, c[0x0][0x320], RZ ;  /* 0x0000c8001e1e7a10 */ /* 0x000fc60007f1e0ff */
[----:B------:R-:W-:Y:S01]  /*4800*/  FFMA.FTZ R28, R28, R23, c[0x0][0x328] ;  /* 0x0000ca001c1c7623 */ /* 0x000fe20000010017 */
[----:B------:R-:W-:-:S03]  /*4810*/  IADD3.X R31, RZ, c[0x0][0x324], RZ, P0, !PT ;  /* 0x0000c900ff1f7a10 */ /* 0x000fc600007fe4ff */
[----:B------:R-:W-:-:S04]  /*4820*/  FMUL.FTZ R28, R28, 1.4426950216293334961 ;  /* 0x3fb8aa3b1c1c7820 */ /* 0x000fc80000410000 */
[----:B------:R-:W0:Y:S02]  /*4830*/  MUFU.EX2 R23, R28 ;  /* 0x0000001c00177308 */ /* 0x000e240000000800 */
[----:B0-----:R0:W-:Y:S02]  /*4840*/  STG.E [R30.64], R23 ;  /* 0x000000171e007986 */ /* 0x0011e4000c101908 */
.L_x_183:
        /* <DEDUP_REMOVED lines=11> */
.L_x_185:
[----:B------:R-:W-:Y:S05]  /*4900*/  EXIT ;  /* 0x000000000000794d */ /* 0x000fea0003800000 */
        .weak           $__internal_12_$__cuda_sm20_div_s64
        .type           $__internal_12_$__cuda_sm20_div_s64,@function
        .size           $__internal_12_$__cuda_sm20_div_s64,(.L_x_355 - $__internal_12_$__cuda_sm20_div_s64)
$__internal_12_$__cuda_sm20_div_s64:
        /* <DEDUP_REMOVED lines=73> */
[----:B------:R-:W-:Y:S06]  /*4da0*/  RET.REL.NODEC R24 `(_ZN2at6native63_GLOBAL__N__11d61d08_30_DistributionLogNormalKernel_cu_e7567be543distribution_elementwise_grid_stride_kernelIfLi4EZNS0_9templates4cuda20normal_and_transformIffPNS_17CUDAGeneratorImplEZZZNS4_17log_normal_kernelIS7_EEvRNS_18TensorIteratorBaseEddT_ENKUlvE_clEvENKUlvE0_clEvEUlfE_EEvSA_T1_T2_EUlP24curandStatePhilox4_32_10E0_ZNS1_27distribution_nullary_kernelIff6float4S7_SJ_SE_EEvSA_SG_RKT3_T4_EUlifE0_EEvlNS_15PhiloxCudaStateESF_SG_) ;  /* 0xffffb25018007950 */ /* 0x000fec0003c3ffff */
.L_x_187:
        /* <DEDUP_REMOVED lines=13> */
.L_x_355:


//--------------------- .text._ZN2at6native63_GLOBAL__N__11d61d08_30_DistributionLogNormalKernel_cu_e7567be543distribution_elementwise_grid_stride_kernelIfLi4EZNS0_9templates4cuda20normal_and_transformIffPNS_17CUDAGeneratorImplEZZZNS4_17log_normal_kernelIS7_EEvRNS_18TensorIteratorBaseEddT_ENKUlvE_clEvENKUlvE0_clEvEUlfE_EEvSA_T1_T2_EUlP24curandStatePhilox4_32_10E0_ZNS1_27distribution_nullary_kernelIff6float4S7_SJ_SE_EEvSA_SG_RKT3_T4_EUlifE_EEvlNS_15PhiloxCudaStateESF_SG_ --------------------------
	.section	.text._ZN2at6native63_GLOBAL__N__11d61d08_30_DistributionLogNormalKernel_cu_e7567be543distribution_elementwise_grid_stride_kernelIfLi4EZNS0_9templates4cuda20normal_and_transformIffPNS_17CUDAGeneratorImplEZZZNS4_17log_normal_kernelIS7_EEvRNS_18TensorIteratorBaseEddT_ENKUlvE_clEvENKUlvE0_clEvEUlfE_EEvSA_T1_T2_EUlP24curandStatePhilox4_32_10E0_ZNS1_27distribution_nullary_kernelIff6float4S7_SJ_SE_EEvSA_SG_RKT3_T4_EUlifE_EEvlNS_15PhiloxCudaStateESF_SG_,"ax",@progbits
	.sectioninfo	@"SHI_REGISTERS=50"
	.align	128
.text._ZN2at6native63_GLOBAL__N__11d61d08_30_DistributionLogNormalKernel_cu_e7567be543distribution_elementwise_grid_stride_kernelIfLi4EZNS0_9templates4cuda20normal_and_transformIffPNS_17CUDAGeneratorImplEZZZNS4_17log_normal_kernelIS7_EEvRNS_18TensorIteratorBaseEddT_ENKUlvE_clEvENKUlvE0_clEvEUlfE_EEvSA_T1_T2_EUlP24curandStatePhilox4_32_10E0_ZNS1_27distribution_nullary_kernelIff6float4S7_SJ_SE_EEvSA_SG_RKT3_T4_EUlifE_EEvlNS_15PhiloxCudaStateESF_SG_:
        .type           _ZN2at6native63_GLOBAL__N__11d61d08_30_DistributionLogNormalKernel_cu_e7567be543distribution_elementwise_grid_stride_kernelIfLi4EZNS0_9templates4cuda20normal_and_transformIffPNS_17CUDAGeneratorImplEZZZNS4_17log_normal_kernelIS7_EEvRNS_18TensorIteratorBaseEddT_ENKUlvE_clEvENKUlvE0_clEvEUlfE_EEvSA_T1_T2_EUlP24curandStatePhilox4_32_10E0_ZNS1_27distribution_nullary_kernelIff6float4S7_SJ_SE_EEvSA_SG_RKT3_T4_EUlifE_EEvlNS_15PhiloxCudaStateESF_SG_,@function
        .size           _ZN2at6native63_GLOBAL__N__11d61d08_30_DistributionLogNormalKernel_cu_e7567be543distribution_elementwise_grid_stride_kernelIfLi4EZNS0_9templates4cuda20normal_and_transformIffPNS_17CUDAGeneratorImplEZZZNS4_17log_normal_kernelIS7_EEvRNS_18TensorIteratorBaseEddT_ENKUlvE_clEvENKUlvE0_clEvEUlfE_EEvSA_T1_T2_EUlP24curandStatePhilox4_32_10E0_ZNS1_27distribution_nullary_kernelIff6float4S7_SJ_SE_EEvSA_SG_RKT3_T4_EUlifE_EEvlNS_15PhiloxCudaStateESF_SG_,(.L_x_357 - _ZN2at6native63_GLOBAL__N__11d61d08_30_DistributionLogNormalKernel_cu_e7567be543distribution_elementwise_grid_stride_kernelIfLi4EZNS0_9templates4cuda20normal_and_transformIffPNS_17CUDAGeneratorImplEZZZNS4_17log_normal_kernelIS7_EEvRNS_18TensorIteratorBaseEddT_ENKUlvE_clEvENKUlvE0_clEvEUlfE_EEvSA_T1_T2_EUlP24curandStatePhilox4_32_10E0_ZNS1_27distribution_nullary_kernelIff6float4S7_SJ_SE_EEvSA_SG_RKT3_T4_EUlifE_EEvlNS_15PhiloxCudaStateESF_SG_)
        .other          _ZN2at6native63_GLOBAL__N__11d61d08_30_DistributionLogNormalKernel_cu_e7567be543distribution_elementwise_grid_stride_kernelIfLi4EZNS0_9templates4cuda20normal_and_transformIffPNS_17CUDAGeneratorImplEZZZNS4_17log_normal_kernelIS7_EEvRNS_18TensorIteratorBaseEddT_ENKUlvE_clEvENKUlvE0_clEvEUlfE_EEvSA_T1_T2_EUlP24curandStatePhilox4_32_10E0_ZNS1_27distribution_nullary_kernelIff6float4S7_SJ_SE_EEvSA_SG_RKT3_T4_EUlifE_EEvlNS_15PhiloxCudaStateESF_SG_,@"STO_CUDA_ENTRY STV_DEFAULT"
_ZN2at6native63_GLOBAL__N__11d61d08_30_DistributionLogNormalKernel_cu_e7567be543distribution_elementwise_grid_stride_kernelIfLi4EZNS0_9templates4cuda20normal_and_transformIffPNS_17CUDAGeneratorImplEZZZNS4_17log_normal_kernelIS7_EEvRNS_18TensorIteratorBaseEddT_ENKUlvE_clEvENKUlvE0_clEvEUlfE_EEvSA_T1_T2_EUlP24curandStatePhilox4_32_10E0_ZNS1_27distribution_nullary_kernelIff6float4S7_SJ_SE_EEvSA_SG_RKT3_T4_EUlifE_EEvlNS_15PhiloxCudaStateESF_SG_:
        /* <DEDUP_REMOVED lines=85> */
[----:B------:R-:W-:Y:S05]  /*0550*/  CALL.REL.NOINC `($__internal_13_$__cuda_sm20_div_s64) ;  /* 0x00000e6000007944 */ /* 0x000fea0003c00000 */
[----:B------:R-:W-:Y:S02]  /*0560*/  IMAD.MOV.U32 R24, RZ, RZ, R26 ;  /* 0x000000ffff187224 */ /* 0x000fe400078e001a */
[----:B------:R-:W-:Y:S01]  /*0570*/  IMAD.MOV.U32 R25, RZ, RZ, R27 ;  /* 0x000000ffff197224 */ /* 0x000fe200078e001b */
[----:B------:R-:W-:Y:S05]  /*0580*/  BRA `(.L_x_189) ;  /* 0x0000016000007947 */ /* 0x000fea0003800000 */
.L_x_188:
[----:B------:R-:W-:-:S05]  /*0590*/  MOV R24, c[0x0][0x0] ;  /* 0x0000000000187a02 */ /* 0x000fca0000000f00 */
        /* <DEDUP_REMOVED lines=21> */
.L_x_189:
        /* <DEDUP_REMOVED lines=27> */
.L_x_201:
[----:B------:R-:W-:Y:S01]  /*08a0*/  IADD3 R39, R39, 0x1, RZ ;  /* 0x0000000127277810 */ /* 0x000fe20007ffe0ff */
[----:B------:R-:W-:Y:S03]  /*08b0*/  BSSY B0, `(.L_x_190) ;  /* 0x000000c000007945 */ /* 0x000fe60003800000 */
[C---:B------:R-:W-:Y:S01]  /*08c0*/  ISETP.NE.AND P0, PT, R39.reuse, RZ, PT ;  /* 0x000000ff2700720c */ /* 0x040fe20003f05270 */
[----:B0-----:R-:W-:-:S12]  /*08d0*/  IMAD.HI.U32 R24, R39, -0x2daee0ad, RZ ;  /* 0xd2511f5327187827 */ /* 0x001fd800078e00ff */
[----:B------:R-:W-:Y:S05]  /*08e0*/  @P0 BRA `(.L_x_191) ;  /* 0x0000008000000947 */ /* 0x000fea0003800000 */
[----:B------:R-:W-:-:S04]  /*08f0*/  IADD3 R0, R0, 0x1, RZ ;  /* 0x0000000100007810 */ /* 0x000fc80007ffe0ff */
[----:B------:R-:W-:-:S13]  /*0900*/  ISETP.NE.AND P0, PT, R0, RZ, PT ;  /* 0x000000ff0000720c */ /* 0x000fda0003f05270 */
[----:B------:R-:W-:Y:S02]  /*0910*/  @!P0 IADD3 R20, R20, 0x1, RZ ;  /* 0x0000000114148810 */ /* 0x000fe40007ffe0ff */
[----:B------:R-:W-:Y:S02]  /*0920*/  @!P0 IADD3 R25, R21, 0x1, RZ ;  /* 0x0000000115198810 */ /* 0x000fe40007ffe0ff */
[----:B------:R-:W-:Y:S02]  /*0930*/  ISETP.NE.AND P1, PT, R20, RZ, !P0 ;  /* 0x000000ff1400720c */ /* 0x000fe40004725270 */
[----:B------:R-:W-:-:S11]  /*0940*/  @!P0 MOV R0, RZ ;  /* 0x000000ff00008202 */ /* 0x000fd60000000f00 */
[----:B------:R-:W-:-:S04]  /*0950*/  @P1 IMAD.MOV R25, RZ, RZ, R21 ;  /* 0x000000ffff191224 */ /* 0x000fc800078e0215 */
[----:B------:R-:W-:Y:S02]  /*0960*/  @!P0 IMAD.MOV.U32 R21, RZ, RZ, R25 ;  /* 0x000000ffff158224 */ /* 0x000fe400078e0019 */
.L_x_191:
[----:B------:R-:W-:Y:S05]  /*0970*/  BSYNC B0 ;  /* 0x0000000000007941 */ /* 0x000fea0003800000 */
.L_x_190:
        /* <DEDUP_REMOVED lines=55> */
[----:B------:R-:W-:Y:S01]  /*0cf0*/  @P0 IMAD.MOV.U32 R25, RZ, RZ, R36 ;  /* 0x000000ffff190224 */ /* 0x000fe200078e0024 */
[----:B------:R-:W-:Y:S01]  /*0d00*/  @P0 MOV R31, R38 ;  /* 0x00000026001f0202 */ /* 0x000fe20000000f00 */
[----:B------:R-:W-:Y:S02]  /*0d10*/  @P0 IMAD.MOV.U32 R30, RZ, RZ, R34 ;  /* 0x000000ffff1e0224 */ /* 0x000fe400078e0022 */
[----:B------:R-:W-:Y:S01]  /*0d20*/  @P0 IMAD.MOV.U32 R42, RZ, RZ, R43 ;  /* 0x000000ffff2a0224 */ /* 0x000fe200078e002b */
[----:B------:R-:W-:Y:S05]  /*0d30*/  BRA `(.L_x_192) ;  /* 0x0000004000007947 */ /* 0x000fea0003800000 */
.L_x_193:
[----:B------:R-:W-:Y:S01]  /*0d40*/  IMAD.MOV.U32 R25, RZ, RZ, R38 ;  /* 0x000000ffff197224 */ /* 0x000fe200078e0026 */
[----:B------:R-:W-:Y:S01]  /*0d50*/  MOV R31, R26 ;  /* 0x0000001a001f7202 */ /* 0x000fe20000000f00 */
[----:B------:R-:W-:Y:S02]  /*0d60*/  IMAD.MOV.U32 R30, RZ, RZ, R43 ;  /* 0x000000ffff1e7224 */ /* 0x000fe400078e002b */
[----:B------:R-:W-:Y:S02]  /*0d70*/  IMAD.MOV.U32 R42, RZ, RZ, R28 ;  /* 0x000000ffff2a7224 */ /* 0x000fe400078e001c */
.L_x_192:
[----:B------:R-:W0:Y:S01]  /*0d80*/  I2F.U32 R25, R25 ;  /* 0x0000001900197306 */ /* 0x000e220000201000 */
[----:B------:R-:W-:Y:S01]  /*0d90*/  IMAD.MOV.U32 R38, RZ, RZ, 0x2f800000 ;  /* 0x2f800000ff267424 */ /* 0x000fe200078e00ff */
[----:B------:R-:W-:Y:S01]  /*0da0*/  ISETP.GE.U32.AND P3, PT, R16, c[0x0][0x160], PT ;  /* 0x0000580010007a0c */ /* 0x000fe20003f66070 */
[----:B------:R-:W-:Y:S01]  /*0db0*/  IMAD.MOV.U32 R45, RZ, RZ, 0x30c90fdb ;  /* 0x30c90fdbff2d7424 */ /* 0x000fe200078e00ff */
[----:B------:R-:W-:Y:S02]  /*0dc0*/  BSSY B0, `(.L_x_194) ;  /* 0x0000031000007945 */ /* 0x000fe40003800000 */
[----:B------:R-:W-:-:S02]  /*0dd0*/  ISETP.GE.AND.EX P3, PT, R17, c[0x0][0x164], PT, P3 ;  /* 0x0000590011007a0c */ /* 0x000fc40003f66330 */
[----:B------:R-:W1:Y:S01]  /*0de0*/  I2F.U32 R31, R31 ;  /* 0x0000001f001f7306 */ /* 0x000e620000201000 */
[----:B0-----:R-:W-:-:S07]  /*0df0*/  FFMA.FTZ R36, R25, R38, 1.1641532182693481445e-10 ;  /* 0x2f00000019247423 */ /* 0x001fce0000010026 */
[----:B------:R-:W0:Y:S01]  /*0e00*/  I2F.U32 R24, R30 ;  /* 0x0000001e00187306 */ /* 0x000e220000201000 */
[----:B-1----:R-:W-:Y:S01]  /*0e10*/  FFMA.FTZ R43, R31, R38, 1.1641532182693481445e-10 ;  /* 0x2f0000001f2b7423 */ /* 0x002fe20000010026 */
[----:B------:R-:W-:-:S06]  /*0e20*/  MOV R38, c[0x0][0x0] ;  /* 0x0000000000267a02 */ /* 0x000fcc0000000f00 */
[----:B------:R-:W1:Y:S01]  /*0e30*/  MUFU.LG2 R36, R36 ;  /* 0x0000002400247308 */ /* 0x000e620000000c00 */
[----:B------:R-:W-:Y:S02]  /*0e40*/  IMAD R31, R38, c[0x0][0xc], RZ ;  /* 0x00000300261f7a24 */ /* 0x000fe400078e02ff */
[----:B0-----:R-:W-:-:S05]  /*0e50*/  FFMA.FTZ R24, R24, R45, 7.314590599882819788e-10 ;  /* 0x30490fdb18187423 */ /* 0x001fca000001002d */
[----:B------:R0:W2:Y:S01]  /*0e60*/  I2F.U32 R34, R42 ;  /* 0x0000002a00227306 */ /* 0x0000a20000201000 */
[----:B------:R-:W-:Y:S01]  /*0e70*/  IADD3 R38, P1, R31, R16, RZ ;  /* 0x000000101f267210 */ /* 0x000fe20007f3e0ff */
[----:B------:R-:W-:-:S03]  /*0e80*/  FMUL.RZ R44, R24, 0.15915493667125701904 ;  /* 0x3e22f983182c7820 */ /* 0x000fc6000040c000 */
[----:B------:R-:W-:Y:S01]  /*0e90*/  ISETP.GE.U32.AND P0, PT, R38, c[0x0][0x160], PT ;  /* 0x0000580026007a0c */ /* 0x000fe20003f06070 */
[--C-:B------:R-:W-:Y:S02]  /*0ea0*/  IMAD.X R25, RZ, RZ, R17.reuse, P1 ;  /* 0x000000ffff197224 */ /* 0x100fe400008e0611 */
[----:B------:R-:W3:Y:S01]  /*0eb0*/  MUFU.LG2 R43, R43 ;  /* 0x0000002b002b7308 */ /* 0x000ee20000000c00 */
[----:B-1----:R-:W-:Y:S01]  /*0ec0*/  FMUL.FTZ R36, R36, 0.69314718246459960938 ;  /* 0x3f31721824247820 */ /* 0x002fe20000410000 */
[----:B0-----:R-:W-:Y:S02]  /*0ed0*/  LEA R42, P2, R31, R16, 0x1 ;  /* 0x000000101f2a7211 */ /* 0x001fe400078408ff */
[----:B------:R-:W-:Y:S01]  /*0ee0*/  ISETP.GE.AND.EX P0, PT, R25, c[0x0][0x164], PT, P0 ;  /* 0x0000590019007a0c */ /* 0x000fe20003f06300 */
[----:B------:R-:W-:Y:S01]  /*0ef0*/  FMUL.FTZ R25, R36, -2 ;  /* 0xc000000024197820 */ /* 0x000fe20000410000 */
[----:B------:R-:W-:Y:S01]  /*0f00*/  ISETP.GE.U32.AND P1, PT, R42, c[0x0][0x160], PT ;  /* 0x000058002a007a0c */ /* 0x000fe20003f26070 */
[----:B------:R-:W-:Y:S01]  /*0f10*/  IMAD.X R46, RZ, RZ, R17, P2 ;  /* 0x000000ffff2e7224 */ /* 0x000fe200010e0611 */
[----:B------:R-:W-:Y:S01]  /*0f20*/  MUFU.COS R44, R44 ;  /* 0x0000002c002c7308 */ /* 0x000fe20000000000 */
[----:B--2---:R-:W-:-:S02]  /*0f30*/  FFMA.FTZ R34, R34, R45, 7.314590599882819788e-10 ;  /* 0x30490fdb22227423 */ /* 0x004fc4000001002d */
[----:B------:R-:W-:Y:S01]  /*0f40*/  IMAD R45, R31, 0x3, RZ ;  /* 0x000000031f2d7824 */ /* 0x000fe200078e02ff */
[----:B------:R-:W-:Y:S01]  /*0f50*/  ISETP.GE.AND.EX P1, PT, R46, c[0x0][0x164], PT, P1 ;  /* 0x000059002e007a0c */ /* 0x000fe20003f26310 */
[----:B------:R-:W-:Y:S02]  /*0f60*/  FMUL.RZ R30, R34, 0.15915493667125701904 ;  /* 0x3e22f983221e7820 */ /* 0x000fe4000040c000 */
[----:B---3--:R-:W-:Y:S01]  /*0f70*/  FMUL.FTZ R43, R43, 0.69314718246459960938 ;  /* 0x3f3172182b2b7820 */ /* 0x008fe20000410000 */
        /* <DEDUP_REMOVED lines=19> */
[----:B------:R-:W-:-:S05]  /*10b0*/  LEA.HI.X.SX32 R25, R25, c[0x0][0x18c], 0x1, P3 ;  /* 0x0000630019197a11 */ /* 0x000fca00018f0eff */
[----:B0-----:R0:W-:Y:S04]  /*10c0*/  STG.E [R24.64], R45 ;  /* 0x0000002d18007986 */ /* 0x0011e8000c101908 */
.L_x_195:
[----:B------:R-:W-:Y:S05]  /*10d0*/  BSYNC B0 ;  /* 0x0000000000007941 */ /* 0x000fea0003800000 */
.L_x_194:
[----:B------:R-:W-:Y:S01]  /*10e0*/  BSSY B0, `(.L_x_196) ;  /* 0x000000a000007945 */ /* 0x000fe20003800000 */
[----:B------:R-:W-:Y:S05]  /*10f0*/  @P0 BRA `(.L_x_197) ;  /* 0x0000008000000947 */ /* 0x000fea0003800000 */
[----:B0-----:R-:W-:Y:S02]  /*1100*/  IMAD.MOV.U32 R25, RZ, RZ, c[0x0][0x198] ;  /* 0x00006600ff197624 */ /* 0x001fe400078e00ff */
[----:B------:R-:W-:Y:S02]  /*1110*/  IMAD R38, R38, c[0x0][0x190], RZ ;  /* 0x0000640026267a24 */ /* 0x000fe400078e02ff */
[----:B------:R-:W-:-:S03]  /*1120*/  FFMA.FTZ R44, R44, R25, c[0x0][0x194] ;  /* 0x000065002c2c7623 */ /* 0x000fc60000010019 */
[----:B------:R-:W-:Y:S01]  /*1130*/  IADD3 R24, P0, R38, c[0x0][0x188], RZ ;  /* 0x0000620026187a10 */ /* 0x000fe20007f1e0ff */
[----:B------:R-:W-:-:S03]  /*1140*/  FMUL.FTZ R44, R44, 1.4426950216293334961 ;  /* 0x3fb8aa3b2c2c7820 */ /* 0x000fc60000410000 */
[----:B------:R-:W-:Y:S01]  /*1150*/  LEA.HI.X.SX32 R25, R38, c[0x0][0x18c], 0x1, P0 ;  /* 0x0000630026197a11 */ /* 0x000fe200000f0eff */
[----:B------:R-:W0:Y:S04]  /*1160*/  MUFU.EX2 R45, R44 ;  /* 0x0000002c002d7308 */ /* 0x000e280000000800 */
[----:B0-----:R0:W-:Y:S04]  /*1170*/  STG.E [R24.64], R45 ;  /* 0x0000002d18007986 */ /* 0x0011e8000c101908 */
.L_x_197:
[----:B------:R-:W-:Y:S05]  /*1180*/  BSYNC B0 ;  /* 0x0000000000007941 */ /* 0x000fea0003800000 */
.L_x_196:
[----:B------:R-:W-:Y:S01]  /*1190*/  BSSY B0, `(.L_x_198) ;  /* 0x000000d000007945 */ /* 0x000fe20003800000 */
[----:B------:R-:W-:Y:S05]  /*11a0*/  @P1 BRA `(.L_x_199) ;  /* 0x000000b000001947 */ /* 0x000fea0003800000 */
[----:B------:R-:W-:Y:S02]  /*11b0*/  FMUL.RZ R38, R34, 0.15915493667125701904 ;  /* 0x3e22f98322267820 */ /* 0x000fe4000040c000 */
[----:B0-----:R-:W-:Y:S02]  /*11c0*/  IMAD.MOV.U32 R25, RZ, RZ, c[0x0][0x198] ;  /* 0x00006600ff197624 */ /* 0x001fe400078e00ff */
[----:B------:R-:W0:Y:S01]  /*11d0*/  MUFU.SIN R24, R38 ;  /* 0x0000002600187308 */ /* 0x000e220000000400 */
[----:B------:R-:W-:-:S02]  /*11e0*/  IMAD R42, R42, c[0x0][0x190], RZ ;  /* 0x000064002a2a7a24 */ /* 0x000fc400078e02ff */
[----:B0-2---:R-:W-:-:S04]  /*11f0*/  FMUL.FTZ R24, R43, R24 ;  /* 0x000000182b187220 */ /* 0x005fc80000410000 */
[----:B------:R-:W-:-:S04]  /*1200*/  FFMA.FTZ R24, R24, R25, c[0x0][0x194] ;  /* 0x0000650018187623 */ /* 0x000fc80000010019 */
[----:B------:R-:W-:Y:S01]  /*1210*/  FMUL.FTZ R34, R24, 1.4426950216293334961 ;  /* 0x3fb8aa3b18227820 */ /* 0x000fe20000410000 */
[----:B------:R-:W-:-:S03]  /*1220*/  IADD3 R24, P0, R42, c[0x0][0x188], RZ ;  /* 0x000062002a187a10 */ /* 0x000fc60007f1e0ff */
[----:B------:R-:W0:Y:S01]  /*1230*/  MUFU.EX2 R45, R34 ;  /* 0x00000022002d7308 */ /* 0x000e220000000800 */
[----:B------:R-:W-:-:S05]  /*1240*/  LEA.HI.X.SX32 R25, R42, c[0x0][0x18c], 0x1, P0 ;  /* 0x000063002a197a11 */ /* 0x000fca00000f0eff */
[----:B0-----:R0:W-:Y:S04]  /*1250*/  STG.E [R24.64], R45 ;  /* 0x0000002d18007986 */ /* 0x0011e8000c101908 */
.L_x_199:
[----:B------:R-:W-:Y:S05]  /*1260*/  BSYNC B0 ;  /* 0x0000000000007941 */ /* 0x000fea0003800000 */
.L_x_198:
[----:B012---:R-:W-:Y:S01]  /*1270*/  FMUL.FTZ R24, R43, R30 ;  /* 0x0000001e2b187220 */ /* 0x007fe20000410000 */
[----:B------:R-:W-:Y:S05]  /*1280*/  @P2 BRA `(.L_x_200) ;  /* 0x0000008000002947 */ /* 0x000fea0003800000 */
[----:B------:R-:W-:Y:S02]  /*1290*/  IMAD.MOV.U32 R25, RZ, RZ, c[0x0][0x198] ;  /* 0x00006600ff197624 */ /* 0x000fe400078e00ff */
[----:B------:R-:W-:Y:S02]  /*12a0*/  IMAD R36, R36, c[0x0][0x190], RZ ;  /* 0x0000640024247a24 */ /* 0x000fe400078e02ff */
[----:B------:R-:W-:-:S04]  /*12b0*/  FFMA.FTZ R24, R24, R25, c[0x0][0x194] ;  /* 0x0000650018187623 */ /* 0x000fc80000010019 */
[----:B------:R-:W-:Y:S01]  /*12c0*/  FMUL.FTZ R30, R24, 1.4426950216293334961 ;  /* 0x3fb8aa3b181e7820 */ /* 0x000fe20000410000 */
[----:B------:R-:W-:-:S03]  /*12d0*/  IADD3 R24, P0, R36, c[0x0][0x188], RZ ;  /* 0x0000620024187a10 */ /* 0x000fc60007f1e0ff */
[----:B------:R-:W0:Y:S01]  /*12e0*/  MUFU.EX2 R43, R30 ;  /* 0x0000001e002b7308 */ /* 0x000e220000000800 */
[----:B------:R-:W-:-:S05]  /*12f0*/  LEA.HI.X.SX32 R25, R36, c[0x0][0x18c], 0x1, P0 ;  /* 0x0000630024197a11 */ /* 0x000fca00000f0eff */
[----:B0-----:R0:W-:Y:S04]  /*1300*/  STG.E [R24.64], R43 ;  /* 0x0000002b18007986 */ /* 0x0011e8000c101908 */
.L_x_200:
[----:B------:R-:W-:Y:S01]  /*1310*/  LEA R16, P0, R31, R16, 0x2 ;  /* 0x000000101f107211 */ /* 0x000fe200078010ff */
[----:B------:R-:W-:Y:S01]  /*1320*/  WARPSYNC 0xffffffff ;  /* 0xffffffff00007948 */ /* 0x000fe20003800000 */
[----:B------:R-:W-:Y:S01]  /*1330*/  BAR.SYNC.DEFER_BLOCKING 0x0 ;  /* 0x0000000000007b1d */ /* 0x000fe20000010000 */
[----:B------:R-:W-:Y:S01]  /*1340*/  IMAD.MOV.U32 R34, RZ, RZ, R28 ;  /* 0x000000ffff227224 */ /* 0x000fe200078e001c */
[----:B------:R-:W-:Y:S01]  /*1350*/  IADD3.X R17, RZ, R17, RZ, P0, !PT ;  /* 0x00000011ff117210 */ /* 0x000fe200007fe4ff */
[----:B------:R-:W-:Y:S01]  /*1360*/  IMAD.MOV.U32 R36, RZ, RZ, R26 ;  /* 0x000000ffff247224 */ /* 0x000fe200078e001a */
[----:B------:R-:W-:Y:S01]  /*1370*/  ISETP.GE.U32.AND P0, PT, R16, R33, PT ;  /* 0x000000211000720c */ /* 0x000fe20003f06070 */
[----:B------:R-:W-:-:S03]  /*1380*/  IMAD.MOV.U32 R38, RZ, RZ, R27 ;  /* 0x000000ffff267224 */ /* 0x000fc600078e001b */
[----:B------:R-:W-:-:S13]  /*1390*/  ISETP.GE.AND.EX P0, PT, R17, R32, PT, P0 ;  /* 0x000000201100720c */ /* 0x000fda0003f06300 */
[----:B------:R-:W-:Y:S05]  /*13a0*/  @!P0 BRA `(.L_x_201) ;  /* 0xfffff4f000008947 */ /* 0x000fea000383ffff */
[----:B------:R-:W-:Y:S05]  /*13b0*/  EXIT ;  /* 0x000000000000794d */ /* 0x000fea0003800000 */
        .weak           $__internal_13_$__cuda_sm20_div_s64
        .type           $__internal_13_$__cuda_sm20_div_s64,@function
        .size           $__internal_13_$__cuda_sm20_div_s64,(.L_x_357 - $__internal_13_$__cuda_sm20_div_s64)
$__internal_13_$__cuda_sm20_div_s64:
        /* <DEDUP_REMOVED lines=74> */
[----:B------:R-:W-:Y:S06]  /*1860*/  RET.REL.NODEC R24 `(_ZN2at6native63_GLOBAL__N__11d61d08_30_DistributionLogNormalKernel_cu_e7567be543distribution_elementwise_grid_stride_kernelIfLi4EZNS0_9templates4cuda20normal_and_transformIffPNS_17CUDAGeneratorImplEZZZNS4_17log_normal_kernelIS7_EEvRNS_18TensorIteratorBaseEddT_ENKUlvE_clEvENKUlvE0_clEvEUlfE_EEvSA_T1_T2_EUlP24curandStatePhilox4_32_10E0_ZNS1_27distribution_nullary_kernelIff6float4S7_SJ_SE_EEvSA_SG_RKT3_T4_EUlifE_EEvlNS_15PhiloxCudaStateESF_SG_) ;  /* 0xffffe79018007950 */ /* 0x000fec0003c3ffff */
.L_x_202:
        /* <DEDUP_REMOVED lines=9> */
.L_x_357:


//--------------------- .text._ZN2at6native63_GLOBAL__N__11d61d08_30_DistributionLogNormalKernel_cu_e7567be543distribution_elementwise_grid_stride_kernelIfLi4EZNS0_9templates4cuda20normal_and_transformIffPNS_17CUDAGeneratorImplEZZZNS4_17log_normal_kernelIS7_EEvRNS_18TensorIteratorBaseEddT_ENKUlvE_clEvENKUlvE0_clEvEUlfE_EEvSA_T1_T2_EUlP24curandStatePhilox4_32_10E_ZNS1_27distribution_nullary_kernelIff7double2S7_SJ_SE_EEvSA_SG_RKT3_T4_EUlifE0_EEvlNS_15PhiloxCudaStateESF_SG_ --------------------------
	.section	.text._ZN2at6native63_GLOBAL__N__11d61d08_30_DistributionLogNormalKernel_cu_e7567be543distribution_elementwise_grid_stride_kernelIfLi4EZNS0_9templates4cuda20normal_and_transformIffPNS_17CUDAGeneratorImplEZZZNS4_17log_normal_kernelIS7_EEvRNS_18TensorIteratorBaseEddT_ENKUlvE_clEvENKUlvE0_clEvEUlfE_EEvSA_T1_T2_EUlP24curandStatePhilox4_32_10E_ZNS1_27distribution_nullary_kernelIff7double2S7_SJ_SE_EEvSA_SG_RKT3_T4_EUlifE0_EEvlNS_15PhiloxCudaStateESF_SG_,"ax",@progbits
	.sectioninfo	@"SHI_REGISTERS=56"
	.align	128
.text._ZN2at6native63_GLOBAL__N__11d61d08_30_DistributionLogNormalKernel_cu_e7567be543distribution_elementwise_grid_stride_kernelIfLi4EZNS0_9templates4cuda20normal_and_transformIffPNS_17CUDAGeneratorImplEZZZNS4_17log_normal_kernelIS7_EEvRNS_18TensorIteratorBaseEddT_ENKUlvE_clEvENKUlvE0_clEvEUlfE_EEvSA_T1_T2_EUlP24curandStatePhilox4_32_10E_ZNS1_27distribution_nullary_kernelIff7double2S7_SJ_SE_EEvSA_SG_RKT3_T4_EUlifE0_EEvlNS_15PhiloxCudaStateESF_SG_:
        .type           _ZN2at6native63_GLOBAL__N__11d61d08_30_DistributionLogNormalKernel_cu_e7567be543distribution_elementwise_grid_stride_kernelIfLi4EZNS0_9templates4cuda20normal_and_transformIffPNS_17CUDAGeneratorImplEZZZNS4_17log_normal_kernelIS7_EEvRNS_18TensorIteratorBaseEddT_ENKUlvE_clEvENKUlvE0_clEvEUlfE_EEvSA_T1_T2_EUlP24curandStatePhilox4_32_10E_ZNS1_27distribution_nullary_kernelIff7double2S7_SJ_SE_EEvSA_SG_RKT3_T4_EUlifE0_EEvlNS_15PhiloxCudaStateESF_SG_,@function
        .size           _ZN2at6native63_GLOBAL__N__11d61d08_30_DistributionLogNormalKernel_cu_e7567be543distribution_elementwise_grid_stride_kernelIfLi4EZNS0_9templates4cuda20normal_and_transformIffPNS_17CUDAGeneratorImplEZZZNS4_17log_normal_kernelIS7_EEvRNS_18TensorIteratorBaseEddT_ENKUlvE_clEvENKUlvE0_clEvEUlfE_EEvSA_T1_T2_EUlP24curandStatePhilox4_32_10E_ZNS1_27distribution_nullary_kernelIff7double2S7_SJ_SE_EEvSA_SG_RKT3_T4_EUlifE0_EEvlNS_15PhiloxCudaStateESF_SG_,(.L_x_359 - _ZN2at6native63_GLOBAL__N__11d61d08_30_DistributionLogNormalKernel_cu_e7567be543distribution_elementwise_grid_stride_kernelIfLi4EZNS0_9templates4cuda20normal_and_transformIffPNS_17CUDAGeneratorImplEZZZNS4_17log_normal_kernelIS7_EEvRNS_18TensorIteratorBaseEddT_ENKUlvE_clEvENKUlvE0_clEvEUlfE_EEvSA_T1_T2_EUlP24curandStatePhilox4_32_10E_ZNS1_27distribution_nullary_kernelIff7double2S7_SJ_SE_EEvSA_SG_RKT3_T4_EUlifE0_EEvlNS_15PhiloxCudaStateESF_SG_)
        .other          _ZN2at6native63_GLOBAL__N__11d61d08_30_DistributionLogNormalKernel_cu_e7567be543distribution_elementwise_grid_stride_kernelIfLi4EZNS0_9templates4cuda20normal_and_transformIffPNS_17CUDAGeneratorImplEZZZNS4_17log_normal_kernelIS7_EEvRNS_18TensorIteratorBaseEddT_ENKUlvE_clEvENKUlvE0_clEvEUlfE_EEvSA_T1_T2_EUlP24curandStatePhilox4_32_10E_ZNS1_27distribution_nullary_kernelIff7double2S7_SJ_SE_EEvSA_SG_RKT3_T4_EUlifE0_EEvlNS_15PhiloxCudaStateESF_SG_,@"STO_CUDA_ENTRY STV_DEFAULT"
_ZN2at6native63_GLOBAL__N__11d61d08_30_DistributionLogNormalKernel_cu_e7567be543distribution_elementwise_grid_stride_kernelIfLi4EZNS0_9templates4cuda20normal_and_transformIffPNS_17CUDAGeneratorImplEZZZNS4_17log_normal_kernelIS7_EEvRNS_18TensorIteratorBaseEddT_ENKUlvE_clEvENKUlvE0_clEvEUlfE_EEvSA_T1_T2_EUlP24curandStatePhilox4_32_10E_ZNS1_27distribution_nullary_kernelIff7double2S7_SJ_SE_EEvSA_SG_RKT3_T4_EUlifE0_EEvlNS_15PhiloxCudaStateESF_SG_:
        /* <DEDUP_REMOVED lines=21> */
[----:B------:R-:W-:Y:S01]  /*0150*/  IMAD.MOV.U32 R42, RZ, RZ, R46 ;  /* 0x000000ffff2a7224 */ /* 0x000fe200078e002e */
[----:B------:R-:W-:Y:S01]  /*0160*/  MOV R43, R47 ;  /* 0x0000002f002b7202 */ /* 0x000fe20000000f00 */
[----:B------:R-:W-:Y:S01]  /*0170*/  IMAD.MOV.U32 R45, RZ, RZ, R47 ;  /* 0x000000ffff2d7224 */ /* 0x000fe200078e002f */
        /* <DEDUP_REMOVED lines=68> */
[----:B------:R-:W-:Y:S05]  /*05c0*/  CALL.REL.NOINC `($__internal_14_$__cuda_sm20_div_s64) ;  /* 0x00004b4000007944 */ /* 0x000fea0003c00000 */
[----:B------:R-:W-:Y:S05]  /*05d0*/  BRA `(.L_x_204) ;  /* 0x0000016000007947 */ /* 0x000fea0003800000 */
.L_x_203:
        /* <DEDUP_REMOVED lines=22> */
.L_x_204:
        /* <DEDUP_REMOVED lines=14> */
[----:B------:R-:W-:Y:S01]  /*0820*/  MOV R14, c[0x0][0x328] ;  /* 0x0000ca00000e7a02 */ /* 0x000fe20000000f00 */
[----:B------:R-:W-:Y:S01]  /*0830*/  IMAD R24, R24, -0x326172a9, RZ ;  /* 0xcd9e8d5718187824 */ /* 0x000fe200078e02ff */
[----:B------:R-:W-:-:S03]  /*0840*/  LOP3.LUT R50, R50, 0x3, RZ, 0xc0, !PT ;  /* 0x0000000332327812 */ /* 0x000fc600078ec0ff */
[----:B------:R-:W-:-:S04]  /*0850*/  FADD.FTZ R14, R14, +QNAN ;  /* 0x7fc000000e0e7421 */ /* 0x000fc80000010000 */
[----:B------:R-:W-:-:S04]  /*0860*/  FMUL.FTZ R14, R14, 1.4426950216293334961 ;  /* 0x3fb8aa3b0e0e7820 */ /* 0x000fc80000410000 */
[----:B------:R0:W1:Y:S03]  /*0870*/  MUFU.EX2 R49, R14 ;  /* 0x0000000e00317308 */ /* 0x0000660000000800 */
.L_x_225:
        /* <DEDUP_REMOVED lines=13> */
.L_x_206:
[----:B------:R-:W-:Y:S05]  /*0950*/  BSYNC B0 ;  /* 0x0000000000007941 */ /* 0x000fea0003800000 */
.L_x_205:
        /* <DEDUP_REMOVED lines=48> */
[----:B------:R-:W-:Y:S01]  /*0c60*/  IMAD.WIDE.U32 R14, R15, -0x326172a9, RZ ;  /* 0xcd9e8d570f0e7825 */ /* 0x000fe200078e00ff */
[----:B------:R-:W-:-:S03]  /*0c70*/  MOV R23, R24 ;  /* 0x0000001800177202 */ /* 0x000fc60000000f00 */
        /* <DEDUP_REMOVED lines=15> */
[----:B------:R-:W-:Y:S01]  /*0d70*/  MOV R23, R17 ;  /* 0x0000001100177202 */ /* 0x000fe20000000f00 */
[----:B------:R-:W-:Y:S01]  /*0d80*/  IMAD.MOV.U32 R20, RZ, RZ, R24 ;  /* 0x000000ffff147224 */ /* 0x000fe200078e0018 */
[----:B------:R-:W-:Y:S01]  /*0d90*/  MOV R19, R16 ;  /* 0x0000001000137202 */ /* 0x000fe20000000f00 */
[----:B------:R-:W-:Y:S01]  /*0da0*/  IMAD.MOV.U32 R18, RZ, RZ, R21 ;  /* 0x000000ffff127224 */ /* 0x000fe200078e0015 */
[----:B------:R-:W-:Y:S05]  /*0db0*/  BRA `(.L_x_207) ;  /* 0x0000004000007947 */ /* 0x000fea0003800000 */
.L_x_208:
[----:B------:R-:W-:Y:S01]  /*0dc0*/  MOV R23, R16 ;  /* 0x0000001000177202 */ /* 0x000fe20000000f00 */
[----:B------:R-:W-:Y:S01]  /*0dd0*/  IMAD.MOV.U32 R20, RZ, RZ, R21 ;  /* 0x000000ffff147224 */ /* 0x000fe200078e0015 */
[----:B------:R-:W-:Y:S01]  /*0de0*/  MOV R19, R51 ;  /* 0x0000003300137202 */ /* 0x000fe20000000f00 */
[----:B------:R-:W-:-:S04]  /*0df0*/  IMAD.MOV.U32 R18, RZ, RZ, R14 ;  /* 0x000000ffff127224 */ /* 0x000fc800078e000e */
.L_x_207:
[----:B------:R-:W-:Y:S01]  /*0e00*/  IMAD.WIDE.U32 R16, R18, 0x200000, RZ ;  /* 0x0020000012107825 */ /* 0x000fe200078e00ff */
[----:B------:R-:W-:Y:S01]  /*0e10*/  HFMA2.MMA R35, -RZ, RZ, 1.15625, 0 ;  /* 0x3ca00000ff237435 */ /* 0x000fe200000001ff */
[----:B------:R-:W-:Y:S01]  /*0e20*/  MOV R24, 0xf9785eba ;  /* 0xf9785eba00187802 */ /* 0x000fe20000000f00 */
[----:B------:R-:W-:Y:S01]  /*0e30*/  BSSY B0, `(.L_x_209) ;  /* 0x0000055000007945 */ /* 0x000fe20003800000 */
[----:B------:R-:W-:Y:S01]  /*0e40*/  IMAD.MOV.U32 R34, RZ, RZ, 0x0 ;  /* 0x00000000ff227424 */ /* 0x000fe200078e00ff */
[----:B------:R-:W-:Y:S01]  /*0e50*/  LOP3.LUT R18, R16, R19, RZ, 0x3c, !PT ;  /* 0x0000001310127212 */ /* 0x000fe200078e3cff */
[----:B------:R-:W-:Y:S01]  /*0e60*/  IMAD.WIDE.U32 R20, R20, 0x200000, RZ ;  /* 0x0020000014147825 */ /* 0x000fe200078e00ff */
[----:B------:R-:W-:-:S03]  /*0e70*/  MOV R19, R17 ;  /* 0x0000001100137202 */ /* 0x000fc60000000f00 */
[----:B------:R-:W-:Y:S01]  /*0e80*/  IMAD.MOV.U32 R25, RZ, RZ, 0x3de5db65 ;  /* 0x3de5db65ff197424 */ /* 0x000fe200078e00ff */
[----:B------:R-:W0:Y:S01]  /*0e90*/  I2F.F64.U64 R16, R18 ;  /* 0x0000001200107312 */ /* 0x000e220000301800 */
[----:B------:R-:W-:-:S07]  /*0ea0*/  LOP3.LUT R20, R20, R23, RZ, 0x3c, !PT ;  /* 0x0000001714147212 */ /* 0x000fce00078e3cff */
[----:B------:R-:W2:Y:S01]  /*0eb0*/  I2F.F64.U64 R20, R20 ;  /* 0x0000001400147312 */ /* 0x000ea20000301800 */
[----:B0-----:R-:W0:-:S04]  /*0ec0*/  DFMA R16, R16, 2.2204460492503130808e-16, R34 ;  /* 0x3cb000001010782b */ /* 0x001e080000000022 */
[----:B--2---:R-:W2:-:S06]  /*0ed0*/  DFMA R34, R20, R34, 5.5511151231257827021e-17 ;  /* 0x3c9000001422742b */ /* 0x004e8c0000000022 */
[----:B0-----:R-:W-:-:S05]  /*0ee0*/  IMAD.SHL.U32 R22, R17, 0x2, RZ ;  /* 0x0000000211167824 */ /* 0x001fca00078e00ff */
[----:B------:R-:W-:Y:S02]  /*0ef0*/  ISETP.GE.U32.AND P1, PT, R22, -0x797fffff, PT ;  /* 0x868000011600780c */ /* 0x000fe40003f26070 */
[----:B------:R-:W-:Y:S01]  /*0f00*/  MOV R22, R17 ;  /* 0x0000001100167202 */ /* 0x000fe20000000f00 */
[----:B--2---:R-:W-:Y:S01]  /*0f10*/  IMAD.MOV.U32 R29, RZ, RZ, R35 ;  /* 0x000000ffff1d7224 */ /* 0x004fe200078e0023 */
[----:B------:R-:W-:Y:S02]  /*0f20*/  ISETP.GT.AND P0, PT, R35, 0xfffff, PT ;  /* 0x000fffff2300780c */ /* 0x000fe40003f04270 */
[-C--:B------:R-:W-:Y:S02]  /*0f30*/  MOV R28, R34.reuse ;  /* 0x00000022001c7202 */ /* 0x080fe40000000f00 */
[----:B------:R-:W-:Y:S01]  /*0f40*/  MOV R40, R34 ;  /* 0x0000002200287202 */ /* 0x000fe20000000f00 */
[----:B------:R-:W-:-:S04]  /*0f50*/  IMAD.MOV.U32 R34, RZ, RZ, -0x3ff ;  /* 0xfffffc01ff227424 */ /* 0x000fc800078e00ff */
[----:B------:R-:W0:-:S04]  /*0f60*/  @P1 DMUL R16, RZ, R16 ;  /* 0x00000010ff101228 */ /* 0x000e080000000000 */
[----:B------:R-:W2:Y:S01]  /*0f70*/  @!P0 DMUL R28, R28, 1.80143985094819840000e+16 ;  /* 0x435000001c1c8828 */ /* 0x000ea20000000000 */
[----:B------:R-:W-:-:S05]  /*0f80*/  @!P0 IMAD.MOV.U32 R34, RZ, RZ, -0x435 ;  /* 0xfffffbcbff228424 */ /* 0x000fca00078e00ff */
[----:B0-----:R-:W-:Y:S01]  /*0f90*/  @P1 IMAD.MOV.U32 R22, RZ, RZ, R17 ;  /* 0x000000ffff161224 */ /* 0x001fe200078e0011 */
[----:B------:R-:W-:-:S03]  /*0fa0*/  MOV R18, R16 ;  /* 0x0000001000127202 */ /* 0x000fc60000000f00 */
[----:B--2---:R-:W-:Y:S01]  /*0fb0*/  @!P0 IMAD.MOV.U32 R35, RZ, RZ, R29 ;  /* 0x000000ffff238224 */ /* 0x004fe200078e001d */
[----:B------:R-:W-:Y:S02]  /*0fc0*/  IADD3 R19, R22, 0x100000, RZ ;  /* 0x0010000016137810 */ /* 0x000fe40007ffe0ff */
[----:B------:R-:W-:Y:S02]  /*0fd0*/  @!P0 MOV R40, R28 ;  /* 0x0000001c00288202 */ /* 0x000fe40000000f00 */
[----:B------:R-:W0:Y:S01]  /*0fe0*/  FRND.F64 R22, R18 ;  /* 0x0000001200167313 */ /* 0x000e220000301800 */
[----:B------:R-:W-:-:S04]  /*0ff0*/  IADD3 R20, R35, -0x1, RZ ;  /* 0xffffffff23147810 */ /* 0x000fc80007ffe0ff */
[----:B------:R-:W-:Y:S01]  /*1000*/  ISETP.GE.U32.AND P1, PT, R20, 0x7fefffff, PT ;  /* 0x7fefffff1400780c */ /* 0x000fe20003f26070 */
[----:B0-----:R-:W0:-:S12]  /*1010*/  DFMA R22, -R22, 0.5, R16 ;  /* 0x3fe000001616782b */ /* 0x001e180000000110 */
[----:B------:R-:W-:Y:S01]  /*1020*/  @P1 MOV R26, 0x0 ;  /* 0x00000000001a1802 */ /* 0x000fe20000000f00 */
[----:B------:R-:W-:Y:S01]  /*1030*/  @P1 IMAD.MOV.U32 R27, RZ, RZ, 0x7ff00000 ;  /* 0x7ff00000ff1b1424 */ /* 0x000fe200078e00ff */
[----:B------:R-:W-:Y:S01]  /*1040*/  @P1 FSETP.NEU.FTZ.AND P2, PT, R29, RZ, PT ;  /* 0x000000ff1d00120b */ /* 0x000fe20003f5d000 */
[----:B0-----:R-:W0:-:S04]  /*1050*/  DMUL R20, R22, c[0x2][0x50] ;  /* 0x0080140016147a28 */ /* 0x001e080000000000 */
[----:B------:R-:W-:-:S04]  /*1060*/  @P1 DFMA R26, R28, R26, +INF ;  /* 0x7ff000001c1a142b */ /* 0x000fc8000000001a */
[----:B0-----:R-:W0:-:S06]  /*1070*/  DFMA R20, R22, c[0x2][0x58], R20 ;  /* 0x0080160016147a2b */ /* 0x001e0c0000000014 */
[----:B0-----:R-:W0:Y:S01]  /*1080*/  DMUL R22, R20, R20 ;  /* 0x0000001414167228 */ /* 0x001e220000000000 */
[----:B------:R-:W-:Y:S02]  /*1090*/  @P1 FSEL R26, R26, RZ, P2 ;  /* 0x000000ff1a1a1208 */ /* 0x000fe40001000000 */
[----:B------:R-:W-:-:S03]  /*10a0*/  @P1 FSEL R27, R27, -QNAN , P2 ;  /* 0xfff000001b1b1808 */ /* 0x000fc60001000000 */
[----:B0-----:R-:W0:-:S06]  /*10b0*/  DFMA R24, R22, R24, c[0x2][0x88] ;  /* 0x008022001618762b */ /* 0x001e0c0000000018 */
[----:B0-----:R-:W0:-:S06]  /*10c0*/  DFMA R24, R22, R24, c[0x2][0x90] ;  /* 0x008024001618762b */ /* 0x001e0c0000000018 */
[----:B0-----:R0:W2:Y:S01]  /*10d0*/  DFMA R24, R22, R24, c[0x2][0x98] ;  /* 0x008026001618762b */ /* 0x0010a20000000018 */
[----:B------:R-:W-:Y:S05]  /*10e0*/  @P1 BRA `(.L_x_210) ;  /* 0x0000029000001947 */ /* 0x000fea0003800000 */
[----:B------:R-:W-:Y:S01]  /*10f0*/  LOP3.LUT R26, R35, 0x800fffff, RZ, 0xc0, !PT ;  /* 0x800fffff231a7812 */ /* 0x000fe200078ec0ff */
[----:B------:R-:W-:Y:S01]  /*1100*/  IMAD.MOV.U32 R28, RZ, RZ, RZ ;  /* 0x000000ffff1c7224 */ /* 0x000fe200078e00ff */
[----:B------:R-:W-:Y:S01]  /*1110*/  MOV R32, 0x3ae80f1e ;  /* 0x3ae80f1e00207802 */ /* 0x000fe20000000f00 */
[----:B------:R-:W-:Y:S01]  /*1120*/  IMAD.MOV.U32 R33, RZ, RZ, 0x3eb1380b ;  /* 0x3eb1380bff217424 */ /* 0x000fe200078e00ff */
[----:B------:R-:W-:-:S04]  /*1130*/  LOP3.LUT R41, R26, 0x3ff00000, RZ, 0xfc, !PT ;  /* 0x3ff000001a297812 */ /* 0x000fc800078efcff */
[----:B------:R-:W-:-:S13]  /*1140*/  ISETP.GE.AND P0, PT, R41, 0x3ff6a09f, PT ;  /* 0x3ff6a09f2900780c */ /* 0x000fda0003f06270 */
[----:B------:R-:W-:-:S04]  /*1150*/  @P0 IADD3 R27, R41, -0x100000, RZ ;  /* 0xfff00000291b0810 */ /* 0x000fc80007ffe0ff */
[----:B------:R-:W-:-:S06]  /*1160*/  @P0 MOV R41, R27 ;  /* 0x0000001b00290202 */ /* 0x000fcc0000000f00 */
[----:B------:R-:W3:-:S04]  /*1170*/  DADD R36, R40, 1 ;  /* 0x3ff0000028247429 */ /* 0x000ec80000000000 */
[----:B------:R-:W-:Y:S02]  /*1180*/  DADD R40, R40, -1 ;  /* 0xbff0000028287429 */ /* 0x000fe40000000000 */
[----:B---3--:R-:W3:Y:S02]  /*1190*/  MUFU.RCP64H R29, R37 ;  /* 0x00000025001d7308 */ /* 0x008ee40000001800 */
[----:B---3--:R-:W3:-:S06]  /*11a0*/  DFMA R26, -R36, R28, 1 ;  /* 0x3ff00000241a742b */ /* 0x008ecc000000011c */
[----:B---3--:R-:W3:-:S06]  /*11b0*/  DFMA R26, R26, R26, R26 ;  /* 0x0000001a1a1a722b */ /* 0x008ecc000000001a */
[----:B---3--:R-:W3:-:S06]  /*11c0*/  DFMA R26, R28, R26, R28 ;  /* 0x0000001a1c1a722b */ /* 0x008ecc000000001c */
[----:B---3--:R-:W3:-:S06]  /*11d0*/  DMUL R28, R26, R40 ;  /* 0x000000281a1c7228 */ /* 0x008ecc0000000000 */
[----:B---3--:R-:W3:-:S06]  /*11e0*/  DFMA R28, R26, R40, R28 ;  /* 0x000000281a1c722b */ /* 0x008ecc000000001c */
[----:B---3--:R-:W3:-:S04]  /*11f0*/  DMUL R30, R28, R28 ;  /* 0x0000001c1c1e7228 */ /* 0x008ec80000000000 */
[----:B------:R-:W4:-:S04]  /*1200*/  DADD R36, R40, -R28 ;  /* 0x0000000028247229 */ /* 0x000f08000000081c */
[----:B---3--:R-:W3:-:S04]  /*1210*/  DFMA R32, R30, R32, c[0x2][0x0] ;  /* 0x008000001e20762b */ /* 0x008ec80000000020 */
[----:B----4-:R-:W4:-:S04]  /*1220*/  DADD R36, R36, R36 ;  /* 0x0000000024247229 */ /* 0x010f080000000024 */
[----:B---3--:R3:W5:Y:S02]  /*1230*/  DFMA R38, R30, R32, c[0x2][0x8] ;  /* 0x008002001e26762b */ /* 0x0087640000000020 */
[----:B---3--:R-:W-:Y:S02]  /*1240*/  LEA.HI R32, R35, R34, RZ, 0xc ;  /* 0x0000002223207211 */ /* 0x008fe400078f60ff */
[----:B------:R-:W-:Y:S01]  /*1250*/  MOV R33, 0x43300000 ;  /* 0x4330000000217802 */ /* 0x000fe20000000f00 */
[----:B----4-:R-:W3:Y:S01]  /*1260*/  DFMA R36, R40, -R28, R36 ;  /* 0x8000001c2824722b */ /* 0x010ee20000000024 */
[----:B------:R-:W-:-:S03]  /*1270*/  @P0 IADD3 R32, R32, 0x1, RZ ;  /* 0x0000000120200810 */ /* 0x000fc60007ffe0ff */
[----:B-----5:R-:W4:Y:S01]  /*1280*/  DFMA R38, R30, R38, c[0x2][0x10] ;  /* 0x008004001e26762b */ /* 0x020f220000000026 */
[----:B------:R-:W-:-:S03]  /*1290*/  LOP3.LUT R32, R32, 0x80000000, RZ, 0x3c, !PT ;  /* 0x8000000020207812 */ /* 0x000fc600078e3cff */
[----:B---3--:R-:W-:-:S04]  /*12a0*/  DMUL R36, R26, R36 ;  /* 0x000000241a247228 */ /* 0x008fc80000000000 */
[----:B----4-:R-:W3:-:S04]  /*12b0*/  DFMA R38, R30, R38, c[0x2][0x18] ;  /* 0x008006001e26762b */ /* 0x010ec80000000026 */
[----:B------:R-:W4:-:S04]  /*12c0*/  DADD R32, R32, c[0x2][0x38] ;  /* 0x00800e0020207629 */ /* 0x000f080000000000 */
[----:B---3--:R-:W3:-:S04]  /*12d0*/  DFMA R38, R30, R38, c[0x2][0x20] ;  /* 0x008008001e26762b */ /* 0x008ec80000000026 */
[----:B----4-:R-:W4:-:S04]  /*12e0*/  DFMA R34, R32, c[0x2][0x40], R28 ;  /* 0x0080100020227a2b */ /* 0x010f08000000001c */
[----:B---3--:R-:W3:-:S04]  /*12f0*/  DFMA R38, R30, R38, c[0x2][0x28] ;  /* 0x00800a001e26762b */ /* 0x008ec80000000026 */
[----:B----4-:R-:W4:-:S04]  /*1300*/  DFMA R40, -R32, c[0x2][0x40], R34 ;  /* 0x0080100020287a2b */ /* 0x010f080000000122 */
[----:B---3--:R-:W3:-:S04]  /*1310*/  DFMA R38, R30, R38, c[0x2][0x30] ;  /* 0x00800c001e26762b */ /* 0x008ec80000000026 */
[----:B----4-:R-:W-:-:S04]  /*1320*/  DADD R40, -R28, R40 ;  /* 0x000000001c287229 */ /* 0x010fc80000000128 */
[----:B---3--:R-:W3:-:S06]  /*1330*/  DMUL R38, R30, R38 ;  /* 0x000000261e267228 */ /* 0x008ecc0000000000 */
[----:B---3--:R-:W3:-:S06]  /*1340*/  DFMA R36, R28, R38, R36 ;  /* 0x000000261c24722b */ /* 0x008ecc0000000024 */
[----:B---3--:R-:W3:-:S06]  /*1350*/  DADD R36, R36, -R40 ;  /* 0x0000000024247229 */ /* 0x008ecc0000000828 */
[----:B---3--:R-:W3:-:S06]  /*1360*/  DFMA R36, R32, c[0x2][0x48], R36 ;  /* 0x0080120020247a2b */ /* 0x008ecc0000000024 */
[----:B---3--:R3:W4:-:S06]  /*1370*/  DADD R26, R34, R36 ;  /* 0x00000000221a7229 */ /* 0x00870c0000000024 */
.L_x_210:
[----:B------:R-:W-:Y:S05]  /*1380*/  BSYNC B0 ;  /* 0x0000000000007941 */ /* 0x000fea0003800000 */
.L_x_209:
[----:B------:R-:W-:Y:S01]  /*1390*/  IMAD.MOV.U32 R30, RZ, RZ, 0x20fd8164 ;  /* 0x20fd8164ff1e7424 */ /* 0x000fe200078e00ff */
[----:B------:R-:W-:Y:S01]  /*13a0*/  MOV R31, 0x3da8ff83 ;  /* 0x3da8ff83001f7802 */ /* 0x000fe20000000f00 */
[----:B----4-:R-:W4:Y:S01]  /*13b0*/  DMUL R26, R26, -2 ;  /* 0xc00000001a1a7828 */ /* 0x010f220000000000 */
[----:B------:R-:W5:Y:S01]  /*13c0*/  F2I.S64.F64 R18, R18 ;  /* 0x0000001200127311 */ /* 0x000f620000301900 */
[----:B------:R-:W-:Y:S02]  /*13d0*/  BSSY B0, `(.L_x_211) ;  /* 0x000002f000007945 */ /* 0x000fe40003800000 */
[----:B--2---:R4:W2:-:S04]  /*13e0*/  DFMA R28, R22, R24, c[0x2][0xa0] ;  /* 0x00802800161c762b */ /* 0x0048880000000018 */
[C---:B------:R-:W0:Y:S01]  /*13f0*/  DFMA R30, R22.reuse, -R30, c[0x2][0x60] ;  /* 0x00801800161e762b */ /* 0x040e22000000081e */
[----:B----4-:R-:W4:Y:S01]  /*1400*/  MUFU.RSQ64H R25, R27 ;  /* 0x0000001b00197308 */ /* 0x010f220000001c00 */
[----:B------:R-:W-:Y:S02]  /*1410*/  IADD3 R24, R27, -0x3500000, RZ ;  /* 0xfcb000001b187810 */ /* 0x000fe40007ffe0ff */
[----:B--2---:R-:W2:-:S04]  /*1420*/  DFMA R28, R22, R28, c[0x2][0xa8] ;  /* 0x00802a00161c762b */ /* 0x004e88000000001c */
[----:B0-----:R-:W0:Y:S01]  /*1430*/  DFMA R30, R22, R30, c[0x2][0x68] ;  /* 0x00801a00161e762b */ /* 0x001e22000000001e */
[----:B-----5:R-:W-:-:S03]  /*1440*/  LOP3.LUT P1, RZ, R18, 0x2, RZ, 0xc0, !PT ;  /* 0x0000000212ff7812 */ /* 0x020fc6000782c0ff */
[----:B--2---:R-:W2:-:S04]  /*1450*/  DFMA R28, R22, R28, RZ ;  /* 0x0000001c161c722b */ /* 0x004e8800000000ff */
[----:B0-----:R-:W0:-:S04]  /*1460*/  DFMA R30, R22, R30, c[0x2][0x70] ;  /* 0x00801c00161e762b */ /* 0x001e08000000001e */
[----:B--2---:R2:W-:Y:S02]  /*1470*/  DFMA R32, R20, R28, R20 ;  /* 0x0000001c1420722b */ /* 0x0045e40000000014 */
[----:B--2---:R-:W-:Y:S02]  /*1480*/  LOP3.LUT R20, R18, 0x1, RZ, 0xc0, !PT ;  /* 0x0000000112147812 */ /* 0x004fe400078ec0ff */
[----:B0-----:R-:W0:Y:S01]  /*1490*/  DFMA R30, R22, R30, c[0x2][0x78] ;  /* 0x00801e00161e762b */ /* 0x001e22000000001e */
[----:B------:R-:W-:Y:S02]  /*14a0*/  MOV R21, 0x3fd80000 ;  /* 0x3fd8000000157802 */ /* 0x000fe40000000f00 */
[----:B------:R-:W-:Y:S01]  /*14b0*/  ISETP.NE.U32.AND P0, PT, R20, 0x1, PT ;  /* 0x000000011400780c */ /* 0x000fe20003f05070 */
[----:B----4-:R-:W2:Y:S01]  /*14c0*/  DMUL R28, R24, R24 ;  /* 0x00000018181c7228 */ /* 0x010ea20000000000 */
[----:B------:R-:W-:Y:S02]  /*14d0*/  IMAD.MOV.U32 R20, RZ, RZ, 0x0 ;  /* 0x00000000ff147424 */ /* 0x000fe400078e00ff */
[----:B------:R-:W-:Y:S01]  /*14e0*/  ISETP.NE.U32.AND.EX P0, PT, RZ, RZ, PT, P0 ;  /* 0x000000ffff00720c */ /* 0x000fe20003f05100 */
[----:B0--3--:R0:W3:-:S02]  /*14f0*/  DFMA R34, R22, R30, c[0x2][0x80] ;  /* 0x008020001622762b */ /* 0x0090c4000000001e */
[----:B0-----:R-:W0:Y:S02]  /*1500*/  FRND.F64.TRUNC R30, R16 ;  /* 0x00000010001e7313 */ /* 0x001e24000030d800 */
[----:B--2---:R-:W2:-:S04]  /*1510*/  DFMA R28, R26, -R28, 1 ;  /* 0x3ff000001a1c742b */ /* 0x004e88000000081c */
[----:B---3--:R-:W3:-:S04]  /*1520*/  DFMA R34, R22, R34, -0.5 ;  /* 0xbfe000001622742b */ /* 0x008ec80000000022 */
[----:B--2---:R-:W-:Y:S01]  /*1530*/  DFMA R20, R28, R20, 0.5 ;  /* 0x3fe000001c14742b */ /* 0x004fe20000000014 */
[----:B------:R-:W-:Y:S01]  /*1540*/  @!P0 LOP3.LUT R19, R33, 0x80000000, RZ, 0x3c, !PT ;  /* 0x8000000021138812 */ /* 0x000fe200078e3cff */
[----:B------:R-:W-:Y:S02]  /*1550*/  @!P0 IMAD.MOV.U32 R18, RZ, RZ, R32 ;  /* 0x000000ffff128224 */ /* 0x000fe400078e0020 */
[----:B---3--:R-:W2:-:S04]  /*1560*/  DFMA R22, R22, R34, 1 ;  /* 0x3ff000001616742b */ /* 0x008e880000000022 */
[----:B------:R-:W3:-:S04]  /*1570*/  DMUL R28, R24, R28 ;  /* 0x0000001c181c7228 */ /* 0x000ec80000000000 */
[----:B0-----:R-:W-:Y:S02]  /*1580*/  DSETP.NEU.AND P2, PT, R16, R30, PT ;  /* 0x0000001e1000722a */ /* 0x001fe40003f4d000 */
[----:B--2---:R-:W-:Y:S01]  /*1590*/  @!P0 MOV R32, R22 ;  /* 0x0000001600208202 */ /* 0x004fe20000000f00 */
[----:B------:R-:W-:Y:S01]  /*15a0*/  @!P0 IMAD.MOV.U32 R33, RZ, RZ, R23 ;  /* 0x000000ffff218224 */ /* 0x000fe200078e0017 */
[----:B---3--:R-:W0:Y:S01]  /*15b0*/  DFMA R20, R20, R28, R24 ;  /* 0x0000001c1414722b */ /* 0x008e220000000018 */
[----:B------:R-:W-:Y:S01]  /*15c0*/  @!P0 IMAD.MOV.U32 R22, RZ, RZ, R18 ;  /* 0x000000ffff168224 */ /* 0x000fe200078e0012 */
[----:B------:R-:W-:Y:S02]  /*15d0*/  @!P0 MOV R23, R19 ;  /* 0x0000001300178202 */ /* 0x000fe40000000f00 */
[----:B------:R-:W-:Y:S02]  /*15e0*/  ISETP.GE.U32.AND P0, PT, R24, 0x7ca00000, PT ;  /* 0x7ca000001800780c */ /* 0x000fe40003f06070 */
[----:B0-----:R-:W0:Y:S01]  /*15f0*/  DMUL R30, R26, R20 ;  /* 0x000000141a1e7228 */ /* 0x001e220000000000 */
[----:B------:R-:W-:-:S02]  /*1600*/  @P1 LOP3.LUT R37, R33, 0x80000000, RZ, 0x3c, !PT ;  /* 0x8000000021251812 */ /* 0x000fc400078e3cff */
[----:B------:R-:W-:Y:S01]  /*1610*/  @P1 LOP3.LUT R19, R23, 0x80000000, RZ, 0x3c, !PT ;  /* 0x8000000017131812 */ /* 0x000fe200078e3cff */
[----:B------:R-:W-:Y:S01]  /*1620*/  IMAD.MOV.U32 R34, RZ, RZ, R20 ;  /* 0x000000ffff227224 */ /* 0x000fe200078e0014 */
[----:B------:R-:W-:Y:S01]  /*1630*/  IADD3 R35, R21, -0x100000, RZ ;  /* 0xfff0000015237810 */ /* 0x000fe20007ffe0ff */
[----:B0-----:R-:W0:Y:S01]  /*1640*/  DFMA R28, R30, -R30, R26 ;  /* 0x8000001e1e1c722b */ /* 0x001e22000000001a */
[----:B------:R-:W-:Y:S02]  /*1650*/  @P1 MOV R33, R37 ;  /* 0x0000002500211202 */ /* 0x000fe40000000f00 */
[----:B------:R-:W-:Y:S01]  /*1660*/  @P1 MOV R23, R19 ;  /* 0x0000001300171202 */ /* 0x000fe20000000f00 */
[----:B------:R2:W3:-:S04]  /*1670*/  @!P2 DMUL R32, RZ, R16 ;  /* 0x00000010ff20a228 */ /* 0x0004c80000000000 */
[----:B0-----:R2:W0:Y:S01]  /*1680*/  DFMA R16, R28, R34, R30 ;  /* 0x000000221c10722b */ /* 0x001422000000001e */
[----:B------:R-:W-:Y:S05]  /*1690*/  @!P0 BRA `(.L_x_212) ;  /* 0x0000002000008947 */ /* 0x000fea0003800000 */
[----:B---3--:R-:W-:-:S05]  /*16a0*/  MOV R18, 0x16c0 ;  /* 0x000016c000127802 */ /* 0x008fca0000000f00 */
[----:B012---:R-:W-:Y:S05]  /*16b0*/  CALL.REL.NOINC `($__internal_15_$__cuda_sm20_dsqrt_rn_f64_mediumpath_v1) ;  /* 0x00003ef000007944 */ /* 0x007fea0003c00000 */
.L_x_212:
[----:B---3--:R-:W-:Y:S05]  /*16c0*/  BSYNC B0 ;  /* 0x0000000000007941 */ /* 0x008fea0003800000 */
.L_x_211:
[----:B------:R-:W-:Y:S01]  /*16d0*/  ISETP.GE.U32.AND P0, PT, R42, c[0x0][0x160], PT ;  /* 0x000058002a007a0c */ /* 0x000fe20003f06070 */
[----:B------:R-:W3:Y:S01]  /*16e0*/  DADD R22, RZ, R22 ;  /* 0x00000000ff167229 */ /* 0x000ee20000000016 */
[----:B------:R-:W-:Y:S02]  /*16f0*/  BSSY B0, `(.L_x_213) ;  /* 0x00000e5000007945 */ /* 0x000fe40003800000 */
[----:B------:R-:W-:Y:S01]  /*1700*/  ISETP.GE.AND.EX P0, PT, R43, c[0x0][0x164], PT, P0 ;  /* 0x000059002b007a0c */ /* 0x000fe20003f06300 */
[----:B01----:R0:W1:-:S04]  /*1710*/  DMUL R32, R16, R32 ;  /* 0x0000002010207228 */ /* 0x0030480000000000 */
[----:B--23--:R0:W2:-:S08]  /*1720*/  DMUL R16, R22, R16 ;  /* 0x0000001016107228 */ /* 0x00c0900000000000 */
[----:B------:R-:W-:Y:S05]  /*1730*/  @P0 BRA `(.L_x_214) ;  /* 0x00000e0000000947 */ /* 0x000fea0003800000 */
[----:B012---:R-:W-:Y:S01]  /*1740*/  ISETP.NE.AND P0, PT, RZ, c[0x0][0x188], PT ;  /* 0x00006200ff007a0c */ /* 0x007fe20003f05270 */
[----:B------:R-:W-:-:S12]  /*1750*/  IMAD.MOV.U32 R21, RZ, RZ, RZ ;  /* 0x000000ffff157224 */ /* 0x000fd800078e00ff */
        /* <DEDUP_REMOVED lines=205> */
[----:B------:R-:W-:-:S05]  /*2430*/  @P0 IMAD.HI.U32 R18, R19, c[0x0][0x2b0], R18 ;  /* 0x0000ac0013120a27 */ /* 0x000fca00078e0012 */
[----:B------:R-:W-:Y:S01]  /*2440*/  @P0 SHF.R.U32.HI R20, RZ, c[0x0][0x2b4], R18 ;  /* 0x0000ad00ff140a19 */ /* 0x000fe20000011612 */
[----:B------:R-:W-:-:S04]  /*2450*/  IMAD R18, R22, c[0x0][0x2a0], R25 ;  /* 0x0000a80016127a24 */ /* 0x000fc800078e0219 */
[----:B------:R-:W-:Y:S02]  /*2460*/  @P0 IMAD.MOV R23, RZ, RZ, -R20 ;  /* 0x000000ffff170224 */ /* 0x000fe400078e0a14 */
[----:B------:R-:W-:Y:S02]  /*2470*/  IMAD R21, R18, c[0x0][0x314], R21 ;  /* 0x0000c50012157a24 */ /* 0x000fe400078e0215 */
[----:B------:R-:W-:-:S04]  /*2480*/  @P0 IMAD R18, R23, c[0x0][0x2ac], R19 ;  /* 0x0000ab0017120a24 */ /* 0x000fc800078e0213 */
[----:B------:R-:W-:Y:S02]  /*2490*/  @P0 IMAD R21, R18, c[0x0][0x318], R21 ;  /* 0x0000c60012150a24 */ /* 0x000fe400078e0215 */
.L_x_215:
[----:B------:R-:W0:Y:S01]  /*24a0*/  F2F.F32.F64 R18, R32 ;  /* 0x0000002000127310 */ /* 0x000e220000301000 */
[----:B------:R-:W0:Y:S01]  /*24b0*/  DSETP.GEU.AND P0, PT, |R32|, c[0x2][0xb0], PT ;  /* 0x00802c002000762a */ /* 0x000e220003f0e200 */
[----:B------:R-:W-:-:S13]  /*24c0*/  MOV R19, c[0x0][0x32c] ;  /* 0x0000cb0000137a02 */ /* 0x000fda0000000f00 */
[----:B0-----:R-:W-:-:S04]  /*24d0*/  @!P0 FMUL R18, R18, 1.175494350822287508e-38 ;  /* 0x0080000012128820 */ /* 0x001fc80000400000 */
[----:B------:R-:W-:-:S04]  /*24e0*/  FFMA.FTZ R18, R18, R19, c[0x0][0x328] ;  /* 0x0000ca0012127623 */ /* 0x000fc80000010013 */
[----:B------:R-:W-:Y:S01]  /*24f0*/  FMUL.FTZ R20, R18, 1.4426950216293334961 ;  /* 0x3fb8aa3b12147820 */ /* 0x000fe20000410000 */
[----:B------:R-:W-:-:S03]  /*2500*/  IADD3 R18, P0, R21, c[0x0][0x320], RZ ;  /* 0x0000c80015127a10 */ /* 0x000fc60007f1e0ff */
[----:B------:R-:W0:Y:S02]  /*2510*/  MUFU.EX2 R23, R20 ;  /* 0x0000001400177308 */ /* 0x000e240000000800 */
[----:B------:R-:W-:-:S05]  /*2520*/  IMAD.X R19, RZ, RZ, c[0x0][0x324], P0 ;  /* 0x0000c900ff137624 */ /* 0x000fca00000e06ff */
[----:B0-----:R0:W-:Y:S03]  /*2530*/  STG.E [R18.64], R23 ;  /* 0x0000001712007986 */ /* 0x0011e6000c101908 */
.L_x_214:
[----:B012---:R-:W-:Y:S05]  /*2540*/  BSYNC B0 ;  /* 0x0000000000007941 */ /* 0x007fea0003800000 */
.L_x_213:
[----:B------:R-:W-:Y:S01]  /*2550*/  MOV R21, c[0x0][0x0] ;  /* 0x0000000000157a02 */ /* 0x000fe20000000f00 */
[----:B------:R-:W-:Y:S04]  /*2560*/  BSSY B0, `(.L_x_216) ;  /* 0x00000f1000007945 */ /* 0x000fe80003800000 */
[----:B------:R-:W-:-:S05]  /*2570*/  IMAD R21, R21, c[0x0][0xc], RZ ;  /* 0x0000030015157a24 */ /* 0x000fca00078e02ff */
[----:B------:R-:W-:-:S04]  /*2580*/  IADD3 R19, P1, R21, R42, RZ ;  /* 0x0000002a15137210 */ /* 0x000fc80007f3e0ff */
[----:B------:R-:W-:Y:S01]  /*2590*/  ISETP.GE.U32.AND P0, PT, R19, c[0x0][0x160], PT ;  /* 0x0000580013007a0c */ /* 0x000fe20003f06070 */
[----:B------:R-:W-:-:S05]  /*25a0*/  IMAD.X R18, RZ, RZ, R43, P1 ;  /* 0x000000ffff127224 */ /* 0x000fca00008e062b */
[----:B------:R-:W-:-:S13]  /*25b0*/  ISETP.GE.AND.EX P0, PT, R18, c[0x0][0x164], PT, P0 ;  /* 0x0000590012007a0c */ /* 0x000fda0003f06300 */
        /* <DEDUP_REMOVED lines=224> */
[----:B------:R-:W-:Y:S02]  /*33c0*/  @P0 IMAD R22, R19, c[0x0][0x318], R22 ;  /* 0x0000c60013160a24 */ /* 0x000fe400078e0216 */
.L_x_218:
[----:B------:R-:W0:Y:S01]  /*33d0*/  F2F.F32.F64 R18, R16 ;  /* 0x0000001000127310 */ /* 0x000e220000301000 */
[----:B------:R-:W0:Y:S01]  /*33e0*/  DSETP.GEU.AND P0, PT, |R16|, c[0x2][0xb0], PT ;  /* 0x00802c001000762a */ /* 0x000e220003f0e200 */
[----:B------:R-:W-:-:S13]  /*33f0*/  IMAD.MOV.U32 R19, RZ, RZ, c[0x0][0x32c] ;  /* 0x0000cb00ff137624 */ /* 0x000fda00078e00ff */
[----:B0-----:R-:W-:Y:S01]  /*3400*/  @!P0 FMUL R18, R18, 1.175494350822287508e-38 ;  /* 0x0080000012128820 */ /* 0x001fe20000400000 */
[----:B------:R-:W-:-:S03]  /*3410*/  IADD3 R22, P0, R22, c[0x0][0x320], RZ ;  /* 0x0000c80016167a10 */ /* 0x000fc60007f1e0ff */
[----:B------:R-:W-:Y:S01]  /*3420*/  FFMA.FTZ R18, R18, R19, c[0x0][0x328] ;  /* 0x0000ca0012127623 */ /* 0x000fe20000010013 */
[----:B------:R-:W-:-:S03]  /*3430*/  IADD3.X R23, RZ, c[0x0][0x324], RZ, P0, !PT ;  /* 0x0000c900ff177a10 */ /* 0x000fc600007fe4ff */
[----:B------:R-:W-:-:S04]  /*3440*/  FMUL.FTZ R18, R18, 1.4426950216293334961 ;  /* 0x3fb8aa3b12127820 */ /* 0x000fc80000410000 */
[----:B------:R-:W0:Y:S02]  /*3450*/  MUFU.EX2 R19, R18 ;  /* 0x0000001200137308 */ /* 0x000e240000000800 */
[----:B0-----:R0:W-:Y:S02]  /*3460*/  STG.E [R22.64], R19 ;  /* 0x0000001316007986 */ /* 0x0011e4000c101908 */
.L_x_217:
[----:B------:R-:W-:Y:S05]  /*3470*/  BSYNC B0 ;  /* 0x0000000000007941 */ /* 0x000fea0003800000 */
.L_x_216:
[----:B------:R-:W-:Y:S01]  /*3480*/  LEA R17, P1, R21, R42, 0x1 ;  /* 0x0000002a15117211 */ /* 0x000fe200078208ff */
[----:B------:R-:W-:Y:S03]  /*3490*/  BSSY B0, `(.L_x_219) ;  /* 0x00000dd000007945 */ /* 0x000fe60003800000 */
[----:B------:R-:W-:Y:S01]  /*34a0*/  ISETP.GE.U32.AND P0, PT, R17, c[0x0][0x160], PT ;  /* 0x0000580011007a0c */ /* 0x000fe20003f06070 */
[----:B------:R-:W-:-:S05]  /*34b0*/  IMAD.X R16, RZ, RZ, R43, P1 ;  /* 0x000000ffff107224 */ /* 0x000fca00008e062b */
[----:B------:R-:W-:-:S13]  /*34c0*/  ISETP.GE.AND.EX P0, PT, R16, c[0x0][0x164], PT, P0 ;  /* 0x0000590010007a0c */ /* 0x000fda0003f06300 */
[----:B------:R-:W-:Y:S05]  /*34d0*/  @P0 BRA `(.L_x_220) ;  /* 0x00000d8000000947 */ /* 0x000fea0003800000 */
[----:B------:R-:W-:Y:S02]  /*34e0*/  ISETP.NE.AND P0, PT, RZ, c[0x0][0x188], PT ;  /* 0x00006200ff007a0c */ /* 0x000fe40003f05270 */
[----:B0-----:R-:W-:-:S11]  /*34f0*/  MOV R19, RZ ;  /* 0x000000ff00137202 */ /* 0x001fd60000000f00 */
        /* <DEDUP_REMOVED lines=210> */
[----:B------:R-:W-:-:S05]  /*4220*/  @P0 IMAD R19, R16, c[0x0][0x318], R19 ;  /* 0x0000c60010130a24 */ /* 0x000fca00078e0213 */
.L_x_221:
[----:B------:R-:W-:-:S04]  /*4230*/  IADD3 R16, P0, R19, c[0x0][0x320], RZ ;  /* 0x0000c80013107a10 */ /* 0x000fc80007f1e0ff */
[----:B------:R-:W-:-:S05]  /*4240*/  IADD3.X R17, RZ, c[0x0][0x324], RZ, P0, !PT ;  /* 0x0000c900ff117a10 */ /* 0x000fca00007fe4ff */
[----:B------:R0:W-:Y:S04]  /*4250*/  STG.E [R16.64], R49 ;  /* 0x0000003110007986 */ /* 0x0001e8000c101908 */
.L_x_220:
[----:B------:R-:W-:Y:S05]  /*4260*/  BSYNC B0 ;  /* 0x0000000000007941 */ /* 0x000fea0003800000 */
.L_x_219:
[----:B0-----:R-:W-:-:S05]  /*4270*/  IMAD R17, R21, 0x3, RZ ;  /* 0x0000000315117824 */ /* 0x001fca00078e02ff */
        /* <DEDUP_REMOVED lines=218> */
.L_x_223:
[----:B------:R-:W-:-:S04]  /*5020*/  IADD3 R16, P0, R19, c[0x0][0x320], RZ ;  /* 0x0000c80013107a10 */ /* 0x000fc80007f1e0ff */
[----:B------:R-:W-:-:S05]  /*5030*/  IADD3.X R17, RZ, c[0x0][0x324], RZ, P0, !PT ;  /* 0x0000c900ff117a10 */ /* 0x000fca00007fe4ff */
[----:B------:R0:W-:Y:S04]  /*5040*/  STG.E [R16.64], R49 ;  /* 0x0000003110007986 */ /* 0x0001e8000c101908 */
.L_x_222:
        /* <DEDUP_REMOVED lines=11> */
.L_x_224:
[----:B------:R-:W-:Y:S05]  /*5100*/  EXIT ;  /* 0x000000000000794d */ /* 0x000fea0003800000 */
        .weak           $__internal_14_$__cuda_sm20_div_s64
        .type           $__internal_14_$__cuda_sm20_div_s64,@function
        .size           $__internal_14_$__cuda_sm20_div_s64,($__internal_15_$__cuda_sm20_dsqrt_rn_f64_mediumpath_v1 - $__internal_14_$__cuda_sm20_div_s64)
$__internal_14_$__cuda_sm20_div_s64:
[----:B------:R-:W-:Y:S01]  /*5110*/  UMOV UR5, URZ ;  /* 0x0000003f00057c82 */ /* 0x000fe20008000000 */
[----:B------:R-:W-:Y:S01]  /*5120*/  IADD3 R22, P4, RZ, -UR6, RZ ;  /* 0x80000006ff167c10 */ /* 0x000fe2000ff9e0ff */
[----:B------:R-:W0:Y:S04]  /*5130*/  I2F.U64.RP R21, UR4 ;  /* 0x0000000400157d12 */ /* 0x000e280008309000 */
[----:B------:R-:W-:-:S04]  /*5140*/  IMAD.X R26, RZ, RZ, ~UR7, P4 ;  /* 0x80000007ff1a7e24 */ /* 0x000fc8000a0e06ff */
[----:B0-----:R-:W0:Y:S02]  /*5150*/  MUFU.RCP R21, R21 ;  /* 0x0000001500157308 */ /* 0x001e240000001000 */
[----:B0-----:R-:W-:-:S06]  /*5160*/  IADD3 R14, R21, 0x1ffffffe, RZ ;  /* 0x1ffffffe150e7810 */ /* 0x001fcc0007ffe0ff */
[----:B------:R-:W0:Y:S02]  /*5170*/  F2I.U64.TRUNC R14, R14 ;  /* 0x0000000e000e7311 */ /* 0x000e24000020d800 */
[----:B0-----:R-:W-:-:S04]  /*5180*/  IMAD.WIDE.U32 R18, R14, UR4, RZ ;  /* 0x000000040e127c25 */ /* 0x001fc8000f8e00ff */
[----:B------:R-:W-:Y:S01]  /*5190*/  IMAD R19, R15, UR4, R19 ;  /* 0x000000040f137c24 */ /* 0x000fe2000f8e0213 */
[----:B------:R-:W-:-:S05]  /*51a0*/  IADD3 R23, P0, RZ, -R18, RZ ;  /* 0x80000012ff177210 */ /* 0x000fca0007f1e0ff */
[----:B------:R-:W-:-:S04]  /*51b0*/  IMAD.HI.U32 R18, R14, R23, RZ ;  /* 0x000000170e127227 */ /* 0x000fc800078e00ff */
[----:B------:R-:W-:Y:S01]  /*51c0*/  IMAD.X R25, RZ, RZ, ~R19, P0 ;  /* 0x000000ffff197224 */ /* 0x000fe200000e0e13 */
[----:B------:R-:W-:-:S03]  /*51d0*/  MOV R19, R14 ;  /* 0x0000000e00137202 */ /* 0x000fc60000000f00 */
        /* <DEDUP_REMOVED lines=10> */
[----:B------:R-:W-:Y:S01]  /*5280*/  IMAD R14, R21, UR4, R15 ;  /* 0x00000004150e7c24 */ /* 0x000fe2000f8e020f */
[----:B------:R-:W-:Y:S01]  /*5290*/  SEL R22, R22, UR6, !P1 ;  /* 0x0000000616167c07 */ /* 0x000fe2000c800000 */
[----:B------:R-:W-:Y:S01]  /*52a0*/  IMAD.MOV.U32 R15, RZ, RZ, RZ ;  /* 0x000000ffff0f7224 */ /* 0x000fe200078e00ff */
[----:B------:R-:W-:Y:S01]  /*52b0*/  SEL R26, R26, UR7, !P1 ;  /* 0x000000071a1a7c07 */ /* 0x000fe2000c800000 */
[----:B------:R-:W-:Y:S01]  /*52c0*/  IMAD.HI.U32 R18, R19, R23, RZ ;  /* 0x0000001713127227 */ /* 0x000fe200078e00ff */
[----:B------:R-:W-:-:S05]  /*52d0*/  IADD3.X R14, RZ, ~R14, RZ, P0, !PT ;  /* 0x8000000eff0e7210 */ /* 0x000fca00007fe4ff */
[----:B------:R-:W-:-:S06]  /*52e0*/  IMAD.WIDE.U32 R18, P0, R19, R14, R18 ;  /* 0x0000000e13127225 */ /* 0x000fcc0007800012 */
[----:B------:R-:W-:-:S04]  /*52f0*/  IMAD.HI.U32 R19, P2, R21, R23, R18 ;  /* 0x0000001715137227 */ /* 0x000fc80007840012 */
[CC--:B------:R-:W-:Y:S02]  /*5300*/  IMAD R18, R21.reuse, R14.reuse, RZ ;  /* 0x0000000e15127224 */ /* 0x0c0fe400078e02ff */
[----:B------:R-:W-:-:S03]  /*5310*/  IMAD.HI.U32 R14, R21, R14, RZ ;  /* 0x0000000e150e7227 */ /* 0x000fc600078e00ff */
[----:B------:R-:W-:Y:S02]  /*5320*/  IADD3 R19, P3, R18, R19, RZ ;  /* 0x0000001312137210 */ /* 0x000fe40007f7e0ff */
[----:B------:R-:W-:-:S03]  /*5330*/  IADD3.X R21, R14, R21, RZ, P0, !PT ;  /* 0x000000150e157210 */ /* 0x000fc600007fe4ff */
[----:B------:R-:W-:Y:S01]  /*5340*/  IMAD.HI.U32 R14, R19, R22, RZ ;  /* 0x00000016130e7227 */ /* 0x000fe200078e00ff */
[----:B------:R-:W-:-:S05]  /*5350*/  IADD3.X R21, RZ, RZ, R21, P3, P2 ;  /* 0x000000ffff157210 */ /* 0x000fca0001fe4415 */
[----:B------:R-:W-:-:S04]  /*5360*/  IMAD.WIDE.U32 R14, R19, R26, R14 ;  /* 0x0000001a130e7225 */ /* 0x000fc800078e000e */
[C---:B------:R-:W-:Y:S02]  /*5370*/  IMAD R19, R21.reuse, R26, RZ ;  /* 0x0000001a15137224 */ /* 0x040fe400078e02ff */
[----:B------:R-:W-:-:S04]  /*5380*/  IMAD.HI.U32 R14, P0, R21, R22, R14 ;  /* 0x00000016150e7227 */ /* 0x000fc8000780000e */
[----:B------:R-:W-:Y:S01]  /*5390*/  IMAD.HI.U32 R21, R21, R26, RZ ;  /* 0x0000001a15157227 */ /* 0x000fe200078e00ff */
[----:B------:R-:W-:-:S04]  /*53a0*/  IADD3 R18, P2, R19, R14, RZ ;  /* 0x0000000e13127210 */ /* 0x000fc80007f5e0ff */
[----:B------:R-:W-:Y:S02]  /*53b0*/  IADD3.X R14, R21, RZ, RZ, P0, !PT ;  /* 0x000000ff150e7210 */ /* 0x000fe400007fe4ff */
[----:B------:R-:W-:-:S03]  /*53c0*/  IADD3 R21, P3, R18, 0x1, RZ ;  /* 0x0000000112157810 */ /* 0x000fc60007f7e0ff */
[----:B------:R-:W-:Y:S02]  /*53d0*/  IMAD.X R19, RZ, RZ, R14, P2 ;  /* 0x000000ffff137224 */ /* 0x000fe400010e060e */
[----:B------:R-:W-:-:S04]  /*53e0*/  IMAD.WIDE.U32 R14, R18, UR4, RZ ;  /* 0x00000004120e7c25 */ /* 0x000fc8000f8e00ff */
[----:B------:R-:W-:Y:S01]  /*53f0*/  IMAD R15, R19, UR4, R15 ;  /* 0x00000004130f7c24 */ /* 0x000fe2000f8e020f */
[----:B------:R-:W-:-:S04]  /*5400*/  IADD3 R14, P0, -R14, R22, RZ ;  /* 0x000000160e0e7210 */ /* 0x000fc80007f1e1ff */
[----:B------:R-:W-:Y:S02]  /*5410*/  IADD3.X R23, ~R15, R26, RZ, P0, !PT ;  /* 0x0000001a0f177210 */ /* 0x000fe400007fe5ff */
        /* <DEDUP_REMOVED lines=11> */
[----:B------:R-:W-:Y:S02]  /*54d0*/  ISETP.GE.U32.AND.EX P0, PT, R22, RZ, PT, P2 ;  /* 0x000000ff1600720c */ /* 0x000fe40003f06120 */
[----:B------:R-:W-:-:S02]  /*54e0*/  IADD3.X R15, RZ, R18, RZ, P3, !PT ;  /* 0x00000012ff0f7210 */ /* 0x000fc40001ffe4ff */
[----:B------:R-:W-:Y:S01]  /*54f0*/  SEL R14, R14, R21, P0 ;  /* 0x000000150e0e7207 */ /* 0x000fe20000000000 */
[----:B------:R-:W-:Y:S01]  /*5500*/  HFMA2.MMA R21, -RZ, RZ, 0, 0 ;  /* 0x00000000ff157435 */ /* 0x000fe200000001ff */
[----:B------:R-:W-:Y:S02]  /*5510*/  SEL R15, R15, R18, P0 ;  /* 0x000000120f0f7207 */ /* 0x000fe40000000000 */
[-C--:B------:R-:W-:Y:S02]  /*5520*/  IADD3 R19, P2, RZ, -R14.reuse, RZ ;  /* 0x8000000eff137210 */ /* 0x080fe40007f5e0ff */
[----:B------:R-:W-:Y:S02]  /*5530*/  ISETP.NE.U32.AND P0, PT, RZ, UR4, PT ;  /* 0x00000004ff007c0c */ /* 0x000fe4000bf05070 */
[----:B------:R-:W-:Y:S01]  /*5540*/  SEL R14, R19, R14, !P1 ;  /* 0x0000000e130e7207 */ /* 0x000fe20004800000 */
[----:B------:R-:W-:Y:S01]  /*5550*/  IMAD.X R18, RZ, RZ, ~R15, P2 ;  /* 0x000000ffff127224 */ /* 0x000fe200010e0e0f */
[----:B------:R-:W-:-:S04]  /*5560*/  ISETP.NE.AND.EX P0, PT, RZ, RZ, PT, P0 ;  /* 0x000000ffff00720c */ /* 0x000fc80003f05300 */
[----:B------:R-:W-:Y:S02]  /*5570*/  SEL R15, R18, R15, !P1 ;  /* 0x0000000f120f7207 */ /* 0x000fe40004800000 */
[----:B------:R-:W-:Y:S02]  /*5580*/  SEL R14, R14, 0xffffffff, P0 ;  /* 0xffffffff0e0e7807 */ /* 0x000fe40000000000 */
[----:B------:R-:W-:Y:S01]  /*5590*/  SEL R15, R15, 0xffffffff, P0 ;  /* 0xffffffff0f0f7807 */ /* 0x000fe20000000000 */
[----:B------:R-:W-:Y:S06]  /*55a0*/  RET.REL.NODEC R20 `(_ZN2at6native63_GLOBAL__N__11d61d08_30_DistributionLogNormalKernel_cu_e7567be543distribution_elementwise_grid_stride_kernelIfLi4EZNS0_9templates4cuda20normal_and_transformIffPNS_17CUDAGeneratorImplEZZZNS4_17log_normal_kernelIS7_EEvRNS_18TensorIteratorBaseEddT_ENKUlvE_clEvENKUlvE0_clEvEUlfE_EEvSA_T1_T2_EUlP24curandStatePhilox4_32_10E_ZNS1_27distribution_nullary_kernelIff7double2S7_SJ_SE_EEvSA_SG_RKT3_T4_EUlifE0_EEvlNS_15PhiloxCudaStateESF_SG_) ;  /* 0xffffaa5014007950 */ /* 0x000fec0003c3ffff */
        .weak           $__internal_15_$__cuda_sm20_dsqrt_rn_f64_mediumpath_v1
        .type           $__internal_15_$__cuda_sm20_dsqrt_rn_f64_mediumpath_v1,@function
        .size           $__internal_15_$__cuda_sm20_dsqrt_rn_f64_mediumpath_v1,(.L_x_359 - $__internal_15_$__cuda_sm20_dsqrt_rn_f64_mediumpath_v1)
$__internal_15_$__cuda_sm20_dsqrt_rn_f64_mediumpath_v1:
[----:B------:R-:W-:Y:S01]  /*55b0*/  ISETP.GE.U32.AND P0, PT, R24, -0x3400000, PT ;  /* 0xfcc000001800780c */ /* 0x000fe20003f06070 */
[----:B------:R-:W-:Y:S01]  /*55c0*/  BSSY B1, `(.L_x_226) ;  /* 0x0000024000017945 */ /* 0x000fe20003800000 */
[----:B------:R-:W-:-:S11]  /*55d0*/  IMAD.MOV.U32 R21, RZ, RZ, R35 ;  /* 0x000000ffff157224 */ /* 0x000fd600078e0023 */
[----:B------:R-:W-:Y:S05]  /*55e0*/  @!P0 BRA `(.L_x_227) ;  /* 0x0000008000008947 */ /* 0x000fea0003800000 */
[----:B------:R-:W0:-:S10]  /*55f0*/  DFMA.RM R20, R28, R20, R30 ;  /* 0x000000141c14722b */ /* 0x000e14000000401e */
[----:B0-----:R-:W-:-:S04]  /*5600*/  IADD3 R16, P0, R20, 0x1, RZ ;  /* 0x0000000114107810 */ /* 0x001fc80007f1e0ff */
[----:B------:R-:W-:-:S06]  /*5610*/  IADD3.X R17, RZ, R21, RZ, P0, !PT ;  /* 0x00000015ff117210 */ /* 0x000fcc00007fe4ff */
[----:B------:R-:W0:-:S06]  /*5620*/  DFMA.RP R26, -R20, R16, R26 ;  /* 0x00000010141a722b */ /* 0x000e0c000000811a */
[----:B0-----:R-:W0:-:S06]  /*5630*/  DSETP.GT.AND P0, PT, R26, RZ, PT ;  /* 0x000000ff1a00722a */ /* 0x001e0c0003f04000 */
[----:B0-----:R-:W-:Y:S02]  /*5640*/  FSEL R16, R16, R20, P0 ;  /* 0x0000001410107208 */ /* 0x001fe40000000000 */
[----:B------:R-:W-:Y:S01]  /*5650*/  FSEL R17, R17, R21, P0 ;  /* 0x0000001511117208 */ /* 0x000fe20000000000 */
[----:B------:R-:W-:Y:S05]  /*5660*/  BRA `(.L_x_228) ;  /* 0x0000019000007947 */ /* 0x000fea0003800000 */
.L_x_227:
[----:B------:R-:W0:-:S14]  /*5670*/  DSETP.NE.AND P0, PT, R26, RZ, PT ;  /* 0x000000ff1a00722a */ /* 0x000e1c0003f05000 */
[----:B0-----:R-:W-:Y:S05]  /*5680*/  @!P0 BRA `(.L_x_229) ;  /* 0x0000016000008947 */ /* 0x001fea0003800000 */
[----:B------:R-:W-:-:S13]  /*5690*/  ISETP.GE.AND P0, PT, R27, RZ, PT ;  /* 0x000000ff1b00720c */ /* 0x000fda0003f06270 */
[----:B------:R-:W-:Y:S01]  /*56a0*/  @!P0 IMAD.MOV.U32 R16, RZ, RZ, 0x0 ;  /* 0x00000000ff108424 */ /* 0x000fe200078e00ff */
[----:B------:R-:W-:Y:S01]  /*56b0*/  @!P0 MOV R17, 0xfff80000 ;  /* 0xfff8000000118802 */ /* 0x000fe20000000f00 */
        /* <DEDUP_REMOVED lines=19> */
.L_x_229:
[----:B------:R0:W1:-:S06]  /*57f0*/  DADD R16, R26, R26 ;  /* 0x000000001a107229 */ /* 0x00004c000000001a */
.L_x_228:
[----:B------:R-:W-:Y:S05]  /*5800*/  BSYNC B1 ;  /* 0x0000000000017941 */ /* 0x000fea0003800000 */
.L_x_226:
[----:B------:R-:W-:-:S04]  /*5810*/  MOV R19, 0x0 ;  /* 0x0000000000137802 */ /* 0x000fc80000000f00 */
[----:B------:R-:W-:Y:S05]  /*5820*/  RET.REL.NODEC R18 `(_ZN2at6native63_GLOBAL__N__11d61d08_30_DistributionLogNormalKernel_cu_e7567be543distribution_elementwise_grid_stride_kernelIfLi4EZNS0_9templates4cuda20normal_and_transformIffPNS_17CUDAGeneratorImplEZZZNS4_17log_normal_kernelIS7_EEvRNS_18TensorIteratorBaseEddT_ENKUlvE_clEvENKUlvE0_clEvEUlfE_EEvSA_T1_T2_EUlP24curandStatePhilox4_32_10E_ZNS1_27distribution_nullary_kernelIff7double2S7_SJ_SE_EEvSA_SG_RKT3_T4_EUlifE0_EEvlNS_15PhiloxCudaStateESF_SG_) ;  /* 0xffffa7d012007950 */ /* 0x000fea0003c3ffff */
.L_x_230:
        /* <DEDUP_REMOVED lines=13> */
.L_x_359:


//--------------------- .text._ZN2at6native63_GLOBAL__N__11d61d08_30_DistributionLogNormalKernel_cu_e7567be543distribution_elementwise_grid_stride_kernelIfLi4EZNS0_9templates4cuda20normal_and_transformIffPNS_17CUDAGeneratorImplEZZZNS4_17log_normal_kernelIS7_EEvRNS_18TensorIteratorBaseEddT_ENKUlvE_clEvENKUlvE0_clEvEUlfE_EEvSA_T1_T2_EUlP24curandStatePhilox4_32_10E_ZNS1_27distribution_nullary_kernelIff7double2S7_SJ_SE_EEvSA_SG_RKT3_T4_EUlifE_EEvlNS_15PhiloxCudaStateESF_SG_ --------------------------
	.section	.text._ZN2at6native63_GLOBAL__N__11d61d08_30_DistributionLogNormalKernel_cu_e7567be543distribution_elementwise_grid_stride_kernelIfLi4EZNS0_9templates4cuda20normal_and_transformIffPNS_17CUDAGeneratorImplEZZZNS4_17log_normal_kernelIS7_EEvRNS_18TensorIteratorBaseEddT_ENKUlvE_clEvENKUlvE0_clEvEUlfE_EEvSA_T1_T2_EUlP24curandStatePhilox4_32_10E_ZNS1_27distribution_nullary_kernelIff7double2S7_SJ_SE_EEvSA_SG_RKT3_T4_EUlifE_EEvlNS_15PhiloxCudaStateESF_SG_,"ax",@progbits
	.sectioninfo	@"SHI_REGISTERS=56"
	.align	128
.text._ZN2at6native63_GLOBAL__N__11d61d08_30_DistributionLogNormalKernel_cu_e7567be543distribution_elementwise_grid_stride_kernelIfLi4EZNS0_9templates4cuda20normal_and_transformIffPNS_17CUDAGeneratorImplEZZZNS4_17log_normal_kernelIS7_EEvRNS_18TensorIteratorBaseEddT_ENKUlvE_clEvENKUlvE0_clEvEUlfE_EEvSA_T1_T2_EUlP24curandStatePhilox4_32_10E_ZNS1_27distribution_nullary_kernelIff7double2S7_SJ_SE_EEvSA_SG_RKT3_T4_EUlifE_EEvlNS_15PhiloxCudaStateESF_SG_:
        .type           _ZN2at6native63_GLOBAL__N__11d61d08_30_DistributionLogNormalKernel_cu_e7567be543distribution_elementwise_grid_stride_kernelIfLi4EZNS0_9templates4cuda20normal_and_transformIffPNS_17CUDAGeneratorImplEZZZNS4_17log_normal_kernelIS7_EEvRNS_18TensorIteratorBaseEddT_ENKUlvE_clEvENKUlvE0_clEvEUlfE_EEvSA_T1_T2_EUlP24curandStatePhilox4_32_10E_ZNS1_27distribution_nullary_kernelIff7double2S7_SJ_SE_EEvSA_SG_RKT3_T4_EUlifE_EEvlNS_15PhiloxCudaStateESF_SG_,@function
        .size           _ZN2at6native63_GLOBAL__N__11d61d08_30_DistributionLogNormalKernel_cu_e7567be543distribution_elementwise_grid_stride_kernelIfLi4EZNS0_9templates4cuda20normal_and_transformIffPNS_17CUDAGeneratorImplEZZZNS4_17log_normal_kernelIS7_EEvRNS_18TensorIteratorBaseEddT_ENKUlvE_clEvENKUlvE0_clEvEUlfE_EEvSA_T1_T2_EUlP24curandStatePhilox4_32_10E_ZNS1_27distribution_nullary_kernelIff7double2S7_SJ_SE_EEvSA_SG_RKT3_T4_EUlifE_EEvlNS_15PhiloxCudaStateESF_SG_,(.L_x_362 - _ZN2at6native63_GLOBAL__N__11d61d08_30_DistributionLogNormalKernel_cu_e7567be543distribution_elementwise_grid_stride_kernelIfLi4EZNS0_9templates4cuda20normal_and_transformIffPNS_17CUDAGeneratorImplEZZZNS4_17log_normal_kernelIS7_EEvRNS_18TensorIteratorBaseEddT_ENKUlvE_clEvENKUlvE0_clEvEUlfE_EEvSA_T1_T2_EUlP24curandStatePhilox4_32_10E_ZNS1_27distribution_nullary_kernelIff7double2S7_SJ_SE_EEvSA_SG_RKT3_T4_EUlifE_EEvlNS_15PhiloxCudaStateESF_SG_)
        .other          _ZN2at6native63_GLOBAL__N__11d61d08_30_DistributionLogNormalKernel_cu_e7567be543distribution_elementwise_grid_stride_kernelIfLi4EZNS0_9templates4cuda20normal_and_transformIffPNS_17CUDAGeneratorImplEZZZNS4_17log_normal_kernelIS7_EEvRNS_18TensorIteratorBaseEddT_ENKUlvE_clEvENKUlvE0_clEvEUlfE_EEvSA_T1_T2_EUlP24curandStatePhilox4_32_10E_ZNS1_27distribution_nullary_kernelIff7double2S7_SJ_SE_EEvSA_SG_RKT3_T4_EUlifE_EEvlNS_15PhiloxCudaStateESF_SG_,@"STO_CUDA_ENTRY STV_DEFAULT"
_ZN2at6native63_GLOBAL__N__11d61d08_30_DistributionLogNormalKernel_cu_e7567be543distribution_elementwise_grid_stride_kernelIfLi4EZNS0_9templates4cuda20normal_and_transformIffPNS_17CUDAGeneratorImplEZZZNS4_17log_normal_kernelIS7_EEvRNS_18TensorIteratorBaseEddT_ENKUlvE_clEvENKUlvE0_clEvEUlfE_EEvSA_T1_T2_EUlP24curandStatePhilox4_32_10E_ZNS1_27distribution_nullary_kernelIff7double2S7_SJ_SE_EEvSA_SG_RKT3_T4_EUlifE_EEvlNS_15PhiloxCudaStateESF_SG_:
        /* <DEDUP_REMOVED lines=86> */
[----:B------:R-:W-:Y:S05]  /*0560*/  CALL.REL.NOINC `($__internal_16_$__cuda_sm20_div_s64) ;  /* 0x0000161000007944 */ /* 0x000fea0003c00000 */
[----:B------:R-:W-:Y:S02]  /*0570*/  IMAD.MOV.U32 R20, RZ, RZ, R19 ;  /* 0x000000ffff147224 */ /* 0x000fe400078e0013 */
[----:B------:R-:W-:Y:S01]  /*0580*/  IMAD.MOV.U32 R21, RZ, RZ, R22 ;  /* 0x000000ffff157224 */ /* 0x000fe200078e0016 */
[----:B------:R-:W-:Y:S05]  /*0590*/  BRA `(.L_x_232) ;  /* 0x0000016000007947 */ /* 0x000fea0003800000 */
.L_x_231:
        /* <DEDUP_REMOVED lines=22> */
.L_x_232:
        /* <DEDUP_REMOVED lines=14> */
[----:B------:R-:W-:Y:S01]  /*07e0*/  IMAD.MOV.U32 R20, RZ, RZ, c[0x0][0x194] ;  /* 0x00006500ff147624 */ /* 0x000fe200078e00ff */
[----:B------:R-:W-:Y:S01]  /*07f0*/  IADD3 R46, R15, -0x695add53, RZ ;  /* 0x96a522ad0f2e7810 */ /* 0x000fe20007ffe0ff */
[----:B------:R-:W-:Y:S01]  /*0800*/  IMAD R19, R16, -0x326172a9, RZ ;  /* 0xcd9e8d5710137824 */ /* 0x000fe200078e02ff */
[----:B------:R-:W-:Y:S01]  /*0810*/  IADD3 R16, R14, -0x700cb87f, RZ ;  /* 0x8ff347810e107810 */ /* 0x000fe20007ffe0ff */
[----:B------:R-:W-:Y:S01]  /*0820*/  FADD.FTZ R20, R20, +QNAN ;  /* 0x7fc0000014147421 */ /* 0x000fe20000010000 */
[--C-:B------:R-:W-:Y:S01]  /*0830*/  SHF.R.U64 R48, R50, 0x2, R51.reuse ;  /* 0x0000000232307819 */ /* 0x100fe20000001233 */
[----:B------:R-:W-:Y:S01]  /*0840*/  IMAD R17, R17, -0x2daee0ad, RZ ;  /* 0xd2511f5311117824 */ /* 0x000fe200078e02ff */
[----:B------:R-:W-:Y:S01]  /*0850*/  LOP3.LUT R21, R19, R16, RZ, 0x3c, !PT ;  /* 0x0000001013157212 */ /* 0x000fe200078e3cff */
[----:B------:R-:W-:Y:S01]  /*0860*/  FMUL.FTZ R20, R20, 1.4426950216293334961 ;  /* 0x3fb8aa3b14147820 */ /* 0x000fe20000410000 */
[----:B------:R-:W-:Y:S01]  /*0870*/  SHF.R.U32.HI R49, RZ, 0x2, R51 ;  /* 0x00000002ff317819 */ /* 0x000fe20000011633 */
[----:B------:R-:W-:Y:S01]  /*0880*/  IMAD.WIDE.U32 R26, R18, -0x326172a9, RZ ;  /* 0xcd9e8d57121a7825 */ /* 0x000fe200078e00ff */
[----:B------:R-:W-:Y:S01]  /*0890*/  LOP3.LUT R16, R17, R46, RZ, 0x3c, !PT ;  /* 0x0000002e11107212 */ /* 0x000fe200078e3cff */
[----:B------:R0:W1:Y:S01]  /*08a0*/  MUFU.EX2 R47, R20 ;  /* 0x00000014002f7308 */ /* 0x0000620000000800 */
[----:B------:R-:W-:Y:S01]  /*08b0*/  LOP3.LUT R50, R50, 0x3, RZ, 0xc0, !PT ;  /* 0x0000000332327812 */ /* 0x000fe200078ec0ff */
[----:B------:R-:W-:Y:S01]  /*08c0*/  IMAD.HI.U32 R19, R13, -0x2daee0ad, RZ ;  /* 0xd2511f530d137827 */ /* 0x000fe200078e00ff */
[----:B------:R-:W-:-:S04]  /*08d0*/  LOP3.LUT R18, R21, R27, RZ, 0x3c, !PT ;  /* 0x0000001b15127212 */ /* 0x000fc800078e3cff */
[----:B------:R-:W-:Y:S02]  /*08e0*/  LOP3.LUT R19, R16, R19, RZ, 0x3c, !PT ;  /* 0x0000001310137212 */ /* 0x000fe400078e3cff */
.L_x_246:
        /* <DEDUP_REMOVED lines=11> */
[----:B------:R-:W-:-:S04]  /*09a0*/  @P1 IMAD.MOV R16, RZ, RZ, R11 ;  /* 0x000000ffff101224 */ /* 0x000fc800078e020b */
[----:B------:R-:W-:Y:S02]  /*09b0*/  @!P0 IMAD.MOV.U32 R11, RZ, RZ, R16 ;  /* 0x000000ffff0b8224 */ /* 0x000fe400078e0010 */
.L_x_234:
[----:B------:R-:W-:Y:S05]  /*09c0*/  BSYNC B0 ;  /* 0x0000000000007941 */ /* 0x000fea0003800000 */
.L_x_233:
[----:B------:R-:W-:Y:S01]  /*09d0*/  IMAD.HI.U32 R16, R12, -0x326172a9, RZ ;  /* 0xcd9e8d570c107827 */ /* 0x000fe200078e00ff */
[----:B------:R-:W-:Y:S02]  /*09e0*/  LOP3.LUT R17, R17, R11, R15, 0x96, !PT ;  /* 0x0000000b11117212 */ /* 0x000fe400078e960f */
[----:B0-----:R-:W-:Y:S01]  /*09f0*/  IADD3 R20, R14, -0x61c88647, RZ ;  /* 0x9e3779b90e147810 */ /* 0x001fe20007ffe0ff */
        /* <DEDUP_REMOVED lines=67> */
.L_x_236:
[----:B------:R-:W-:Y:S01]  /*0e30*/  IMAD.MOV.U32 R25, RZ, RZ, R19 ;  /* 0x000000ffff197224 */ /* 0x000fe200078e0013 */
[----:B------:R-:W-:Y:S01]  /*0e40*/  MOV R20, R16 ;  /* 0x0000001000147202 */ /* 0x000fe20000000f00 */
[----:B------:R-:W-:Y:S02]  /*0e50*/  IMAD.MOV.U32 R22, RZ, RZ, R23 ;  /* 0x000000ffff167224 */ /* 0x000fe400078e0017 */
[----:B------:R-:W-:-:S02]  /*0e60*/  IMAD.MOV.U32 R21, RZ, RZ, R51 ;  /* 0x000000ffff157224 */ /* 0x000fc400078e0033 */
.L_x_235:
[----:B------:R-:W-:Y:S01]  /*0e70*/  IMAD.WIDE.U32 R18, R20, 0x200000, RZ ;  /* 0x0020000014127825 */ /* 0x000fe200078e00ff */
[----:B------:R-:W-:Y:S03]  /*0e80*/  BSSY B0, `(.L_x_237) ;  /* 0x0000057000007945 */ /* 0x000fe60003800000 */
[----:B------:R-:W-:Y:S01]  /*0e90*/  IMAD.MOV.U32 R36, RZ, RZ, 0x0 ;  /* 0x00000000ff247424 */ /* 0x000fe200078e00ff */
[----:B------:R-:W-:Y:S01]  /*0ea0*/  LOP3.LUT R20, R18, R21, RZ, 0x3c, !PT ;  /* 0x0000001512147212 */ /* 0x000fe200078e3cff */
[----:B------:R-:W-:-:S02]  /*0eb0*/  IMAD.MOV.U32 R21, RZ, RZ, R19 ;  /* 0x000000ffff157224 */ /* 0x000fc400078e0013 */
[----:B------:R-:W-:Y:S02]  /*0ec0*/  IMAD.MOV.U32 R37, RZ, RZ, 0x3ca00000 ;  /* 0x3ca00000ff257424 */ /* 0x000fe400078e00ff */
[----:B------:R-:W0:Y:S01]  /*0ed0*/  I2F.F64.U64 R18, R20 ;  /* 0x0000001400127312 */ /* 0x000e220000301800 */
[----:B------:R-:W-:-:S04]  /*0ee0*/  IMAD.WIDE.U32 R22, R22, 0x200000, RZ ;  /* 0x0020000016167825 */ /* 0x000fc800078e00ff */
[----:B------:R-:W-:Y:S01]  /*0ef0*/  IMAD.MOV.U32 R26, RZ, RZ, -0x687a146 ;  /* 0xf9785ebaff1a7424 */ /* 0x000fe200078e00ff */
[----:B------:R-:W-:Y:S01]  /*0f00*/  LOP3.LUT R22, R22, R25, RZ, 0x3c, !PT ;  /* 0x0000001916167212 */ /* 0x000fe200078e3cff */
[----:B------:R-:W-:-:S05]  /*0f10*/  IMAD.MOV.U32 R27, RZ, RZ, 0x3de5db65 ;  /* 0x3de5db65ff1b7424 */ /* 0x000fca00078e00ff */
[----:B------:R-:W2:Y:S01]  /*0f20*/  I2F.F64.U64 R22, R22 ;  /* 0x0000001600167312 */ /* 0x000ea20000301800 */
[----:B0-----:R-:W0:-:S10]  /*0f30*/  DFMA R18, R18, 2.2204460492503130808e-16, R36 ;  /* 0x3cb000001212782b */ /* 0x001e140000000024 */
[----:B0-----:R-:W-:Y:S01]  /*0f40*/  IMAD.SHL.U32 R24, R19, 0x2, RZ ;  /* 0x0000000213187824 */ /* 0x001fe200078e00ff */
[----:B--2---:R-:W0:-:S04]  /*0f50*/  DFMA R36, R22, R36, 5.5511151231257827021e-17 ;  /* 0x3c9000001624742b */ /* 0x004e080000000024 */
        /* <DEDUP_REMOVED lines=8> */
[----:B------:R-:W2:Y:S01]  /*0fe0*/  @!P0 DMUL R30, R30, 1.80143985094819840000e+16 ;  /* 0x435000001e1e8828 */ /* 0x000ea20000000000 */
[----:B------:R-:W-:-:S03]  /*0ff0*/  @!P0 IMAD.MOV.U32 R36, RZ, RZ, -0x435 ;  /* 0xfffffbcbff248424 */ /* 0x000fc600078e00ff */
[----:B0-----:R-:W-:Y:S02]  /*1000*/  @P1 IMAD.MOV.U32 R24, RZ, RZ, R19 ;  /* 0x000000ffff181224 */ /* 0x001fe400078e0013 */
[----:B------:R-:W-:-:S03]  /*1010*/  IMAD.MOV.U32 R20, RZ, RZ, R18 ;  /* 0x000000ffff147224 */ /* 0x000fc600078e0012 */
[----:B------:R-:W-:Y:S01]  /*1020*/  IADD3 R21, R24, 0x100000, RZ ;  /* 0x0010000018157810 */ /* 0x000fe20007ffe0ff */
[----:B--2---:R-:W-:-:S03]  /*1030*/  @!P0 IMAD.MOV.U32 R37, RZ, RZ, R31 ;  /* 0x000000ffff258224 */ /* 0x004fc600078e001f */
[----:B------:R-:W0:Y:S01]  /*1040*/  FRND.F64 R24, R20 ;  /* 0x0000001400187313 */ /* 0x000e220000301800 */
[----:B------:R-:W-:Y:S01]  /*1050*/  @!P0 IMAD.MOV.U32 R42, RZ, RZ, R30 ;  /* 0x000000ffff2a8224 */ /* 0x000fe200078e001e */
        /* <DEDUP_REMOVED lines=37> */
[----:B---3--:R-:W-:Y:S01]  /*12b0*/  LEA.HI R34, R37, R36, RZ, 0xc ;  /* 0x0000002425227211 */ /* 0x008fe200078f60ff */
[----:B------:R-:W-:Y:S01]  /*12c0*/  IMAD.MOV.U32 R35, RZ, RZ, 0x43300000 ;  /* 0x43300000ff237424 */ /* 0x000fe200078e00ff */
[----:B----4-:R-:W3:Y:S02]  /*12d0*/  DFMA R38, R42, -R30, R38 ;  /* 0x8000001e2a26722b */ /* 0x010ee40000000026 */
[----:B------:R-:W-:Y:S02]  /*12e0*/  @P0 IADD3 R34, R34, 0x1, RZ ;  /* 0x0000000122220810 */ /* 0x000fe40007ffe0ff */
[----:B-----5:R-:W4:Y:S02]  /*12f0*/  DFMA R40, R32, R40, c[0x2][0x10] ;  /* 0x008004002028762b */ /* 0x020f240000000028 */
[----:B------:R-:W-:-:S02]  /*1300*/  LOP3.LUT R34, R34, 0x80000000, RZ, 0x3c, !PT ;  /* 0x8000000022227812 */ /* 0x000fc400078e3cff */
        /* <DEDUP_REMOVED lines=14> */
.L_x_238:
[----:B------:R-:W-:Y:S05]  /*13f0*/  BSYNC B0 ;  /* 0x0000000000007941 */ /* 0x000fea0003800000 */
.L_x_237:
[----:B------:R-:W-:Y:S01]  /*1400*/  IMAD.MOV.U32 R32, RZ, RZ, 0x20fd8164 ;  /* 0x20fd8164ff207424 */ /* 0x000fe200078e00ff */
[----:B----4-:R-:W4:Y:S01]  /*1410*/  DMUL R28, R28, -2 ;  /* 0xc00000001c1c7828 */ /* 0x010f220000000000 */
[----:B------:R-:W-:Y:S01]  /*1420*/  IMAD.MOV.U32 R33, RZ, RZ, 0x3da8ff83 ;  /* 0x3da8ff83ff217424 */ /* 0x000fe200078e00ff */
[----:B------:R-:W5:Y:S01]  /*1430*/  F2I.S64.F64 R20, R20 ;  /* 0x0000001400147311 */ /* 0x000f620000301900 */
[----:B------:R-:W-:Y:S01]  /*1440*/  BSSY B0, `(.L_x_239) ;  /* 0x000002f000007945 */ /* 0x000fe20003800000 */
[----:B--2---:R4:W2:-:S04]  /*1450*/  DFMA R30, R24, R26, c[0x2][0xa0] ;  /* 0x00802800181e762b */ /* 0x004888000000001a */
[C---:B------:R-:W0:Y:S02]  /*1460*/  DFMA R32, R24.reuse, -R32, c[0x2][0x60] ;  /* 0x008018001820762b */ /* 0x040e240000000820 */
[----:B----4-:R-:W4:Y:S01]  /*1470*/  MUFU.RSQ64H R27, R29 ;  /* 0x0000001d001b7308 */ /* 0x010f220000001c00 */
[----:B------:R-:W-:Y:S01]  /*1480*/  IADD3 R26, R29, -0x3500000, RZ ;  /* 0xfcb000001d1a7810 */ /* 0x000fe20007ffe0ff */
[----:B--2---:R-:W2:-:S04]  /*1490*/  DFMA R30, R24, R30, c[0x2][0xa8] ;  /* 0x00802a00181e762b */ /* 0x004e88000000001e */
[----:B0-----:R-:W0:Y:S01]  /*14a0*/  DFMA R32, R24, R32, c[0x2][0x68] ;  /* 0x00801a001820762b */ /* 0x001e220000000020 */
[----:B-----5:R-:W-:-:S03]  /*14b0*/  LOP3.LUT P1, RZ, R20, 0x2, RZ, 0xc0, !PT ;  /* 0x0000000214ff7812 */ /* 0x020fc6000782c0ff */
[----:B--2---:R-:W2:-:S04]  /*14c0*/  DFMA R30, R24, R30, RZ ;  /* 0x0000001e181e722b */ /* 0x004e8800000000ff */
[----:B0-----:R-:W0:-:S04]  /*14d0*/  DFMA R32, R24, R32, c[0x2][0x70] ;  /* 0x00801c001820762b */ /* 0x001e080000000020 */
[----:B--2---:R2:W-:Y:S02]  /*14e0*/  DFMA R34, R22, R30, R22 ;  /* 0x0000001e1622722b */ /* 0x0045e40000000016 */
[----:B--2---:R-:W-:Y:S01]  /*14f0*/  LOP3.LUT R22, R20, 0x1, RZ, 0xc0, !PT ;  /* 0x0000000114167812 */ /* 0x004fe200078ec0ff */
[----:B------:R-:W-:Y:S01]  /*1500*/  IMAD.MOV.U32 R23, RZ, RZ, 0x3fd80000 ;  /* 0x3fd80000ff177424 */ /* 0x000fe200078e00ff */
[----:B0-----:R-:W0:Y:S02]  /*1510*/  DFMA R32, R24, R32, c[0x2][0x78] ;  /* 0x00801e001820762b */ /* 0x001e240000000020 */
[----:B------:R-:W-:Y:S01]  /*1520*/  ISETP.NE.U32.AND P0, PT, R22, 0x1, PT ;  /* 0x000000011600780c */ /* 0x000fe20003f05070 */
[----:B------:R-:W-:Y:S01]  /*1530*/  IMAD.MOV.U32 R22, RZ, RZ, 0x0 ;  /* 0x00000000ff167424 */ /* 0x000fe200078e00ff */
[----:B----4-:R-:W2:Y:S02]  /*1540*/  DMUL R30, R26, R26 ;  /* 0x0000001a1a1e7228 */ /* 0x010ea40000000000 */
[----:B------:R-:W-:-:S02]  /*1550*/  ISETP.NE.U32.AND.EX P0, PT, RZ, RZ, PT, P0 ;  /* 0x000000ffff00720c */ /* 0x000fc40003f05100 */
[----:B0--3--:R0:W3:Y:S02]  /*1560*/  DFMA R36, R24, R32, c[0x2][0x80] ;  /* 0x008020001824762b */ /* 0x0090e40000000020 */
[----:B0-----:R-:W0:Y:S02]  /*1570*/  FRND.F64.TRUNC R32, R18 ;  /* 0x0000001200207313 */ /* 0x001e24000030d800 */
[----:B--2---:R-:W2:-:S04]  /*1580*/  DFMA R30, R28, -R30, 1 ;  /* 0x3ff000001c1e742b */ /* 0x004e88000000081e */
[----:B---3--:R-:W3:-:S03]  /*1590*/  DFMA R36, R24, R36, -0.5 ;  /* 0xbfe000001824742b */ /* 0x008ec60000000024 */
[----:B------:R-:W-:Y:S01]  /*15a0*/  @!P0 LOP3.LUT R21, R35, 0x80000000, RZ, 0x3c, !PT ;  /* 0x8000000023158812 */ /* 0x000fe200078e3cff */
[----:B--2---:R-:W-:Y:S01]  /*15b0*/  DFMA R22, R30, R22, 0.5 ;  /* 0x3fe000001e16742b */ /* 0x004fe20000000016 */
[----:B------:R-:W-:-:S03]  /*15c0*/  @!P0 MOV R20, R34 ;  /* 0x0000002200148202 */ /* 0x000fc60000000f00 */
[----:B---3--:R-:W2:-:S04]  /*15d0*/  DFMA R24, R24, R36, 1 ;  /* 0x3ff000001818742b */ /* 0x008e880000000024 */
[----:B------:R-:W3:-:S04]  /*15e0*/  DMUL R30, R26, R30 ;  /* 0x0000001e1a1e7228 */ /* 0x000ec80000000000 */
[----:B0-----:R-:W-:Y:S02]  /*15f0*/  DSETP.NEU.AND P2, PT, R18, R32, PT ;  /* 0x000000201200722a */ /* 0x001fe40003f4d000 */
[----:B--2---:R-:W-:Y:S02]  /*1600*/  @!P0 IMAD.MOV.U32 R34, RZ, RZ, R24 ;  /* 0x000000ffff228224 */ /* 0x004fe400078e0018 */
[----:B---3--:R-:W0:Y:S01]  /*1610*/  DFMA R22, R22, R30, R26 ;  /* 0x0000001e1616722b */ /* 0x008e22000000001a */
        /* <DEDUP_REMOVED lines=11> */
[----:B------:R2:W3:Y:S01]  /*16d0*/  @!P2 DMUL R34, RZ, R18 ;  /* 0x00000012ff22a228 */ /* 0x0004e20000000000 */
[----:B------:R-:W-:-:S03]  /*16e0*/  @P1 IMAD.MOV.U32 R25, RZ, RZ, R21 ;  /* 0x000000ffff191224 */ /* 0x000fc600078e0015 */
[----:B0-----:R2:W0:Y:S01]  /*16f0*/  DFMA R18, R30, R36, R32 ;  /* 0x000000241e12722b */ /* 0x0014220000000020 */
[----:B------:R-:W-:Y:S05]  /*1700*/  @!P0 BRA `(.L_x_240) ;  /* 0x0000002000008947 */ /* 0x000fea0003800000 */
[----:B---3--:R-:W-:-:S05]  /*1710*/  MOV R20, 0x1730 ;  /* 0x0000173000147802 */ /* 0x008fca0000000f00 */
[----:B012---:R-:W-:Y:S05]  /*1720*/  CALL.REL.NOINC `($__internal_17_$__cuda_sm20_dsqrt_rn_f64_mediumpath_v1) ;  /* 0x000008f000007944 */ /* 0x007fea0003c00000 */
.L_x_240:
[----:B---3--:R-:W-:Y:S05]  /*1730*/  BSYNC B0 ;  /* 0x0000000000007941 */ /* 0x008fea0003800000 */
.L_x_239:
[----:B------:R-:W-:Y:S01]  /*1740*/  IMAD.MOV.U32 R27, RZ, RZ, c[0x0][0x0] ;  /* 0x00000000ff1b7624 */ /* 0x000fe200078e00ff */
[----:B------:R-:W-:Y:S01]  /*1750*/  ISETP.GE.U32.AND P0, PT, R8, c[0x0][0x160], PT ;  /* 0x0000580008007a0c */ /* 0x000fe20003f06070 */
[----:B------:R-:W3:Y:S01]  /*1760*/  DADD R20, RZ, R24 ;  /* 0x00000000ff147229 */ /* 0x000ee20000000018 */
[----:B------:R-:W-:Y:S01]  /*1770*/  BSSY B0, `(.L_x_241) ;  /* 0x0000015000007945 */ /* 0x000fe20003800000 */
[----:B------:R-:W-:Y:S01]  /*1780*/  IMAD R27, R27, c[0x0][0xc], RZ ;  /* 0x000003001b1b7a24 */ /* 0x000fe200078e02ff */
[----:B------:R-:W-:-:S03]  /*1790*/  ISETP.GE.AND.EX P0, PT, R9, c[0x0][0x164], PT, P0 ;  /* 0x0000590009007a0c */ /* 0x000fc60003f06300 */
[----:B01-3--:R0:W1:Y:S01]  /*17a0*/  DMUL R20, R20, R18 ;  /* 0x0000001214147228 */ /* 0x00b0620000000000 */
[----:B------:R-:W-:-:S03]  /*17b0*/  IADD3 R26, P2, R27, R8, RZ ;  /* 0x000000081b1a7210 */ /* 0x000fc60007f5e0ff */
[----:B--2---:R0:W2:Y:S01]  /*17c0*/  DMUL R18, R18, R34 ;  /* 0x0000002212127228 */ /* 0x0040a20000000000 */
        /* <DEDUP_REMOVED lines=11> */
[C---:B------:R-:W-:Y:S01]  /*1880*/  IADD3 R22, P0, R23.reuse, c[0x0][0x188], RZ ;  /* 0x0000620017167a10 */ /* 0x040fe20007f1e0ff */
[----:B------:R-:W0:Y:S03]  /*1890*/  MUFU.EX2 R25, R24 ;  /* 0x0000001800197308 */ /* 0x000e260000000800 */
[----:B------:R-:W-:-:S05]  /*18a0*/  LEA.HI.X.SX32 R23, R23, c[0x0][0x18c], 0x1, P0 ;  /* 0x0000630017177a11 */ /* 0x000fca00000f0eff */
[----:B0-----:R0:W-:Y:S04]  /*18b0*/  STG.E [R22.64], R25 ;  /* 0x0000001916007986 */ /* 0x0011e8000c101908 */
.L_x_242:
[----:B012---:R-:W-:Y:S05]  /*18c0*/  BSYNC B0 ;  /* 0x0000000000007941 */ /* 0x007fea0003800000 */
.L_x_241:
        /* <DEDUP_REMOVED lines=9> */
[----:B------:R-:W-:-:S03]  /*1960*/  IADD3 R18, P0, R26, c[0x0][0x188], RZ ;  /* 0x000062001a127a10 */ /* 0x000fc60007f1e0ff */
[----:B------:R-:W0:Y:S01]  /*1970*/  MUFU.EX2 R23, R22 ;  /* 0x0000001600177308 */ /* 0x000e220000000800 */
[----:B------:R-:W-:-:S05]  /*1980*/  LEA.HI.X.SX32 R19, R26, c[0x0][0x18c], 0x1, P0 ;  /* 0x000063001a137a11 */ /* 0x000fca00000f0eff */
[----:B0-----:R0:W-:Y:S04]  /*1990*/  STG.E [R18.64], R23 ;  /* 0x0000001712007986 */ /* 0x0011e8000c101908 */
.L_x_244:
[----:B------:R-:W-:Y:S05]  /*19a0*/  BSYNC B0 ;  /* 0x0000000000007941 */ /* 0x000fea0003800000 */
.L_x_243:
[CC--:B------:R-:W-:Y:S01]  /*19b0*/  LEA R17, P1, R27.reuse, R8.reuse, 0x1 ;  /* 0x000000081b117211 */ /* 0x0c0fe200078208ff */
[----:B0-----:R-:W-:Y:S01]  /*19c0*/  IMAD R19, R27, 0x3, RZ ;  /* 0x000000031b137824 */ /* 0x001fe200078e02ff */
[----:B------:R-:W-:Y:S01]  /*19d0*/  WARPSYNC 0xffffffff ;  /* 0xffffffff00007948 */ /* 0x000fe20003800000 */
[----:B------:R-:W-:Y:S01]  /*19e0*/  IMAD.MOV.U32 R26, RZ, RZ, R16 ;  /* 0x000000ffff1a7224 */ /* 0x000fe200078e0010 */
[----:B------:R-:W-:Y:S01]  /*19f0*/  ISETP.GE.U32.AND P0, PT, R17, c[0x0][0x160], PT ;  /* 0x0000580011007a0c */ /* 0x000fe20003f06070 */
[----:B------:R-:W-:Y:S01]  /*1a00*/  IMAD.X R20, RZ, RZ, R9, P1 ;  /* 0x000000ffff147224 */ /* 0x000fe200008e0609 */
[----:B------:R-:W-:-:S04]  /*1a10*/  IADD3 R18, P2, R19, R8, RZ ;  /* 0x0000000813127210 */ /* 0x000fc80007f5e0ff */
[----:B------:R-:W-:Y:S01]  /*1a20*/  ISETP.GE.AND.EX P0, PT, R20, c[0x0][0x164], PT, P0 ;  /* 0x0000590014007a0c */ /* 0x000fe20003f06300 */
[----:B------:R-:W-:Y:S01]  /*1a30*/  IMAD.X R19, RZ, RZ, R9, P2 ;  /* 0x000000ffff137224 */ /* 0x000fe200010e0609 */
[----:B------:R-:W-:-:S04]  /*1a40*/  ISETP.GE.U32.AND P1, PT, R18, c[0x0][0x160], PT ;  /* 0x0000580012007a0c */ /* 0x000fc80003f26070 */
[----:B------:R-:W-:Y:S01]  /*1a50*/  ISETP.GE.AND.EX P1, PT, R19, c[0x0][0x164], PT, P1 ;  /* 0x0000590013007a0c */ /* 0x000fe20003f26310 */
[----:B------:R-:W-:-:S06]  /*1a60*/  IMAD.MOV.U32 R19, RZ, RZ, R52 ;  /* 0x000000ffff137224 */ /* 0x000fcc00078e0034 */
[----:B------:R-:W-:-:S05]  /*1a70*/  @!P0 IMAD R17, R17, c[0x0][0x190], RZ ;  /* 0x0000640011118a24 */ /* 0x000fca00078e02ff */
[----:B------:R-:W-:Y:S01]  /*1a80*/  @!P0 IADD3 R20, P2, R17, c[0x0][0x188], RZ ;  /* 0x0000620011148a10 */ /* 0x000fe20007f5e0ff */
[----:B------:R-:W-:-:S03]  /*1a90*/  @!P1 IMAD R18, R18, c[0x0][0x190], RZ ;  /* 0x0000640012129a24 */ /* 0x000fc600078e02ff */
[----:B------:R-:W-:Y:S02]  /*1aa0*/  @!P0 LEA.HI.X.SX32 R21, R17, c[0x0][0x18c], 0x1, P2 ;  /* 0x0000630011158a11 */ /* 0x000fe400010f0eff */
[----:B------:R-:W-:-:S03]  /*1ab0*/  @!P1 IADD3 R22, P3, R18, c[0x0][0x188], RZ ;  /* 0x0000620012169a10 */ /* 0x000fc60007f7e0ff */
[----:B------:R0:W-:Y:S01]  /*1ac0*/  @!P0 STG.E [R20.64], R47 ;  /* 0x0000002f14008986 */ /* 0x0001e2000c101908 */
[----:B------:R-:W-:Y:S02]  /*1ad0*/  LEA R8, P0, R27, R8, 0x2 ;  /* 0x000000081b087211 */ /* 0x000fe400078010ff */
[----:B------:R-:W-:Y:S01]  /*1ae0*/  @!P1 LEA.HI.X.SX32 R23, R18, c[0x0][0x18c], 0x1, P3 ;  /* 0x0000630012179a11 */ /* 0x000fe200018f0eff */
[----:B------:R-:W-:Y:S01]  /*1af0*/  IMAD.MOV.U32 R18, RZ, RZ, R51 ;  /* 0x000000ffff127224 */ /* 0x000fe200078e0033 */
[----:B------:R-:W-:Y:S02]  /*1b00*/  IADD3.X R9, RZ, R9, RZ, P0, !PT ;  /* 0x00000009ff097210 */ /* 0x000fe400007fe4ff */
[----:B------:R-:W-:Y:S01]  /*1b10*/  ISETP.GE.U32.AND P0, PT, R8, R45, PT ;  /* 0x0000002d0800720c */ /* 0x000fe20003f06070 */
[----:B------:R0:W-:Y:S04]  /*1b20*/  @!P1 STG.E [R22.64], R47 ;  /* 0x0000002f16009986 */ /* 0x0001e8000c101908 */
[----:B------:R-:W-:Y:S01]  /*1b30*/  BAR.SYNC.DEFER_BLOCKING 0x0 ;  /* 0x0000000000007b1d */ /* 0x000fe20000010000 */
[----:B------:R-:W-:-:S13]  /*1b40*/  ISETP.GE.AND.EX P0, PT, R9, R44, PT, P0 ;  /* 0x0000002c0900720c */ /* 0x000fda0003f06300 */
[----:B0-----:R-:W-:Y:S01]  /*1b50*/  @P0 CALL.REL.NOINC `(.L_x_245) ;  /* 0x0000001000000944 */ /* 0x001fe20003c00000 */
[----:B------:R-:W-:Y:S05]  /*1b60*/  BRA `(.L_x_246) ;  /* 0xffffed8000007947 */ /* 0x000fea000383ffff */
.L_x_245:
[----:B------:R-:W-:Y:S05]  /*1b70*/  EXIT ;  /* 0x000000000000794d */ /* 0x000fea0003800000 */
        .weak           $__internal_16_$__cuda_sm20_div_s64
        .type           $__internal_16_$__cuda_sm20_div_s64,@function
        .size           $__internal_16_$__cuda_sm20_div_s64,($__internal_17_$__cuda_sm20_dsqrt_rn_f64_mediumpath_v1 - $__internal_16_$__cuda_sm20_div_s64)
$__internal_16_$__cuda_sm20_div_s64:
        /* <DEDUP_REMOVED lines=14> */
[----:B------:R-:W-:-:S04]  /*1c60*/  IMAD.HI.U32 R24, P1, R23, R21, R24 ;  /* 0x0000001517187227 */ /* 0x000fc80007820018 */
[----:B------:R-:W-:Y:S01]  /*1c70*/  IMAD.X R19, R19, 0x1, R23, P0 ;  /* 0x0000000113137824 */ /* 0x000fe200000e0617 */
        /* <DEDUP_REMOVED lines=57> */
[----:B------:R-:W-:Y:S06]  /*2010*/  RET.REL.NODEC R20 `(_ZN2at6native63_GLOBAL__N__11d61d08_30_DistributionLogNormalKernel_cu_e7567be543distribution_elementwise_grid_stride_kernelIfLi4EZNS0_9templates4cuda20normal_and_transformIffPNS_17CUDAGeneratorImplEZZZNS4_17log_normal_kernelIS7_EEvRNS_18TensorIteratorBaseEddT_ENKUlvE_clEvENKUlvE0_clEvEUlfE_EEvSA_T1_T2_EUlP24curandStatePhilox4_32_10E_ZNS1_27distribution_nullary_kernelIff7double2S7_SJ_SE_EEvSA_SG_RKT3_T4_EUlifE_EEvlNS_15PhiloxCudaStateESF_SG_) ;  /* 0xffffdfe014007950 */ /* 0x000fec0003c3ffff */
        .weak           $__internal_17_$__cuda_sm20_dsqrt_rn_f64_mediumpath_v1
        .type           $__internal_17_$__cuda_sm20_dsqrt_rn_f64_mediumpath_v1,@function
        .size           $__internal_17_$__cuda_sm20_dsqrt_rn_f64_mediumpath_v1,(.L_x_362 - $__internal_17_$__cuda_sm20_dsqrt_rn_f64_mediumpath_v1)
$__internal_17_$__cuda_sm20_dsqrt_rn_f64_mediumpath_v1:
        /* <DEDUP_REMOVED lines=12> */
.L_x_248:
        /* <DEDUP_REMOVED lines=24> */
.L_x_250:
[----:B------:R0:W1:-:S06]  /*2260*/  DADD R18, R28, R28 ;  /* 0x000000001c127229 */ /* 0x00004c000000001c */
.L_x_249:
[----:B------:R-:W-:Y:S05]  /*2270*/  BSYNC B1 ;  /* 0x0000000000017941 */ /* 0x000fea0003800000 */
.L_x_247:
[----:B------:R-:W-:-:S04]  /*2280*/  IMAD.MOV.U32 R21, RZ, RZ, 0x0 ;  /* 0x00000000ff157424 */ /* 0x000fc800078e00ff */
[----:B------:R-:W-:Y:S05]  /*2290*/  RET.REL.NODEC R20 `(_ZN2at6native63_GLOBAL__N__11d61d08_30_DistributionLogNormalKernel_cu_e7567be543distribution_elementwise_grid_stride_kernelIfLi4EZNS0_9templates4cuda20normal_and_transformIffPNS_17CUDAGeneratorImplEZZZNS4_17log_normal_kernelIS7_EEvRNS_18TensorIteratorBaseEddT_ENKUlvE_clEvENKUlvE0_clEvEUlfE_EEvSA_T1_T2_EUlP24curandStatePhilox4_32_10E_ZNS1_27distribution_nullary_kernelIff7double2S7_SJ_SE_EEvSA_SG_RKT3_T4_EUlifE_EEvlNS_15PhiloxCudaStateESF_SG_) ;  /* 0xffffdd6014007950 */ /* 0x000fea0003c3ffff */
.L_x_251:
        /* <DEDUP_REMOVED lines=14> */
.L_x_362:


//--------------------- .text._ZN2at6native63_GLOBAL__N__11d61d08_30_DistributionLogNormalKernel_cu_e7567be543distribution_elementwise_grid_stride_kernelIdLi2EZNS0_9templates4cuda20normal_and_transformIddPNS_17CUDAGeneratorImplEZZZNS4_17log_normal_kernelIS7_EEvRNS_18TensorIteratorBaseEddT_ENKUlvE_clEvENKUlvE_clEvEUldE_EEvSA_T1_T2_EUlP24curandStatePhilox4_32_10E0_ZNS1_27distribution_nullary_kernelIdd6float4S7_SJ_SE_EEvSA_SG_RKT3_T4_EUlidE0_EEvlNS_15PhiloxCudaStateESF_SG_ --------------------------
	.section	.text._ZN2at6native63_GLOBAL__N__11d61d08_30_DistributionLogNormalKernel_cu_e7567be543distribution_elementwise_grid_stride_kernelIdLi2EZNS0_9templates4cuda20normal_and_transformIddPNS_17CUDAGeneratorImplEZZZNS4_17log_normal_kernelIS7_EEvRNS_18TensorIteratorBaseEddT_ENKUlvE_clEvENKUlvE_clEvEUldE_EEvSA_T1_T2_EUlP24curandStatePhilox4_32_10E0_ZNS1_27distribution_nullary_kernelIdd6float4S7_SJ_SE_EEvSA_SG_RKT3_T4_EUlidE0_EEvlNS_15PhiloxCudaStateESF_SG_,"ax",@progbits
	.sectioninfo	@"SHI_REGISTERS=42"
	.align	128
.text._ZN2at6native63_GLOBAL__N__11d61d08_30_DistributionLogNormalKernel_cu_e7567be543distribution_elementwise_grid_stride_kernelIdLi2EZNS0_9templates4cuda20normal_and_transformIddPNS_17CUDAGeneratorImplEZZZNS4_17log_normal_kernelIS7_EEvRNS_18TensorIteratorBaseEddT_ENKUlvE_clEvENKUlvE_clEvEUldE_EEvSA_T1_T2_EUlP24curandStatePhilox4_32_10E0_ZNS1_27distribution_nullary_kernelIdd6float4S7_SJ_SE_EEvSA_SG_RKT3_T4_EUlidE0_EEvlNS_15PhiloxCudaStateESF_SG_:
        .type           _ZN2at6native63_GLOBAL__N__11d61d08_30_DistributionLogNormalKernel_cu_e7567be543distribution_elementwise_grid_stride_kernelIdLi2EZNS0_9templates4cuda20normal_and_transformIddPNS_17CUDAGeneratorImplEZZZNS4_17log_normal_kernelIS7_EEvRNS_18TensorIteratorBaseEddT_ENKUlvE_clEvENKUlvE_clEvEUldE_EEvSA_T1_T2_EUlP24curandStatePhilox4_32_10E0_ZNS1_27distribution_nullary_kernelIdd6float4S7_SJ_SE_EEvSA_SG_RKT3_T4_EUlidE0_EEvlNS_15PhiloxCudaStateESF_SG_,@function
        .size           _ZN2at6native63_GLOBAL__N__11d61d08_30_DistributionLogNormalKernel_cu_e7567be543distribution_elementwise_grid_stride_kernelIdLi2EZNS0_9templates4cuda20normal_and_transformIddPNS_17CUDAGeneratorImplEZZZNS4_17log_normal_kernelIS7_EEvRNS_18TensorIteratorBaseEddT_ENKUlvE_clEvENKUlvE_clEvEUldE_EEvSA_T1_T2_EUlP24curandStatePhilox4_32_10E0_ZNS1_27distribution_nullary_kernelIdd6float4S7_SJ_SE_EEvSA_SG_RKT3_T4_EUlidE0_EEvlNS_15PhiloxCudaStateESF_SG_,(.L_x_365 - _ZN2at6native63_GLOBAL__N__11d61d08_30_DistributionLogNormalKernel_cu_e7567be543distribution_elementwise_grid_stride_kernelIdLi2EZNS0_9templates4cuda20normal_and_transformIddPNS_17CUDAGeneratorImplEZZZNS4_17log_normal_kernelIS7_EEvRNS_18TensorIteratorBaseEddT_ENKUlvE_clEvENKUlvE_clEvEUldE_EEvSA_T1_T2_EUlP24curandStatePhilox4_32_10E0_ZNS1_27distribution_nullary_kernelIdd6float4S7_SJ_SE_EEvSA_SG_RKT3_T4_EUlidE0_EEvlNS_15PhiloxCudaStateESF_SG_)
        .other          _ZN2at6native63_GLOBAL__N__11d61d08_30_DistributionLogNormalKernel_cu_e7567be543distribution_elementwise_grid_stride_kernelIdLi2EZNS0_9templates4cuda20normal_and_transformIddPNS_17CUDAGeneratorImplEZZZNS4_17log_normal_kernelIS7_EEvRNS_18TensorIteratorBaseEddT_ENKUlvE_clEvENKUlvE_clEvEUldE_EEvSA_T1_T2_EUlP24curandStatePhilox4_32_10E0_ZNS1_27distribution_nullary_kernelIdd6float4S7_SJ_SE_EEvSA_SG_RKT3_T4_EUlidE0_EEvlNS_15PhiloxCudaStateESF_SG_,@"STO_CUDA_ENTRY STV_DEFAULT"
_ZN2at6native63_GLOBAL__N__11d61d08_30_DistributionLogNormalKernel_cu_e7567be543distribution_elementwise_grid_stride_kernelIdLi2EZNS0_9templates4cuda20normal_and_transformIddPNS_17CUDAGeneratorImplEZZZNS4_17log_normal_kernelIS7_EEvRNS_18TensorIteratorBaseEddT_ENKUlvE_clEvENKUlvE_clEvEUldE_EEvSA_T1_T2_EUlP24curandStatePhilox4_32_10E0_ZNS1_27distribution_nullary_kernelIdd6float4S7_SJ_SE_EEvSA_SG_RKT3_T4_EUlidE0_EEvlNS_15PhiloxCudaStateESF_SG_:
        /* <DEDUP_REMOVED lines=10> */
[----:B------:R-:W-:Y:S01]  /*00a0*/  IMAD.MOV.U32 R17, RZ, RZ, RZ ;  /* 0x000000ffff117224 */ /* 0x000fe200078e00ff */
[----:B------:R-:W-:-:S02]  /*00b0*/  UMOV UR6, 0x1 ;  /* 0x0000000100067882 */ /* 0x000fc40000000000 */
[----:B------:R-:W-:Y:S01]  /*00c0*/  ULDC.64 UR4, c[0x0][0x160] ;  /* 0x0000580000047ab9 */ /* 0x000fe20000000a00 */
[----:B------:R-:W-:Y:S01]  /*00d0*/  @P0 IMAD.MOV.U32 R2, RZ, RZ, R24 ;  /* 0x000000ffff020224 */ /* 0x000fe200078e0018 */
[----:B------:R-:W2:Y:S01]  /*00e0*/  @P0 LDG.E.64 R18, [R18.64] ;  /* 0x0000000812120981 */ /* 0x000ea2000c1e1b00 */
[----:B------:R-:W-:-:S06]  /*00f0*/  @P0 IMAD.MOV.U32 R3, RZ, RZ, R25 ;  /* 0x000000ffff030224 */ /* 0x000fcc00078e0019 */
        /* <DEDUP_REMOVED lines=76> */
[----:B------:R-:W-:Y:S05]  /*05c0*/  CALL.REL.NOINC `($__internal_18_$__cuda_sm20_div_s64) ;  /* 0x00002ac000007944 */ /* 0x000fea0003c00000 */
[----:B------:R-:W-:Y:S05]  /*05d0*/  BRA `(.L_x_253) ;  /* 0x0000016000007947 */ /* 0x000fea0003800000 */
.L_x_252:
[----:B------:R-:W-:-:S04]  /*05e0*/  IMAD.MOV.U32 R17, RZ, RZ, c[0x0][0x0] ;  /* 0x00000000ff117624 */ /* 0x000fc800078e00ff */
        /* <DEDUP_REMOVED lines=21> */
.L_x_253:
        /* <DEDUP_REMOVED lines=16> */
.L_x_268:
[----:B------:R-:W-:Y:S01]  /*0840*/  IADD3 R0, R0, 0x1, RZ ;  /* 0x0000000100007810 */ /* 0x000fe20007ffe0ff */
[----:B------:R-:W-:Y:S03]  /*0850*/  BSSY B0, `(.L_x_254) ;  /* 0x000000c000007945 */ /* 0x000fe60003800000 */
[C---:B------:R-:W-:Y:S01]  /*0860*/  ISETP.NE.AND P0, PT, R0.reuse, RZ, PT ;  /* 0x000000ff0000720c */ /* 0x040fe20003f05270 */
[----:B------:R-:W-:-:S12]  /*0870*/  IMAD.HI.U32 R20, R0, -0x2daee0ad, RZ ;  /* 0xd2511f5300147827 */ /* 0x000fd800078e00ff */
[----:B0-----:R-:W-:Y:S05]  /*0880*/  @P0 BRA `(.L_x_255) ;  /* 0x0000008000000947 */ /* 0x001fea0003800000 */
        /* <DEDUP_REMOVED lines=8> */
.L_x_255:
[----:B------:R-:W-:Y:S05]  /*0910*/  BSYNC B0 ;  /* 0x0000000000007941 */ /* 0x000fea0003800000 */
.L_x_254:
[----:B------:R-:W-:Y:S01]  /*0920*/  IMAD.HI.U32 R21, R16, -0x326172a9, RZ ;  /* 0xcd9e8d5710157827 */ /* 0x000fe200078e00ff */
[----:B------:R-:W-:Y:S02]  /*0930*/  LOP3.LUT R20, R20, R15, R19, 0x96, !PT ;  /* 0x0000000f14147212 */ /* 0x000fe400078e9613 */
[----:B------:R-:W-:Y:S01]  /*0940*/  IADD3 R26, R18, -0x61c88647, RZ ;  /* 0x9e3779b9121a7810 */ /* 0x000fe20007ffe0ff */
[----:B------:R-:W-:Y:S01]  /*0950*/  IMAD R23, R16, -0x326172a9, RZ ;  /* 0xcd9e8d5710177824 */ /* 0x000fe200078e02ff */
[----:B------:R-:W-:Y:S01]  /*0960*/  LOP3.LUT R24, R21, R2, R18, 0x96, !PT ;  /* 0x0000000215187212 */ /* 0x000fe200078e9612 */
[----:B------:R-:W-:Y:S01]  /*0970*/  IMAD.WIDE.U32 R20, R20, -0x326172a9, RZ ;  /* 0xcd9e8d5714147825 */ /* 0x000fe200078e00ff */
[----:B------:R-:W-:-:S03]  /*0980*/  ISETP.NE.AND P0, PT, R33, 0x1, PT ;  /* 0x000000012100780c */ /* 0x000fc60003f05270 */
[----:B------:R-:W-:Y:S01]  /*0990*/  IMAD R22, R0, -0x2daee0ad, RZ ;  /* 0xd2511f5300167824 */ /* 0x000fe200078e02ff */
[----:B------:R-:W-:Y:S01]  /*09a0*/  LOP3.LUT R23, R21, R23, R26, 0x96, !PT ;  /* 0x0000001715177212 */ /* 0x000fe200078e961a */
[----:B------:R-:W-:-:S04]  /*09b0*/  IMAD.WIDE.U32 R24, R24, -0x2daee0ad, RZ ;  /* 0xd2511f5318187825 */ /* 0x000fc800078e00ff */
[----:B------:R-:W-:Y:S01]  /*09c0*/  IMAD.WIDE.U32 R26, R23, -0x2daee0ad, RZ ;  /* 0xd2511f53171a7825 */ /* 0x000fe200078e00ff */
[----:B------:R-:W-:Y:S02]  /*09d0*/  LOP3.LUT R22, R25, R22, R3, 0x96, !PT ;  /* 0x0000001619167212 */ /* 0x000fe400078e9603 */
[----:B------:R-:W-:Y:S02]  /*09e0*/  IADD3 R25, R18, 0x3c6ef372, RZ ;  /* 0x3c6ef37212197810 */ /* 0x000fe40007ffe0ff */
        /* <DEDUP_REMOVED lines=37> */
[----:B------:R-:W-:-:S04]  /*0c40*/  LOP3.LUT R34, R21, R34, R25, 0x96, !PT ;  /* 0x0000002215227212 */ /* 0x000fc800078e9619 */
[----:B------:R-:W-:Y:S01]  /*0c50*/  LOP3.LUT R35, R35, R22, R14, 0x96, !PT ;  /* 0x0000001623237212 */ /* 0x000fe200078e960e */
[----:B------:R-:W-:Y:S01]  /*0c60*/  IMAD.MOV.U32 R22, RZ, RZ, R30 ;  /* 0x000000ffff167224 */ /* 0x000fe200078e001e */
[----:B------:R-:W-:Y:S05]  /*0c70*/  @!P0 BRA `(.L_x_256) ;  /* 0x000000a000008947 */ /* 0x000fea0003800000 */
[----:B------:R-:W-:-:S13]  /*0c80*/  ISETP.NE.AND P0, PT, R33, 0x2, PT ;  /* 0x000000022100780c */ /* 0x000fda0003f05270 */
[----:B------:R-:W-:Y:S05]  /*0c90*/  @!P0 BRA `(.L_x_257) ;  /* 0x0000006000008947 */ /* 0x000fea0003800000 */
[----:B------:R-:W-:Y:S01]  /*0ca0*/  ISETP.NE.AND P0, PT, R33, 0x3, PT ;  /* 0x000000032100780c */ /* 0x000fe20003f05270 */
[----:B------:R-:W-:Y:S01]  /*0cb0*/  IMAD.MOV.U32 R28, RZ, RZ, R34 ;  /* 0x000000ffff1c7224 */ /* 0x000fe200078e0022 */
[----:B------:R-:W-:-:S11]  /*0cc0*/  MOV R22, R23 ;  /* 0x0000001700167202 */ /* 0x000fd60000000f00 */
[----:B------:R-:W-:Y:S01]  /*0cd0*/  @P0 IMAD.MOV.U32 R22, RZ, RZ, R29 ;  /* 0x000000ffff160224 */ /* 0x000fe200078e001d */
[----:B------:R-:W-:Y:S01]  /*0ce0*/  @P0 MOV R28, R30 ;  /* 0x0000001e001c0202 */ /* 0x000fe20000000f00 */
[----:B------:R-:W-:Y:S05]  /*0cf0*/  BRA `(.L_x_256) ;  /* 0x0000002000007947 */ /* 0x000fea0003800000 */
.L_x_257:
[----:B------:R-:W-:Y:S02]  /*0d00*/  IMAD.MOV.U32 R22, RZ, RZ, R28 ;  /* 0x000000ffff167224 */ /* 0x000fe400078e001c */
[----:B------:R-:W-:-:S04]  /*0d10*/  IMAD.MOV.U32 R28, RZ, RZ, R23 ;  /* 0x000000ffff1c7224 */ /* 0x000fc800078e0017 */
.L_x_256:
[----:B------:R-:W0:Y:S01]  /*0d20*/  I2F.U32 R22, R22 ;  /* 0x0000001600167306 */ /* 0x000e220000201000 */
[----:B------:R-:W-:Y:S01]  /*0d30*/  HFMA2.MMA R23, -RZ, RZ, 0.1171875, 0 ;  /* 0x2f800000ff177435 */ /* 0x000fe200000001ff */
[----:B------:R-:W-:Y:S01]  /*0d40*/  ISETP.GE.U32.AND P0, PT, R12, c[0x0][0x160], PT ;  /* 0x000058000c007a0c */ /* 0x000fe20003f06070 */
[----:B------:R-:W-:Y:S01]  /*0d50*/  IMAD.MOV.U32 R26, RZ, RZ, 0x30c90fdb ;  /* 0x30c90fdbff1a7424 */ /* 0x000fe200078e00ff */
[----:B------:R-:W-:Y:S02]  /*0d60*/  BSSY B0, `(.L_x_258) ;  /* 0x000011a000007945 */ /* 0x000fe40003800000 */
[----:B------:R-:W-:-:S02]  /*0d70*/  ISETP.GE.AND.EX P0, PT, R13, c[0x0][0x164], PT, P0 ;  /* 0x000059000d007a0c */ /* 0x000fc40003f06300 */
[----:B------:R-:W1:Y:S03]  /*0d80*/  I2F.U32 R37, R28 ;  /* 0x0000001c00257306 */ /* 0x000e660000201000 */
[----:B0-----:R-:W-:-:S06]  /*0d90*/  FFMA.FTZ R23, R22, R23, 1.1641532182693481445e-10 ;  /* 0x2f00000016177423 */ /* 0x001fcc0000010017 */
[----:B------:R-:W0:Y:S01]  /*0da0*/  MUFU.LG2 R23, R23 ;  /* 0x0000001700177308 */ /* 0x000e220000000c00 */
[----:B-1----:R-:W-:Y:S02]  /*0db0*/  FFMA.FTZ R37, R37, R26, 7.314590599882819788e-10 ;  /* 0x30490fdb25257423 */ /* 0x002fe4000001001a */
[----:B0-----:R-:W-:-:S04]  /*0dc0*/  FMUL.FTZ R24, R23, 0.69314718246459960938 ;  /* 0x3f31721817187820 */ /* 0x001fc80000410000 */
[----:B------:R-:W-:-:S04]  /*0dd0*/  FMUL.FTZ R24, R24, -2 ;  /* 0xc000000018187820 */ /* 0x000fc80000410000 */
[----:B------:R0:W1:Y:S01]  /*0de0*/  MUFU.SQRT R36, R24 ;  /* 0x0000001800247308 */ /* 0x0000620000002000 */
[----:B------:R-:W-:Y:S05]  /*0df0*/  @P0 BRA `(.L_x_259) ;  /* 0x0000110000000947 */ /* 0x000fea0003800000 */
[----:B------:R-:W-:Y:S01]  /*0e00*/  FMUL.RZ R25, R37, 0.15915493667125701904 ;  /* 0x3e22f98325197820 */ /* 0x000fe2000040c000 */
[----:B------:R-:W-:Y:S01]  /*0e10*/  ISETP.NE.AND P0, PT, RZ, c[0x0][0x188], PT ;  /* 0x00006200ff007a0c */ /* 0x000fe20003f05270 */
[----:B------:R-:W-:-:S04]  /*0e20*/  IMAD.MOV.U32 R38, RZ, RZ, RZ ;  /* 0x000000ffff267224 */ /* 0x000fc800078e00ff */
[----:B------:R-:W2:Y:S08]  /*0e30*/  MUFU.SIN R25, R25 ;  /* 0x0000001900197308 */ /* 0x000eb00000000400 */
[----:B------:R-:W-:Y:S05]  /*0e40*/  @!P0 BRA `(.L_x_260) ;  /* 0x00000de000008947 */ /* 0x000fea0003800000 */
[----:B------:R-:W-:Y:S01]  /*0e50*/  MOV R22, RZ ;  /* 0x000000ff00167202 */ /* 0x000fe20000000f00 */
[----:B------:R-:W-:Y:S02]  /*0e60*/  IMAD.MOV.U32 R23, RZ, RZ, R12 ;  /* 0x000000ffff177224 */ /* 0x000fe400078e000c */
[----:B0-----:R-:W-:-:S02]  /*0e70*/  IMAD.MOV.U32 R24, RZ, RZ, c[0x0][0x188] ;  /* 0x00006200ff187624 */ /* 0x001fc400078e00ff */
        /* <DEDUP_REMOVED lines=8> */
[----:B------:R-:W-:Y:S01]  /*0f00*/  ISETP.NE.AND P0, PT, R24, 0x2, PT ;  /* 0x000000021800780c */ /* 0x000fe20003f05270 */
[----:B------:R-:W-:-:S04]  /*0f10*/  IMAD.MOV.U32 R23, RZ, RZ, R26 ;  /* 0x000000ffff177224 */ /* 0x000fc800078e001a */
[----:B------:R-:W-:-:S05]  /*0f20*/  IMAD.HI.U32 R22, R26, c[0x0][0x19c], R22 ;  /* 0x000067001a167a27 */ /* 0x000fca00078e0016 */
[----:B------:R-:W-:-:S04]  /*0f30*/  SHF.R.U32.HI R27, RZ, c[0x0][0x1a0], R22 ;  /* 0x00006800ff1b7a19 */ /* 0x000fc80000011616 */
[----:B------:R-:W-:-:S05]  /*0f40*/  IADD3 R23, -R27, RZ, RZ ;  /* 0x000000ff1b177210 */ /* 0x000fca0007ffe1ff */
[----:B------:R-:W-:-:S04]  /*0f50*/  IMAD R23, R23, c[0x0][0x198], R26 ;  /* 0x0000660017177a24 */ /* 0x000fc800078e021a */
[----:B------:R-:W-:Y:S01]  /*0f60*/  IMAD R38, R23, c[0x0][0x2bc], R38 ;  /* 0x0000af0017267a24 */ /* 0x000fe200078e0226 */
        /* <DEDUP_REMOVED lines=204> */
.L_x_260:
[----:B-12---:R-:W-:Y:S01]  /*1c30*/  FMUL.FTZ R39, R36, R25 ;  /* 0x0000001924277220 */ /* 0x006fe20000410000 */
[----:B------:R-:W-:Y:S01]  /*1c40*/  MOV R22, c[0x0][0x330] ;  /* 0x0000cc0000167a02 */ /* 0x000fe20000000f00 */
[----:B------:R-:W-:Y:S01]  /*1c50*/  IMAD.MOV.U32 R23, RZ, RZ, c[0x0][0x334] ;  /* 0x0000cd00ff177624 */ /* 0x000fe200078e00ff */
[----:B0-----:R-:W-:Y:S01]  /*1c60*/  MOV R24, 0x652b82fe ;  /* 0x652b82fe00187802 */ /* 0x001fe20000000f00 */
[----:B------:R-:W0:Y:S01]  /*1c70*/  F2F.F64.F32 R26, R39 ;  /* 0x00000027001a7310 */ /* 0x000e220000201800 */
[----:B------:R-:W-:Y:S01]  /*1c80*/  IMAD.MOV.U32 R25, RZ, RZ, 0x3ff71547 ;  /* 0x3ff71547ff197424 */ /* 0x000fe200078e00ff */
[----:B------:R-:W-:Y:S01]  /*1c90*/  MOV R30, 0x69ce2bdf ;  /* 0x69ce2bdf001e7802 */ /* 0x000fe20000000f00 */
[----:B------:R-:W-:Y:S01]  /*1ca0*/  IMAD.MOV.U32 R31, RZ, RZ, 0x3e5ade15 ;  /* 0x3e5ade15ff1f7424 */ /* 0x000fe200078e00ff */
[----:B------:R-:W-:Y:S01]  /*1cb0*/  BSSY B1, `(.L_x_261) ;  /* 0x0000023000017945 */ /* 0x000fe20003800000 */
[----:B0-----:R-:W0:-:S06]  /*1cc0*/  DFMA R22, R26, R22, c[0x0][0x328] ;  /* 0x0000ca001a16762b */ /* 0x001e0c0000000016 */
[----:B0-----:R-:W0:-:S04]  /*1cd0*/  DFMA R24, R22, R24, 6.75539944105574400000e+15 ;  /* 0x433800001618742b */ /* 0x001e080000000018 */
[----:B------:R-:W-:Y:S02]  /*1ce0*/  FSETP.GEU.FTZ.AND P0, PT, |R23|, 4.1917929649353027344, PT ;  /* 0x4086232b1700780b */ /* 0x000fe40003f1e200 */
[----:B0-----:R-:W0:-:S06]  /*1cf0*/  DADD R26, R24, -6.75539944105574400000e+15 ;  /* 0xc3380000181a7429 */ /* 0x001e0c0000000000 */
[----:B0-----:R-:W0:-:S06]  /*1d00*/  DFMA R28, R26, c[0x2][0x0], R22 ;  /* 0x008000001a1c7a2b */ /* 0x001e0c0000000016 */
[----:B0-----:R-:W0:-:S06]  /*1d10*/  DFMA R28, R26, c[0x2][0x8], R28 ;  /* 0x008002001a1c7a2b */ /* 0x001e0c000000001c */
[----:B0-----:R-:W0:-:S06]  /*1d20*/  DFMA R26, R28, R30, c[0x2][0x10] ;  /* 0x008004001c1a762b */ /* 0x001e0c000000001e */
        /* <DEDUP_REMOVED lines=8> */
[----:B0-----:R-:W0:-:S06]  /*1db0*/  DFMA R26, R28, R26, 1 ;  /* 0x3ff000001c1a742b */ /* 0x001e0c000000001a */
[----:B0-----:R0:W1:Y:S02]  /*1dc0*/  DFMA R28, R28, R26, 1 ;  /* 0x3ff000001c1c742b */ /* 0x001064000000001a */
[----:B0-----:R-:W-:-:S04]  /*1dd0*/  IADD3 R26, P1, R38, c[0x0][0x320], RZ ;  /* 0x0000c800261a7a10 */ /* 0x001fc80007f3e0ff */
[----:B------:R-:W-:-:S04]  /*1de0*/  IADD3.X R27, RZ, c[0x0][0x324], RZ, P1, !PT ;  /* 0x0000c900ff1b7a10 */ /* 0x000fc80000ffe4ff */
[----:B-1----:R-:W-:Y:S01]  /*1df0*/  IMAD R31, R24, 0x100000, R29 ;  /* 0x00100000181f7824 */ /* 0x002fe200078e021d */
[----:B------:R-:W-:Y:S01]  /*1e00*/  MOV R30, R28 ;  /* 0x0000001c001e7202 */ /* 0x000fe20000000f00 */
[----:B------:R-:W-:Y:S05]  /*1e10*/  @!P0 BRA `(.L_x_262) ;  /* 0x000000c000008947 */ /* 0x000fea0003800000 */
[----:B------:R-:W-:Y:S01]  /*1e20*/  FSETP.GEU.FTZ.AND P0, PT, |R23|, 4.2275390625, PT ;  /* 0x408748001700780b */ /* 0x000fe20003f1e200 */
[----:B------:R-:W-:-:S04]  /*1e30*/  DADD R30, R22, +INF ;  /* 0x7ff00000161e7429 */ /* 0x000fc80000000000 */
[----:B------:R-:W0:-:S06]  /*1e40*/  DSETP.GEU.AND P1, PT, R22, RZ, PT ;  /* 0x000000ff1600722a */ /* 0x000e0c0003f2e000 */
[----:B0-----:R-:W-:Y:S02]  /*1e50*/  FSEL R30, R30, RZ, P1 ;  /* 0x000000ff1e1e7208 */ /* 0x001fe40000800000 */
[----:B------:R-:W-:Y:S02]  /*1e60*/  @!P0 LEA.HI R25, R24, R24, RZ, 0x1 ;  /* 0x0000001818198211 */ /* 0x000fe400078f08ff */
[----:B------:R-:W-:Y:S02]  /*1e70*/  FSEL R31, R31, RZ, P1 ;  /* 0x000000ff1f1f7208 */ /* 0x000fe40000800000 */
[----:B------:R-:W-:-:S04]  /*1e80*/  @!P0 SHF.R.S32.HI R25, RZ, 0x1, R25 ;  /* 0x00000001ff198819 */ /* 0x000fc80000011419 */
[----:B------:R-:W-:Y:S01]  /*1e90*/  @!P0 LEA R29, R25, R29, 0x14 ;  /* 0x0000001d191d8211 */ /* 0x000fe200078ea0ff */
[----:B------:R-:W-:-:S05]  /*1ea0*/  @!P0 IMAD.IADD R22, R24, 0x1, -R25 ;  /* 0x0000000118168824 */ /* 0x000fca00078e0a19 */
[----:B------:R-:W-:Y:S01]  /*1eb0*/  @!P0 LEA R23, R22, 0x3ff00000, 0x14 ;  /* 0x3ff0000016178811 */ /* 0x000fe200078ea0ff */
[----:B------:R-:W-:-:S06]  /*1ec0*/  @!P0 IMAD.MOV.U32 R22, RZ, RZ, RZ ;  /* 0x000000ffff168224 */ /* 0x000fcc00078e00ff */
[----:B------:R0:W1:-:S06]  /*1ed0*/  @!P0 DMUL R30, R28, R22 ;  /* 0x000000161c1e8228 */ /* 0x00004c0000000000 */
.L_x_262:
[----:B------:R-:W-:Y:S05]  /*1ee0*/  BSYNC B1 ;  /* 0x0000000000017941 */ /* 0x000fea0003800000 */
.L_x_261:
[----:B-1----:R1:W-:Y:S02]  /*1ef0*/  STG.E.64 [R26.64], R30 ;  /* 0x0000001e1a007986 */ /* 0x0023e4000c101b08 */
.L_x_259:
[----:B------:R-:W-:Y:S05]  /*1f00*/  BSYNC B0 ;  /* 0x0000000000007941 */ /* 0x000fea0003800000 */
.L_x_258:
[----:B------:R-:W-:-:S05]  /*1f10*/  MOV R39, c[0x0][0x0] ;  /* 0x0000000000277a02 */ /* 0x000fca0000000f00 */
[----:B------:R-:W-:-:S05]  /*1f20*/  IMAD R39, R39, c[0x0][0xc], RZ ;  /* 0x0000030027277a24 */ /* 0x000fca00078e02ff */
[----:B0-----:R-:W-:-:S04]  /*1f30*/  IADD3 R23, P1, R39, R12, RZ ;  /* 0x0000000c27177210 */ /* 0x001fc80007f3e0ff */
[----:B------:R-:W-:Y:S01]  /*1f40*/  ISETP.GE.U32.AND P0, PT, R23, c[0x0][0x160], PT ;  /* 0x0000580017007a0c */ /* 0x000fe20003f06070 */
[----:B------:R-:W-:-:S05]  /*1f50*/  IMAD.X R22, RZ, RZ, R13, P1 ;  /* 0x000000ffff167224 */ /* 0x000fca00008e060d */
[----:B------:R-:W-:-:S13]  /*1f60*/  ISETP.GE.AND.EX P0, PT, R22, c[0x0][0x164], PT, P0 ;  /* 0x0000590016007a0c */ /* 0x000fda0003f06300 */
[----:B------:R-:W-:Y:S05]  /*1f70*/  @P0 BRA `(.L_x_263) ;  /* 0x0000105000000947 */ /* 0x000fea0003800000 */
[----:B------:R-:W-:Y:S01]  /*1f80*/  FMUL.RZ R25, R37, 0.15915493667125701904 ;  /* 0x3e22f98325197820 */ /* 0x000fe2000040c000 */
[----:B------:R-:W-:Y:S01]  /*1f90*/  ISETP.NE.AND P0, PT, RZ, c[0x0][0x188], PT ;  /* 0x00006200ff007a0c */ /* 0x000fe20003f05270 */
[----:B------:R-:W-:-:S04]  /*1fa0*/  HFMA2.MMA R37, -RZ, RZ, 0, 0 ;  /* 0x00000000ff257435 */ /* 0x000fc800000001ff */
[----:B------:R-:W0:Y:S08]  /*1fb0*/  MUFU.COS R25, R25 ;  /* 0x0000001900197308 */ /* 0x000e300000000000 */
[----:B------:R-:W-:Y:S05]  /*1fc0*/  @!P0 BRA `(.L_x_264) ;  /* 0x00000d2000008947 */ /* 0x000fea0003800000 */
[----:B------:R-:W-:Y:S01]  /*1fd0*/  IMAD.MOV.U32 R22, RZ, RZ, RZ ;  /* 0x000000ffff167224 */ /* 0x000fe200078e00ff */
[----:B------:R-:W-:-:S03]  /*1fe0*/  MOV R24, c[0x0][0x188] ;  /* 0x0000620000187a02 */ /* 0x000fc60000000f00 */
[----:B------:R-:W-:Y:S01]  /*1ff0*/  IMAD.HI.U32 R22, R23, c[0x0][0x190], R22 ;  /* 0x0000640017167a27 */ /* 0x000fe200078e0016 */
[----:B------:R-:W-:-:S04]  /*2000*/  ISETP.NE.AND P0, PT, R24, 0x1, PT ;  /* 0x000000011800780c */ /* 0x000fc80003f05270 */
[----:B-1----:R-:W-:-:S05]  /*2010*/  SHF.R.U32.HI R27, RZ, c[0x0][0x194], R22 ;  /* 0x00006500ff1b7a19 */ /* 0x002fca0000011616 */
        /* <DEDUP_REMOVED lines=205> */
.L_x_264:
[----:B01----:R-:W-:Y:S01]  /*2cf0*/  FMUL.FTZ R36, R36, R25 ;  /* 0x0000001924247220 */ /* 0x003fe20000410000 */
[----:B------:R-:W-:Y:S01]  /*2d00*/  MOV R24, c[0x0][0x330] ;  /* 0x0000cc0000187a02 */ /* 0x000fe20000000f00 */
[----:B------:R-:W-:Y:S01]  /*2d10*/  IMAD.MOV.U32 R25, RZ, RZ, c[0x0][0x334] ;  /* 0x0000cd00ff197624 */ /* 0x000fe200078e00ff */
[----:B------:R-:W-:Y:S01]  /*2d20*/  MOV R30, 0x652b82fe ;  /* 0x652b82fe001e7802 */ /* 0x000fe20000000f00 */
[----:B------:R-:W0:Y:S01]  /*2d30*/  F2F.F64.F32 R22, R36 ;  /* 0x0000002400167310 */ /* 0x000e220000201800 */
[----:B------:R-:W-:Y:S01]  /*2d40*/  IMAD.MOV.U32 R31, RZ, RZ, 0x3ff71547 ;  /* 0x3ff71547ff1f7424 */ /* 0x000fe200078e00ff */
[----:B------:R-:W-:Y:S02]  /*2d50*/  BSSY B0, `(.L_x_265) ;  /* 0x0000026000007945 */ /* 0x000fe40003800000 */
[----:B0-----:R0:W1:Y:S02]  /*2d60*/  DFMA R24, R22, R24, c[0x0][0x328] ;  /* 0x0000ca001618762b */ /* 0x0010640000000018 */
[----:B0-----:R-:W-:Y:S01]  /*2d70*/  MOV R22, 0x69ce2bdf ;  /* 0x69ce2bdf00167802 */ /* 0x001fe20000000f00 */
[----:B------:R-:W-:-:S03]  /*2d80*/  IMAD.MOV.U32 R23, RZ, RZ, 0x3e5ade15 ;  /* 0x3e5ade15ff177424 */ /* 0x000fc600078e00ff */
[----:B-1----:R-:W0:-:S04]  /*2d90*/  DFMA R30, R24, R30, 6.75539944105574400000e+15 ;  /* 0x43380000181e742b */ /* 0x002e08000000001e */
        /* <DEDUP_REMOVED lines=24> */
[C---:B------:R-:W-:Y:S01]  /*2f20*/  @!P0 LEA.HI R31, R30.reuse, R30, RZ, 0x1 ;  /* 0x0000001e1e1f8211 */ /* 0x040fe200078f08ff */
[----:B------:R-:W-:Y:S01]  /*2f30*/  @!P0 IMAD.MOV.U32 R24, RZ, RZ, R22 ;  /* 0x000000ffff188224 */ /* 0x000fe200078e0016 */
[----:B------:R-:W-:Y:S02]  /*2f40*/  @!P0 MOV R22, RZ ;  /* 0x000000ff00168202 */ /* 0x000fe40000000f00 */
[----:B------:R-:W-:Y:S02]  /*2f50*/  @!P0 SHF.R.S32.HI R31, RZ, 0x1, R31 ;  /* 0x00000001ff1f8819 */ /* 0x000fe4000001141f */
[----:B------:R-:W-:Y:S02]  /*2f60*/  FSEL R29, R29, RZ, P1 ;  /* 0x000000ff1d1d7208 */ /* 0x000fe40000800000 */
[----:B------:R-:W-:Y:S01]  /*2f70*/  @!P0 LEA R25, R31, R23, 0x14 ;  /* 0x000000171f198211 */ /* 0x000fe200078ea0ff */
[----:B------:R-:W-:-:S05]  /*2f80*/  @!P0 IMAD.IADD R30, R30, 0x1, -R31 ;  /* 0x000000011e1e8824 */ /* 0x000fca00078e0a1f */
[----:B------:R-:W-:-:S06]  /*2f90*/  @!P0 LEA R23, R30, 0x3ff00000, 0x14 ;  /* 0x3ff000001e178811 */ /* 0x000fcc00078ea0ff */
[----:B------:R0:W1:-:S06]  /*2fa0*/  @!P0 DMUL R28, R24, R22 ;  /* 0x00000016181c8228 */ /* 0x00004c0000000000 */
.L_x_266:
[----:B------:R-:W-:Y:S05]  /*2fb0*/  BSYNC B0 ;  /* 0x0000000000007941 */ /* 0x000fea0003800000 */
.L_x_265:
[----:B-1----:R1:W-:Y:S02]  /*2fc0*/  STG.E.64 [R26.64], R28 ;  /* 0x0000001c1a007986 */ /* 0x0023e4000c101b08 */
.L_x_263:
[----:B------:R-:W-:Y:S01]  /*2fd0*/  LEA R12, P0, R39, R12, 0x1 ;  /* 0x0000000c270c7211 */ /* 0x000fe200078008ff */
[----:B------:R-:W-:Y:S01]  /*2fe0*/  WARPSYNC 0xffffffff ;  /* 0xffffffff00007948 */ /* 0x000fe20003800000 */
[----:B------:R-:W-:Y:S01]  /*2ff0*/  BAR.SYNC.DEFER_BLOCKING 0x0 ;  /* 0x0000000000007b1d */ /* 0x000fe20000010000 */
[----:B-1----:R-:W-:Y:S01]  /*3000*/  MOV R30, R20 ;  /* 0x00000014001e7202 */ /* 0x002fe20000000f00 */
[----:B------:R-:W-:Y:S01]  /*3010*/  IMAD.MOV.U32 R29, RZ, RZ, R34 ;  /* 0x000000ffff1d7224 */ /* 0x000fe200078e0022 */
[----:B------:R-:W-:Y:S01]  /*3020*/  MOV R28, R35 ;  /* 0x00000023001c7202 */ /* 0x000fe20000000f00 */
[----:B------:R-:W-:Y:S01]  /*3030*/  IMAD.X R13, RZ, RZ, R13, P0 ;  /* 0x000000ffff0d7224 */ /* 0x000fe200000e060d */
[----:B------:R-:W-:-:S04]  /*3040*/  ISETP.GE.U32.AND P0, PT, R12, R17, PT ;  /* 0x000000110c00720c */ /* 0x000fc80003f06070 */
[----:B------:R-:W-:-:S13]  /*3050*/  ISETP.GE.AND.EX P0, PT, R13, R32, PT, P0 ;  /* 0x000000200d00720c */ /* 0x000fda0003f06300 */
[----:B------:R-:W-:Y:S01]  /*3060*/  @P0 CALL.REL.NOINC `(.L_x_267) ;  /* 0x0000001000000944 */ /* 0x000fe20003c00000 */
[----:B------:R-:W-:Y:S05]  /*3070*/  BRA `(.L_x_268) ;  /* 0xffffd7c000007947 */ /* 0x000fea000383ffff */
.L_x_267:
[----:B------:R-:W-:Y:S05]  /*3080*/  EXIT ;  /* 0x000000000000794d */ /* 0x000fea0003800000 */
        .weak           $__internal_18_$__cuda_sm20_div_s64
        .type           $__internal_18_$__cuda_sm20_div_s64,@function
        .size           $__internal_18_$__cuda_sm20_div_s64,(.L_x_365 - $__internal_18_$__cuda_sm20_div_s64)
$__internal_18_$__cuda_sm20_div_s64:
        /* <DEDUP_REMOVED lines=19> */
[----:B------:R-:W-:Y:S02]  /*31c0*/  ISETP.LE.AND P1, PT, RZ, UR7, PT ;  /* 0x00000007ff007c0c */ /* 0x000fe4000bf23270 */
[----:B------:R-:W-:Y:S02]  /*31d0*/  IADD3 R17, P4, RZ, -UR6, RZ ;  /* 0x80000006ff117c10 */ /* 0x000fe4000ff9e0ff */
[----:B------:R-:W-:Y:S01]  /*31e0*/  IADD3 R27, P0, RZ, -R20, RZ ;  /* 0x80000014ff1b7210 */ /* 0x000fe20007f1e0ff */
[----:B------:R-:W-:Y:S01]  /*31f0*/  IMAD R20, R25, UR4, R21 ;  /* 0x0000000419147c24 */ /* 0x000fe2000f8e0215 */
[----:B------:R-:W-:Y:S01]  /*3200*/  SEL R17, R17, UR6, !P1 ;  /* 0x0000000611117c07 */ /* 0x000fe2000c800000 */
[----:B------:R-:W-:Y:S02]  /*3210*/  IMAD.X R32, RZ, RZ, ~UR7, P4 ;  /* 0x80000007ff207e24 */ /* 0x000fe4000a0e06ff */
[----:B------:R-:W-:Y:S01]  /*3220*/  IMAD.HI.U32 R22, R23, R27, RZ ;  /* 0x0000001b17167227 */ /* 0x000fe200078e00ff */
[----:B------:R-:W-:-:S02]  /*3230*/  IADD3.X R20, RZ, ~R20, RZ, P0, !PT ;  /* 0x80000014ff147210 */ /* 0x000fc400007fe4ff */
[----:B------:R-:W-:-:S03]  /*3240*/  SEL R32, R32, UR7, !P1 ;  /* 0x0000000720207c07 */ /* 0x000fc6000c800000 */
[----:B------:R-:W-:-:S04]  /*3250*/  IMAD.WIDE.U32 R22, P0, R23, R20, R22 ;  /* 0x0000001417167225 */ /* 0x000fc80007800016 */
[C---:B------:R-:W-:Y:S02]  /*3260*/  IMAD R21, R25.reuse, R20, RZ ;  /* 0x0000001419157224 */ /* 0x040fe400078e02ff */
[----:B------:R-:W-:Y:S01]  /*3270*/  IMAD.HI.U32 R22, P2, R25, R27, R22 ;  /* 0x0000001b19167227 */ /* 0x000fe20007840016 */
[----:B------:R-:W-:-:S03]  /*3280*/  HFMA2.MMA R27, -RZ, RZ, 0, 0 ;  /* 0x00000000ff1b7435 */ /* 0x000fc600000001ff */
[----:B------:R-:W-:Y:S01]  /*3290*/  IMAD.HI.U32 R20, R25, R20, RZ ;  /* 0x0000001419147227 */ /* 0x000fe200078e00ff */
[----:B------:R-:W-:-:S03]  /*32a0*/  IADD3 R22, P3, R21, R22, RZ ;  /* 0x0000001615167210 */ /* 0x000fc60007f7e0ff */
[----:B------:R-:W-:Y:S01]  /*32b0*/  IMAD.MOV.U32 R21, RZ, RZ, RZ ;  /* 0x000000ffff157224 */ /* 0x000fe200078e00ff */
[----:B------:R-:W-:Y:S01]  /*32c0*/  IADD3.X R25, R20, R25, RZ, P0, !PT ;  /* 0x0000001914197210 */ /* 0x000fe200007fe4ff */
[----:B------:R-:W-:-:S03]  /*32d0*/  IMAD.HI.U32 R20, R22, R17, RZ ;  /* 0x0000001116147227 */ /* 0x000fc600078e00ff */
[----:B------:R-:W-:-:S03]  /*32e0*/  IADD3.X R25, RZ, RZ, R25, P3, P2 ;  /* 0x000000ffff197210 */ /* 0x000fc60001fe4419 */
[----:B------:R-:W-:-:S04]  /*32f0*/  IMAD.WIDE.U32 R20, R22, R32, R20 ;  /* 0x0000002016147225 */ /* 0x000fc800078e0014 */
[C---:B------:R-:W-:Y:S02]  /*3300*/  IMAD R23, R25.reuse, R32, RZ ;  /* 0x0000002019177224 */ /* 0x040fe400078e02ff */
[----:B------:R-:W-:-:S04]  /*3310*/  IMAD.HI.U32 R20, P0, R25, R17, R20 ;  /* 0x0000001119147227 */ /* 0x000fc80007800014 */
[----:B------:R-:W-:Y:S01]  /*3320*/  IMAD.HI.U32 R25, R25, R32, RZ ;  /* 0x0000002019197227 */ /* 0x000fe200078e00ff */
[----:B------:R-:W-:-:S04]  /*3330*/  IADD3 R22, P2, R23, R20, RZ ;  /* 0x0000001417167210 */ /* 0x000fc80007f5e0ff */
[----:B------:R-:W-:-:S05]  /*3340*/  IADD3.X R20, R25, RZ, RZ, P0, !PT ;  /* 0x000000ff19147210 */ /* 0x000fca00007fe4ff */
[----:B------:R-:W-:Y:S02]  /*3350*/  IMAD.X R23, RZ, RZ, R20, P2 ;  /* 0x000000ffff177224 */ /* 0x000fe400010e0614 */
[----:B------:R-:W-:-:S04]  /*3360*/  IMAD.WIDE.U32 R20, R22, UR4, RZ ;  /* 0x0000000416147c25 */ /* 0x000fc8000f8e00ff */
[----:B------:R-:W-:Y:S01]  /*3370*/  IMAD R21, R23, UR4, R21 ;  /* 0x0000000417157c24 */ /* 0x000fe2000f8e0215 */
[----:B------:R-:W-:Y:S02]  /*3380*/  IADD3 R20, P0, -R20, R17, RZ ;  /* 0x0000001114147210 */ /* 0x000fe40007f1e1ff */
[----:B------:R-:W-:Y:S02]  /*3390*/  IADD3 R17, P3, R22, 0x1, RZ ;  /* 0x0000000116117810 */ /* 0x000fe40007f7e0ff */
[----:B------:R-:W-:Y:S02]  /*33a0*/  IADD3.X R32, ~R21, R32, RZ, P0, !PT ;  /* 0x0000002015207210 */ /* 0x000fe400007fe5ff */
[C---:B------:R-:W-:Y:S02]  /*33b0*/  ISETP.GE.U32.AND P0, PT, R20.reuse, UR4, PT ;  /* 0x0000000414007c0c */ /* 0x040fe4000bf06070 */
[----:B------:R-:W-:Y:S02]  /*33c0*/  IADD3 R21, P2, R20, -UR4, RZ ;  /* 0x8000000414157c10 */ /* 0x000fe4000ff5e0ff */
[----:B------:R-:W-:-:S02]  /*33d0*/  ISETP.GE.U32.AND.EX P0, PT, R32, RZ, PT, P0 ;  /* 0x000000ff2000720c */ /* 0x000fc40003f06100 */
[----:B------:R-:W-:Y:S02]  /*33e0*/  IADD3.X R25, R32, -0x1, RZ, P2, !PT ;  /* 0xffffffff20197810 */ /* 0x000fe400017fe4ff */
[----:B------:R-:W-:Y:S01]  /*33f0*/  SEL R21, R21, R20, P0 ;  /* 0x0000001415157207 */ /* 0x000fe20000000000 */
[----:B------:R-:W-:Y:S01]  /*3400*/  IMAD.X R20, RZ, RZ, R23, P3 ;  /* 0x000000ffff147224 */ /* 0x000fe200018e0617 */
[----:B------:R-:W-:Y:S02]  /*3410*/  SEL R25, R25, R32, P0 ;  /* 0x0000002019197207 */ /* 0x000fe40000000000 */
[----:B------:R-:W-:Y:S02]  /*3420*/  SEL R17, R17, R22, P0 ;  /* 0x0000001611117207 */ /* 0x000fe40000000000 */
[----:B------:R-:W-:Y:S02]  /*3430*/  ISETP.GE.U32.AND P2, PT, R21, UR4, PT ;  /* 0x0000000415007c0c */ /* 0x000fe4000bf46070 */
[----:B------:R-:W-:-:S02]  /*3440*/  SEL R22, R20, R23, P0 ;  /* 0x0000001714167207 */ /* 0x000fc40000000000 */
[----:B------:R-:W-:Y:S02]  /*3450*/  IADD3 R20, P3, R17, 0x1, RZ ;  /* 0x0000000111147810 */ /* 0x000fe40007f7e0ff */
[----:B------:R-:W-:Y:S02]  /*3460*/  ISETP.GE.U32.AND.EX P0, PT, R25, RZ, PT, P2 ;  /* 0x000000ff1900720c */ /* 0x000fe40003f06120 */
[-C--:B------:R-:W-:Y:S02]  /*3470*/  IADD3.X R21, RZ, R22.reuse, RZ, P3, !PT ;  /* 0x00000016ff157210 */ /* 0x080fe40001ffe4ff */
[----:B------:R-:W-:Y:S02]  /*3480*/  SEL R20, R20, R17, P0 ;  /* 0x0000001114147207 */ /* 0x000fe40000000000 */
[----:B------:R-:W-:Y:S02]  /*3490*/  SEL R21, R21, R22, P0 ;  /* 0x0000001615157207 */ /* 0x000fe40000000000 */
[----:B------:R-:W-:-:S02]  /*34a0*/  IADD3 R17, P2, RZ, -R20, RZ ;  /* 0x80000014ff117210 */ /* 0x000fc40007f5e0ff */
[----:B------:R-:W-:Y:S02]  /*34b0*/  ISETP.NE.U32.AND P0, PT, RZ, UR4, PT ;  /* 0x00000004ff007c0c */ /* 0x000fe4000bf05070 */
[----:B------:R-:W-:Y:S01]  /*34c0*/  SEL R20, R17, R20, !P1 ;  /* 0x0000001411147207 */ /* 0x000fe20004800000 */
[----:B------:R-:W-:Y:S01]  /*34d0*/  IMAD.X R22, RZ, RZ, ~R21, P2 ;  /* 0x000000ffff167224 */ /* 0x000fe200010e0e15 */
[----:B------:R-:W-:-:S04]  /*34e0*/  ISETP.NE.AND.EX P0, PT, RZ, RZ, PT, P0 ;  /* 0x000000ffff00720c */ /* 0x000fc80003f05300 */
[----:B------:R-:W-:Y:S02]  /*34f0*/  SEL R21, R22, R21, !P1 ;  /* 0x0000001516157207 */ /* 0x000fe40004800000 */
[----:B------:R-:W-:Y:S02]  /*3500*/  SEL R20, R20, 0xffffffff, P0 ;  /* 0xffffffff14147807 */ /* 0x000fe40000000000 */
[----:B------:R-:W-:Y:S01]  /*3510*/  SEL R21, R21, 0xffffffff, P0 ;  /* 0xffffffff15157807 */ /* 0x000fe20000000000 */
[----:B------:R-:W-:Y:S06]  /*3520*/  RET.REL.NODEC R26 `(_ZN2at6native63_GLOBAL__N__11d61d08_30_DistributionLogNormalKernel_cu_e7567be543distribution_elementwise_grid_stride_kernelIdLi2EZNS0_9templates4cuda20normal_and_transformIddPNS_17CUDAGeneratorImplEZZZNS4_17log_normal_kernelIS7_EEvRNS_18TensorIteratorBaseEddT_ENKUlvE_clEvENKUlvE_clEvEUldE_EEvSA_T1_T2_EUlP24curandStatePhilox4_32_10E0_ZNS1_27distribution_nullary_kernelIdd6float4S7_SJ_SE_EEvSA_SG_RKT3_T4_EUlidE0_EEvlNS_15PhiloxCudaStateESF_SG_) ;  /* 0xffffcad01a007950 */ /* 0x000fec0003c3ffff */
.L_x_269:
        /* <DEDUP_REMOVED lines=13> */
.L_x_365:


//--------------------- .text._ZN2at6native63_GLOBAL__N__11d61d08_30_DistributionLogNormalKernel_cu_e7567be543distribution_elementwise_grid_stride_kernelIdLi2EZNS0_9templates4cuda20normal_and_transformIddPNS_17CUDAGeneratorImplEZZZNS4_17log_normal_kernelIS7_EEvRNS_18TensorIteratorBaseEddT_ENKUlvE_clEvENKUlvE_clEvEUldE_EEvSA_T1_T2_EUlP24curandStatePhilox4_32_10E0_ZNS1_27distribution_nullary_kernelIdd6float4S7_SJ_SE_EEvSA_SG_RKT3_T4_EUlidE_EEvlNS_15PhiloxCudaStateESF_SG_ --------------------------
	.section	.text._ZN2at6native63_GLOBAL__N__11d61d08_30_DistributionLogNormalKernel_cu_e7567be543distribution_elementwise_grid_stride_kernelIdLi2EZNS0_9templates4cuda20normal_and_transformIddPNS_17CUDAGeneratorImplEZZZNS4_17log_normal_kernelIS7_EEvRNS_18TensorIteratorBaseEddT_ENKUlvE_clEvENKUlvE_clEvEUldE_EEvSA_T1_T2_EUlP24curandStatePhilox4_32_10E0_ZNS1_27distribution_nullary_kernelIdd6float4S7_SJ_SE_EEvSA_SG_RKT3_T4_EUlidE_EEvlNS_15PhiloxCudaStateESF_SG_,"ax",@progbits
	.sectioninfo	@"SHI_REGISTERS=40"
	.align	128
.text._ZN2at6native63_GLOBAL__N__11d61d08_30_DistributionLogNormalKernel_cu_e7567be543distribution_elementwise_grid_stride_kernelIdLi2EZNS0_9templates4cuda20normal_and_transformIddPNS_17CUDAGeneratorImplEZZZNS4_17log_normal_kernelIS7_EEvRNS_18TensorIteratorBaseEddT_ENKUlvE_clEvENKUlvE_clEvEUldE_EEvSA_T1_T2_EUlP24curandStatePhilox4_32_10E0_ZNS1_27distribution_nullary_kernelIdd6float4S7_SJ_SE_EEvSA_SG_RKT3_T4_EUlidE_EEvlNS_15PhiloxCudaStateESF_SG_:
        .type           _ZN2at6native63_GLOBAL__N__11d61d08_30_DistributionLogNormalKernel_cu_e7567be543distribution_elementwise_grid_stride_kernelIdLi2EZNS0_9templates4cuda20normal_and_transformIddPNS_17CUDAGeneratorImplEZZZNS4_17log_normal_kernelIS7_EEvRNS_18TensorIteratorBaseEddT_ENKUlvE_clEvENKUlvE_clEvEUldE_EEvSA_T1_T2_EUlP24curandStatePhilox4_32_10E0_ZNS1_27distribution_nullary_kernelIdd6float4S7_SJ_SE_EEvSA_SG_RKT3_T4_EUlidE_EEvlNS_15PhiloxCudaStateESF_SG_,@function
        .size           _ZN2at6native63_GLOBAL__N__11d61d08_30_DistributionLogNormalKernel_cu_e7567be543distribution_elementwise_grid_stride_kernelIdLi2EZNS0_9templates4cuda20normal_and_transformIddPNS_17CUDAGeneratorImplEZZZNS4_17log_normal_kernelIS7_EEvRNS_18TensorIteratorBaseEddT_ENKUlvE_clEvENKUlvE_clEvEUldE_EEvSA_T1_T2_EUlP24curandStatePhilox4_32_10E0_ZNS1_27distribution_nullary_kernelIdd6float4S7_SJ_SE_EEvSA_SG_RKT3_T4_EUlidE_EEvlNS_15PhiloxCudaStateESF_SG_,(.L_x_367 - _ZN2at6native63_GLOBAL__N__11d61d08_30_DistributionLogNormalKernel_cu_e7567be543distribution_elementwise_grid_stride_kernelIdLi2EZNS0_9templates4cuda20normal_and_transformIddPNS_17CUDAGeneratorImplEZZZNS4_17log_normal_kernelIS7_EEvRNS_18TensorIteratorBaseEddT_ENKUlvE_clEvENKUlvE_clEvEUldE_EEvSA_T1_T2_EUlP24curandStatePhilox4_32_10E0_ZNS1_27distribution_nullary_kernelIdd6float4S7_SJ_SE_EEvSA_SG_RKT3_T4_EUlidE_EEvlNS_15PhiloxCudaStateESF_SG_)
        .other          _ZN2at6native63_GLOBAL__N__11d61d08_30_DistributionLogNormalKernel_cu_e7567be543distribution_elementwise_grid_stride_kernelIdLi2EZNS0_9templates4cuda20normal_and_transformIddPNS_17CUDAGeneratorImplEZZZNS4_17log_normal_kernelIS7_EEvRNS_18TensorIteratorBaseEddT_ENKUlvE_clEvENKUlvE_clEvEUldE_EEvSA_T1_T2_EUlP24curandStatePhilox4_32_10E0_ZNS1_27distribution_nullary_kernelIdd6float4S7_SJ_SE_EEvSA_SG_RKT3_T4_EUlidE_EEvlNS_15PhiloxCudaStateESF_SG_,@"STO_CUDA_ENTRY STV_DEFAULT"
_ZN2at6native63_GLOBAL__N__11d61d08_30_DistributionLogNormalKernel_cu_e7567be543distribution_elementwise_grid_stride_kernelIdLi2EZNS0_9templates4cuda20normal_and_transformIddPNS_17CUDAGeneratorImplEZZZNS4_17log_normal_kernelIS7_EEvRNS_18TensorIteratorBaseEddT_ENKUlvE_clEvENKUlvE_clEvEUldE_EEvSA_T1_T2_EUlP24curandStatePhilox4_32_10E0_ZNS1_27distribution_nullary_kernelIdd6float4S7_SJ_SE_EEvSA_SG_RKT3_T4_EUlidE_EEvlNS_15PhiloxCudaStateESF_SG_:
        /* <DEDUP_REMOVED lines=86> */
[----:B------:R-:W-:Y:S05]  /*0560*/  CALL.REL.NOINC `($__internal_19_$__cuda_sm20_div_s64) ;  /* 0x00000ff000007944 */ /* 0x000fea0003c00000 */
[----:B------:R-:W-:Y:S05]  /*0570*/  BRA `(.L_x_271) ;  /* 0x0000016000007947 */ /* 0x000fea0003800000 */
.L_x_270:
        /* <DEDUP_REMOVED lines=22> */
.L_x_271:
        /* <DEDUP_REMOVED lines=14> */
[----:B------:R-:W-:-:S13]  /*07c0*/  ISETP.GE.AND.EX P0, PT, R11, R28, PT, P0 ;  /* 0x0000001c0b00720c */ /* 0x000fda0003f06300 */
[----:B------:R-:W-:Y:S05]  /*07d0*/  @P0 EXIT ;  /* 0x000000000000094d */ /* 0x000fea0003800000 */
[----:B------:R-:W-:Y:S01]  /*07e0*/  IMAD R21, R21, -0x2daee0ad, RZ ;  /* 0xd2511f5315157824 */ /* 0x000fe200078e02ff */
[----:B------:R-:W-:Y:S01]  /*07f0*/  IADD3 R30, R37, -0x695add53, RZ ;  /* 0x96a522ad251e7810 */ /* 0x000fe20007ffe0ff */
[----:B------:R-:W-:Y:S01]  /*0800*/  IMAD.WIDE.U32 R22, R19, -0x326172a9, RZ ;  /* 0xcd9e8d5713167825 */ /* 0x000fe200078e00ff */
[----:B------:R-:W-:Y:S02]  /*0810*/  LOP3.LUT R15, R15, R14, RZ, 0x3c, !PT ;  /* 0x0000000e0f0f7212 */ /* 0x000fe400078e3cff */
[----:B------:R-:W-:Y:S01]  /*0820*/  LOP3.LUT R21, R21, R30, RZ, 0x3c, !PT ;  /* 0x0000001e15157212 */ /* 0x000fe200078e3cff */
[----:B------:R-:W-:Y:S01]  /*0830*/  IMAD.HI.U32 R14, R27, -0x2daee0ad, RZ ;  /* 0xd2511f531b0e7827 */ /* 0x000fe200078e00ff */
[----:B------:R-:W-:Y:S02]  /*0840*/  LOP3.LUT R20, R15, R23, RZ, 0x3c, !PT ;  /* 0x000000170f147212 */ /* 0x000fe400078e3cff */
[----:B------:R-:W-:Y:S02]  /*0850*/  LOP3.LUT R31, R18, 0x3, RZ, 0xc0, !PT ;  /* 0x00000003121f7812 */ /* 0x000fe400078ec0ff */
[----:B------:R-:W-:-:S02]  /*0860*/  LOP3.LUT R21, R21, R14, RZ, 0x3c, !PT ;  /* 0x0000000e15157212 */ /* 0x000fc400078e3cff */
.L_x_283:
        /* <DEDUP_REMOVED lines=13> */
.L_x_273:
[----:B------:R-:W-:Y:S05]  /*0940*/  BSYNC B0 ;  /* 0x0000000000007941 */ /* 0x000fea0003800000 */
.L_x_272:
        /* <DEDUP_REMOVED lines=57> */
[----:B------:R-:W-:Y:S02]  /*0ce0*/  IMAD.MOV.U32 R16, RZ, RZ, R17 ;  /* 0x000000ffff107224 */ /* 0x000fe400078e0011 */
[----:B------:R-:W-:-:S10]  /*0cf0*/  IMAD.MOV.U32 R21, RZ, RZ, R32 ;  /* 0x000000ffff157224 */ /* 0x000fd400078e0020 */
[----:B------:R-:W-:Y:S02]  /*0d00*/  @P0 IMAD.MOV.U32 R16, RZ, RZ, R20 ;  /* 0x000000ffff100224 */ /* 0x000fe400078e0014 */
[----:B------:R-:W-:Y:S01]  /*0d10*/  @P0 IMAD.MOV.U32 R21, RZ, RZ, R22 ;  /* 0x000000ffff150224 */ /* 0x000fe200078e0016 */
[----:B------:R-:W-:Y:S05]  /*0d20*/  BRA `(.L_x_274) ;  /* 0x0000002000007947 */ /* 0x000fea0003800000 */
.L_x_275:
[----:B------:R-:W-:Y:S02]  /*0d30*/  IMAD.MOV.U32 R16, RZ, RZ, R21 ;  /* 0x000000ffff107224 */ /* 0x000fe400078e0015 */
[----:B------:R-:W-:-:S04]  /*0d40*/  IMAD.MOV.U32 R21, RZ, RZ, R17 ;  /* 0x000000ffff157224 */ /* 0x000fc800078e0011 */
.L_x_274:
        /* <DEDUP_REMOVED lines=8> */
[----:B------:R-:W0:Y:S01]  /*0dd0*/  MUFU.LG2 R17, R17 ;  /* 0x0000001100117308 */ /* 0x000e220000000c00 */
[----:B-1----:R-:W-:Y:S02]  /*0de0*/  FFMA.FTZ R35, R35, R20, 7.314590599882819788e-10 ;  /* 0x30490fdb23237423 */ /* 0x002fe40000010014 */
[----:B0-----:R-:W-:-:S04]  /*0df0*/  FMUL.FTZ R18, R17, 0.69314718246459960938 ;  /* 0x3f31721811127820 */ /* 0x001fc80000410000 */
[----:B------:R-:W-:-:S04]  /*0e00*/  FMUL.FTZ R18, R18, -2 ;  /* 0xc000000012127820 */ /* 0x000fc80000410000 */
[----:B------:R0:W1:Y:S01]  /*0e10*/  MUFU.SQRT R34, R18 ;  /* 0x0000001200227308 */ /* 0x0000620000002000 */
[----:B------:R-:W-:Y:S05]  /*0e20*/  @P0 BRA `(.L_x_277) ;  /* 0x0000030000000947 */ /* 0x000fea0003800000 */
[----:B------:R-:W-:Y:S01]  /*0e30*/  FMUL.RZ R23, R35, 0.15915493667125701904 ;  /* 0x3e22f98323177820 */ /* 0x000fe2000040c000 */
[----:B------:R-:W-:Y:S01]  /*0e40*/  MOV R16, c[0x0][0x1a0] ;  /* 0x0000680000107a02 */ /* 0x000fe20000000f00 */
[----:B0-----:R-:W-:Y:S01]  /*0e50*/  IMAD.MOV.U32 R18, RZ, RZ, 0x652b82fe ;  /* 0x652b82feff127424 */ /* 0x001fe200078e00ff */
[----:B------:R-:W-:Y:S01]  /*0e60*/  BSSY B1, `(.L_x_278) ;  /* 0x000002b000017945 */ /* 0x000fe20003800000 */
[----:B------:R-:W0:Y:S01]  /*0e70*/  MUFU.SIN R17, R23 ;  /* 0x0000001700117308 */ /* 0x000e220000000400 */
[----:B------:R-:W-:Y:S02]  /*0e80*/  IMAD.MOV.U32 R19, RZ, RZ, 0x3ff71547 ;  /* 0x3ff71547ff137424 */ /* 0x000fe400078e00ff */
[----:B01----:R-:W-:Y:S02]  /*0e90*/  FMUL.FTZ R22, R34, R17 ;  /* 0x0000001122167220 */ /* 0x003fe40000410000 */
[----:B------:R-:W-:-:S03]  /*0ea0*/  IMAD.MOV.U32 R17, RZ, RZ, c[0x0][0x1a4] ;  /* 0x00006900ff117624 */ /* 0x000fc600078e00ff */
[----:B------:R-:W0:Y:S03]  /*0eb0*/  F2F.F64.F32 R20, R22 ;  /* 0x0000001600147310 */ /* 0x000e260000201800 */
[----:B0-----:R0:W1:Y:S02]  /*0ec0*/  DFMA R16, R20, R16, c[0x0][0x198] ;  /* 0x000066001410762b */ /* 0x0010640000000010 */
[----:B0-----:R-:W-:Y:S02]  /*0ed0*/  IMAD.MOV.U32 R20, RZ, RZ, 0x69ce2bdf ;  /* 0x69ce2bdfff147424 */ /* 0x001fe400078e00ff */
[----:B------:R-:W-:Y:S02]  /*0ee0*/  IMAD.MOV.U32 R21, RZ, RZ, 0x3e5ade15 ;  /* 0x3e5ade15ff157424 */ /* 0x000fe400078e00ff */
[----:B-1----:R-:W0:-:S04]  /*0ef0*/  DFMA R18, R16, R18, 6.75539944105574400000e+15 ;  /* 0x433800001012742b */ /* 0x002e080000000012 */
[----:B------:R-:W-:Y:S02]  /*0f00*/  FSETP.GEU.FTZ.AND P0, PT, |R17|, 4.1917929649353027344, PT ;  /* 0x4086232b1100780b */ /* 0x000fe40003f1e200 */
[----:B0-----:R-:W0:-:S06]  /*0f10*/  DADD R22, R18, -6.75539944105574400000e+15 ;  /* 0xc338000012167429 */ /* 0x001e0c0000000000 */
[----:B0-----:R-:W0:-:S06]  /*0f20*/  DFMA R24, R22, c[0x2][0x0], R16 ;  /* 0x0080000016187a2b */ /* 0x001e0c0000000010 */
[----:B0-----:R0:W1:Y:S02]  /*0f30*/  DFMA R24, R22, c[0x2][0x8], R24 ;  /* 0x0080020016187a2b */ /* 0x0010640000000018 */
[----:B0-----:R-:W-:-:S04]  /*0f40*/  IMAD R23, R10, c[0x0][0x190], RZ ;  /* 0x000064000a177a24 */ /* 0x001fc800078e02ff */
[----:B-1----:R-:W0:Y:S01]  /*0f50*/  DFMA R20, R24, R20, c[0x2][0x10] ;  /* 0x008004001814762b */ /* 0x002e220000000014 */
[----:B------:R-:W-:-:S04]  /*0f60*/  IADD3 R22, P1, R23, c[0x0][0x188], RZ ;  /* 0x0000620017167a10 */ /* 0x000fc80007f3e0ff */
[----:B------:R-:W-:Y:S01]  /*0f70*/  LEA.HI.X.SX32 R23, R23, c[0x0][0x18c], 0x1, P1 ;  /* 0x0000630017177a11 */ /* 0x000fe200008f0eff */
        /* <DEDUP_REMOVED lines=9> */
[----:B0-----:R-:W0:-:S10]  /*1010*/  DFMA R20, R24, R20, 1 ;  /* 0x3ff000001814742b */ /* 0x001e140000000014 */
[----:B0-----:R-:W-:Y:S02]  /*1020*/  IMAD R25, R18, 0x100000, R21 ;  /* 0x0010000012197824 */ /* 0x001fe400078e0215 */
[----:B------:R-:W-:Y:S01]  /*1030*/  IMAD.MOV.U32 R24, RZ, RZ, R20 ;  /* 0x000000ffff187224 */ /* 0x000fe200078e0014 */
[----:B------:R-:W-:Y:S05]  /*1040*/  @!P0 BRA `(.L_x_279) ;  /* 0x000000c000008947 */ /* 0x000fea0003800000 */
[----:B------:R-:W-:Y:S01]  /*1050*/  FSETP.GEU.FTZ.AND P0, PT, |R17|, 4.2275390625, PT ;  /* 0x408748001100780b */ /* 0x000fe20003f1e200 */
[----:B------:R-:W-:-:S04]  /*1060*/  DADD R24, R16, +INF ;  /* 0x7ff0000010187429 */ /* 0x000fc80000000000 */
[----:B------:R-:W0:-:S06]  /*1070*/  DSETP.GEU.AND P1, PT, R16, RZ, PT ;  /* 0x000000ff1000722a */ /* 0x000e0c0003f2e000 */
[----:B0-----:R-:W-:Y:S02]  /*1080*/  FSEL R24, R24, RZ, P1 ;  /* 0x000000ff18187208 */ /* 0x001fe40000800000 */
[----:B------:R-:W-:Y:S02]  /*1090*/  @!P0 LEA.HI R19, R18, R18, RZ, 0x1 ;  /* 0x0000001212138211 */ /* 0x000fe400078f08ff */
[----:B------:R-:W-:Y:S02]  /*10a0*/  FSEL R25, R25, RZ, P1 ;  /* 0x000000ff19197208 */ /* 0x000fe40000800000 */
[----:B------:R-:W-:-:S05]  /*10b0*/  @!P0 SHF.R.S32.HI R19, RZ, 0x1, R19 ;  /* 0x00000001ff138819 */ /* 0x000fca0000011413 */
[----:B------:R-:W-:Y:S02]  /*10c0*/  @!P0 IMAD.IADD R18, R18, 0x1, -R19 ;  /* 0x0000000112128824 */ /* 0x000fe400078e0a13 */
[----:B------:R-:W-:-:S03]  /*10d0*/  @!P0 IMAD R21, R19, 0x100000, R21 ;  /* 0x0010000013158824 */ /* 0x000fc600078e0215 */
[----:B------:R-:W-:Y:S01]  /*10e0*/  @!P0 LEA R19, R18, 0x3ff00000, 0x14 ;  /* 0x3ff0000012138811 */ /* 0x000fe200078ea0ff */
[----:B------:R-:W-:-:S06]  /*10f0*/  @!P0 IMAD.MOV.U32 R18, RZ, RZ, RZ ;  /* 0x000000ffff128224 */ /* 0x000fcc00078e00ff */
[----:B------:R0:W1:-:S06]  /*1100*/  @!P0 DMUL R24, R20, R18 ;  /* 0x0000001214188228 */ /* 0x00004c0000000000 */
.L_x_279:
[----:B------:R-:W-:Y:S05]  /*1110*/  BSYNC B1 ;  /* 0x0000000000017941 */ /* 0x000fea0003800000 */
.L_x_278:
[----:B-1----:R1:W-:Y:S02]  /*1120*/  STG.E.64 [R22.64], R24 ;  /* 0x0000001816007986 */ /* 0x0023e4000c101b08 */
.L_x_277:
[----:B------:R-:W-:Y:S05]  /*1130*/  BSYNC B0 ;  /* 0x0000000000007941 */ /* 0x000fea0003800000 */
.L_x_276:
[----:B-1----:R-:W-:-:S04]  /*1140*/  IMAD.MOV.U32 R25, RZ, RZ, c[0x0][0x0] ;  /* 0x00000000ff197624 */ /* 0x002fc800078e00ff */
[----:B------:R-:W-:-:S05]  /*1150*/  IMAD R25, R25, c[0x0][0xc], RZ ;  /* 0x0000030019197a24 */ /* 0x000fca00078e02ff */
[----:B------:R-:W-:-:S04]  /*1160*/  IADD3 R24, P1, R25, R10, RZ ;  /* 0x0000000a19187210 */ /* 0x000fc80007f3e0ff */
[----:B------:R-:W-:Y:S01]  /*1170*/  ISETP.GE.U32.AND P0, PT, R24, c[0x0][0x160], PT ;  /* 0x0000580018007a0c */ /* 0x000fe20003f06070 */
[----:B------:R-:W-:-:S05]  /*1180*/  IMAD.X R16, RZ, RZ, R11, P1 ;  /* 0x000000ffff107224 */ /* 0x000fca00008e060b */
[----:B------:R-:W-:-:S13]  /*1190*/  ISETP.GE.AND.EX P0, PT, R16, c[0x0][0x164], PT, P0 ;  /* 0x0000590010007a0c */ /* 0x000fda0003f06300 */
[----:B------:R-:W-:Y:S05]  /*11a0*/  @P0 BRA `(.L_x_280) ;  /* 0x0000030000000947 */ /* 0x000fea0003800000 */
[----:B------:R-:W-:Y:S01]  /*11b0*/  FMUL.RZ R23, R35, 0.15915493667125701904 ;  /* 0x3e22f98323177820 */ /* 0x000fe2000040c000 */
[----:B------:R-:W-:Y:S01]  /*11c0*/  BSSY B0, `(.L_x_281) ;  /* 0x000002d000007945 */ /* 0x000fe20003800000 */
[----:B0-----:R-:W-:Y:S02]  /*11d0*/  IMAD.MOV.U32 R18, RZ, RZ, c[0x0][0x1a0] ;  /* 0x00006800ff127624 */ /* 0x001fe400078e00ff */
[----:B------:R-:W0:Y:S01]  /*11e0*/  MUFU.COS R17, R23 ;  /* 0x0000001700117308 */ /* 0x000e220000000000 */
[----:B------:R-:W-:Y:S02]  /*11f0*/  IMAD.MOV.U32 R19, RZ, RZ, c[0x0][0x1a4] ;  /* 0x00006900ff137624 */ /* 0x000fe400078e00ff */
[----:B------:R-:W-:Y:S02]  /*1200*/  IMAD.MOV.U32 R35, RZ, RZ, 0x3ff71547 ;  /* 0x3ff71547ff237424 */ /* 0x000fe400078e00ff */
[----:B------:R-:W-:Y:S02]  /*1210*/  IMAD R24, R24, c[0x0][0x190], RZ ;  /* 0x0000640018187a24 */ /* 0x000fe400078e02ff */
[----:B0-----:R-:W-:Y:S01]  /*1220*/  FMUL.FTZ R22, R34, R17 ;  /* 0x0000001122167220 */ /* 0x001fe20000410000 */
[----:B------:R-:W-:-:S03]  /*1230*/  MOV R34, 0x652b82fe ;  /* 0x652b82fe00227802 */ /* 0x000fc60000000f00 */
[----:B------:R-:W0:Y:S02]  /*1240*/  F2F.F64.F32 R16, R22 ;  /* 0x0000001600107310 */ /* 0x000e240000201800 */
[----:B0-----:R0:W1:Y:S02]  /*1250*/  DFMA R18, R16, R18, c[0x0][0x198] ;  /* 0x000066001012762b */ /* 0x0010640000000012 */
[----:B0-----:R-:W-:Y:S02]  /*1260*/  IMAD.MOV.U32 R16, RZ, RZ, 0x69ce2bdf ;  /* 0x69ce2bdfff107424 */ /* 0x001fe400078e00ff */
[----:B------:R-:W-:Y:S02]  /*1270*/  IMAD.MOV.U32 R17, RZ, RZ, 0x3e5ade15 ;  /* 0x3e5ade15ff117424 */ /* 0x000fe400078e00ff */
        /* <DEDUP_REMOVED lines=17> */
[----:B------:R-:W-:-:S04]  /*1390*/  LEA.HI.X.SX32 R21, R24, c[0x0][0x18c], 0x1, P1 ;  /* 0x0000630018157a11 */ /* 0x000fc800008f0eff */
[----:B-1----:R-:W-:Y:S02]  /*13a0*/  IMAD R23, R34, 0x100000, R17 ;  /* 0x0010000022177824 */ /* 0x002fe400078e0211 */
        /* <DEDUP_REMOVED lines=14> */
.L_x_282:
[----:B------:R-:W-:Y:S05]  /*1490*/  BSYNC B0 ;  /* 0x0000000000007941 */ /* 0x000fea0003800000 */
.L_x_281:
[----:B-1----:R1:W-:Y:S02]  /*14a0*/  STG.E.64 [R20.64], R22 ;  /* 0x0000001614007986 */ /* 0x0023e4000c101b08 */
.L_x_280:
[----:B------:R-:W-:Y:S01]  /*14b0*/  LEA R10, P0, R25, R10, 0x1 ;  /* 0x0000000a190a7211 */ /* 0x000fe200078008ff */
[----:B------:R-:W-:Y:S01]  /*14c0*/  WARPSYNC 0xffffffff ;  /* 0xffffffff00007948 */ /* 0x000fe20003800000 */
[----:B------:R-:W-:Y:S01]  /*14d0*/  BAR.SYNC.DEFER_BLOCKING 0x0 ;  /* 0x0000000000007b1d */ /* 0x000fe20000010000 */
[----:B-1----:R-:W-:Y:S02]  /*14e0*/  IMAD.MOV.U32 R22, RZ, RZ, R14 ;  /* 0x000000ffff167224 */ /* 0x002fe400078e000e */
[----:B------:R-:W-:Y:S01]  /*14f0*/  IMAD.X R11, RZ, RZ, R11, P0 ;  /* 0x000000ffff0b7224 */ /* 0x000fe200000e060b */
[----:B------:R-:W-:Y:S01]  /*1500*/  ISETP.GE.U32.AND P0, PT, R10, R29, PT ;  /* 0x0000001d0a00720c */ /* 0x000fe20003f06070 */
[----:B0-----:R-:W-:Y:S02]  /*1510*/  IMAD.MOV.U32 R20, RZ, RZ, R32 ;  /* 0x000000ffff147224 */ /* 0x001fe400078e0020 */
[----:B------:R-:W-:Y:S01]  /*1520*/  IMAD.MOV.U32 R21, RZ, RZ, R33 ;  /* 0x000000ffff157224 */ /* 0x000fe200078e0021 */
[----:B------:R-:W-:-:S13]  /*1530*/  ISETP.GE.AND.EX P0, PT, R11, R28, PT, P0 ;  /* 0x0000001c0b00720c */ /* 0x000fda0003f06300 */
[----:B------:R-:W-:Y:S05]  /*1540*/  @!P0 BRA `(.L_x_283) ;  /* 0xfffff32000008947 */ /* 0x000fea000383ffff */
[----:B------:R-:W-:Y:S05]  /*1550*/  EXIT ;  /* 0x000000000000794d */ /* 0x000fea0003800000 */
        .weak           $__internal_19_$__cuda_sm20_div_s64
        .type           $__internal_19_$__cuda_sm20_div_s64,@function
        .size           $__internal_19_$__cuda_sm20_div_s64,(.L_x_367 - $__internal_19_$__cuda_sm20_div_s64)
$__internal_19_$__cuda_sm20_div_s64:
        /* <DEDUP_REMOVED lines=47> */
[----:B------:R-:W-:Y:S01]  /*1850*/  IMAD R24, R25, UR4, R15 ;  /* 0x0000000419187c24 */ /* 0x000fe2000f8e020f */
[----:B------:R-:W-:-:S03]  /*1860*/  IADD3 R15, P2, R14, -UR4, RZ ;  /* 0x800000040e0f7c10 */ /* 0x000fc6000ff5e0ff */
[----:B------:R-:W-:Y:S01]  /*1870*/  IMAD.X R24, R23, 0x1, ~R24, P0 ;  /* 0x0000000117187824 */ /* 0x000fe200000e0e18 */
[----:B------:R-:W-:-:S04]  /*1880*/  ISETP.GE.U32.AND P0, PT, R14, UR4, PT ;  /* 0x000000040e007c0c */ /* 0x000fc8000bf06070 */
[C---:B------:R-:W-:Y:S02]  /*1890*/  ISETP.GE.U32.AND.EX P0, PT, R24.reuse, RZ, PT, P0 ;  /* 0x000000ff1800720c */ /* 0x040fe40003f06100 */
[----:B------:R-:W-:Y:S02]  /*18a0*/  IADD3.X R23, R24, -0x1, RZ, P2, !PT ;  /* 0xffffffff18177810 */ /* 0x000fe400017fe4ff */
[----:B------:R-:W-:Y:S01]  /*18b0*/  SEL R15, R15, R14, P0 ;  /* 0x0000000e0f0f7207 */ /* 0x000fe20000000000 */
[----:B------:R-:W-:Y:S01]  /*18c0*/  IMAD.X R14, RZ, RZ, R25, P3 ;  /* 0x000000ffff0e7224 */ /* 0x000fe200018e0619 */
[----:B------:R-:W-:Y:S02]  /*18d0*/  SEL R17, R17, R16, P0 ;  /* 0x0000001011117207 */ /* 0x000fe40000000000 */
[----:B------:R-:W-:Y:S02]  /*18e0*/  SEL R23, R23, R24, P0 ;  /* 0x0000001817177207 */ /* 0x000fe40000000000 */
[----:B------:R-:W-:-:S02]  /*18f0*/  ISETP.GE.U32.AND P2, PT, R15, UR4, PT ;  /* 0x000000040f007c0c */ /* 0x000fc4000bf46070 */
[----:B------:R-:W-:Y:S02]  /*1900*/  SEL R16, R14, R25, P0 ;  /* 0x000000190e107207 */ /* 0x000fe40000000000 */
[----:B------:R-:W-:Y:S02]  /*1910*/  IADD3 R14, P3, R17, 0x1, RZ ;  /* 0x00000001110e7810 */ /* 0x000fe40007f7e0ff */
[----:B------:R-:W-:Y:S01]  /*1920*/  ISETP.GE.U32.AND.EX P0, PT, R23, RZ, PT, P2 ;  /* 0x000000ff1700720c */ /* 0x000fe20003f06120 */
[----:B------:R-:W-:Y:S02]  /*1930*/  IMAD.MOV.U32 R23, RZ, RZ, 0x0 ;  /* 0x00000000ff177424 */ /* 0x000fe400078e00ff */
        /* <DEDUP_REMOVED lines=11> */
[----:B------:R-:W-:Y:S06]  /*19f0*/  RET.REL.NODEC R22 `(_ZN2at6native63_GLOBAL__N__11d61d08_30_DistributionLogNormalKernel_cu_e7567be543distribution_elementwise_grid_stride_kernelIdLi2EZNS0_9templates4cuda20normal_and_transformIddPNS_17CUDAGeneratorImplEZZZNS4_17log_normal_kernelIS7_EEvRNS_18TensorIteratorBaseEddT_ENKUlvE_clEvENKUlvE_clEvEUldE_EEvSA_T1_T2_EUlP24curandStatePhilox4_32_10E0_ZNS1_27distribution_nullary_kernelIdd6float4S7_SJ_SE_EEvSA_SG_RKT3_T4_EUlidE_EEvlNS_15PhiloxCudaStateESF_SG_) ;  /* 0xffffe60016007950 */ /* 0x000fec0003c3ffff */
.L_x_284:
        /* <DEDUP_REMOVED lines=16> */
.L_x_367:


//--------------------- .text._ZN2at6native63_GLOBAL__N__11d61d08_30_DistributionLogNormalKernel_cu_e7567be543distribution_elementwise_grid_stride_kernelIdLi2EZNS0_9templates4cuda20normal_and_transformIddPNS_17CUDAGeneratorImplEZZZNS4_17log_normal_kernelIS7_EEvRNS_18TensorIteratorBaseEddT_ENKUlvE_clEvENKUlvE_clEvEUldE_EEvSA_T1_T2_EUlP24curandStatePhilox4_32_10E_ZNS1_27distribution_nullary_kernelIdd7double2S7_SJ_SE_EEvSA_SG_RKT3_T4_EUlidE0_EEvlNS_15PhiloxCudaStateESF_SG_ --------------------------
	.section	.text._ZN2at6native63_GLOBAL__N__11d61d08_30_DistributionLogNormalKernel_cu_e7567be543distribution_elementwise_grid_stride_kernelIdLi2EZNS0_9templates4cuda20normal_and_transformIddPNS_17CUDAGeneratorImplEZZZNS4_17log_normal_kernelIS7_EEvRNS_18TensorIteratorBaseEddT_ENKUlvE_clEvENKUlvE_clEvEUldE_EEvSA_T1_T2_EUlP24curandStatePhilox4_32_10E_ZNS1_27distribution_nullary_kernelIdd7double2S7_SJ_SE_EEvSA_SG_RKT3_T4_EUlidE0_EEvlNS_15PhiloxCudaStateESF_SG_,"ax",@progbits
	.sectioninfo	@"SHI_REGISTERS=54"
	.align	128
.text._ZN2at6native63_GLOBAL__N__11d61d08_30_DistributionLogNormalKernel_cu_e7567be543distribution_elementwise_grid_stride_kernelIdLi2EZNS0_9templates4cuda20normal_and_transformIddPNS_17CUDAGeneratorImplEZZZNS4_17log_normal_kernelIS7_EEvRNS_18TensorIteratorBaseEddT_ENKUlvE_clEvENKUlvE_clEvEUldE_EEvSA_T1_T2_EUlP24curandStatePhilox4_32_10E_ZNS1_27distribution_nullary_kernelIdd7double2S7_SJ_SE_EEvSA_SG_RKT3_T4_EUlidE0_EEvlNS_15PhiloxCudaStateESF_SG_:
        .type           _ZN2at6native63_GLOBAL__N__11d61d08_30_DistributionLogNormalKernel_cu_e7567be543distribution_elementwise_grid_stride_kernelIdLi2EZNS0_9templates4cuda20normal_and_transformIddPNS_17CUDAGeneratorImplEZZZNS4_17log_normal_kernelIS7_EEvRNS_18TensorIteratorBaseEddT_ENKUlvE_clEvENKUlvE_clEvEUldE_EEvSA_T1_T2_EUlP24curandStatePhilox4_32_10E_ZNS1_27distribution_nullary_kernelIdd7double2S7_SJ_SE_EEvSA_SG_RKT3_T4_EUlidE0_EEvlNS_15PhiloxCudaStateESF_SG_,@function
        .size           _ZN2at6native63_GLOBAL__N__11d61d08_30_DistributionLogNormalKernel_cu_e7567be543distribution_elementwise_grid_stride_kernelIdLi2EZNS0_9templates4cuda20normal_and_transformIddPNS_17CUDAGeneratorImplEZZZNS4_17log_normal_kernelIS7_EEvRNS_18TensorIteratorBaseEddT_ENKUlvE_clEvENKUlvE_clEvEUldE_EEvSA_T1_T2_EUlP24curandStatePhilox4_32_10E_ZNS1_27distribution_nullary_kernelIdd7double2S7_SJ_SE_EEvSA_SG_RKT3_T4_EUlidE0_EEvlNS_15PhiloxCudaStateESF_SG_,(.L_x_369 - _ZN2at6native63_GLOBAL__N__11d61d08_30_DistributionLogNormalKernel_cu_e7567be543distribution_elementwise_grid_stride_kernelIdLi2EZNS0_9templates4cuda20normal_and_transformIddPNS_17CUDAGeneratorImplEZZZNS4_17log_normal_kernelIS7_EEvRNS_18TensorIteratorBaseEddT_ENKUlvE_clEvENKUlvE_clEvEUldE_EEvSA_T1_T2_EUlP24curandStatePhilox4_32_10E_ZNS1_27distribution_nullary_kernelIdd7double2S7_SJ_SE_EEvSA_SG_RKT3_T4_EUlidE0_EEvlNS_15PhiloxCudaStateESF_SG_)
        .other          _ZN2at6native63_GLOBAL__N__11d61d08_30_DistributionLogNormalKernel_cu_e7567be543distribution_elementwise_grid_stride_kernelIdLi2EZNS0_9templates4cuda20normal_and_transformIddPNS_17CUDAGeneratorImplEZZZNS4_17log_normal_kernelIS7_EEvRNS_18TensorIteratorBaseEddT_ENKUlvE_clEvENKUlvE_clEvEUldE_EEvSA_T1_T2_EUlP24curandStatePhilox4_32_10E_ZNS1_27distribution_nullary_kernelIdd7double2S7_SJ_SE_EEvSA_SG_RKT3_T4_EUlidE0_EEvlNS_15PhiloxCudaStateESF_SG_,@"STO_CUDA_ENTRY STV_DEFAULT"
_ZN2at6native63_GLOBAL__N__11d61d08_30_DistributionLogNormalKernel_cu_e7567be543distribution_elementwise_grid_stride_kernelIdLi2EZNS0_9templates4cuda20normal_and_transformIddPNS_17CUDAGeneratorImplEZZZNS4_17log_normal_kernelIS7_EEvRNS_18TensorIteratorBaseEddT_ENKUlvE_clEvENKUlvE_clEvEUldE_EEvSA_T1_T2_EUlP24curandStatePhilox4_32_10E_ZNS1_27distribution_nullary_kernelIdd7double2S7_SJ_SE_EEvSA_SG_RKT3_T4_EUlidE0_EEvlNS_15PhiloxCudaStateESF_SG_:
        /* <DEDUP_REMOVED lines=92> */
[----:B------:R-:W-:Y:S05]  /*05c0*/  CALL.REL.NOINC `($__internal_20_$__cuda_sm20_div_s64) ;  /* 0x0000341000007944 */ /* 0x000fea0003c00000 */
[----:B------:R-:W-:Y:S05]  /*05d0*/  BRA `(.L_x_286) ;  /* 0x0000016000007947 */ /* 0x000fea0003800000 */
.L_x_285:
        /* <DEDUP_REMOVED lines=22> */
.L_x_286:
        /* <DEDUP_REMOVED lines=16> */
.L_x_305:
        /* <DEDUP_REMOVED lines=13> */
.L_x_288:
[----:B------:R-:W-:Y:S05]  /*0910*/  BSYNC B0 ;  /* 0x0000000000007941 */ /* 0x000fea0003800000 */
.L_x_287:
        /* <DEDUP_REMOVED lines=35> */
[----:B------:R-:W-:Y:S02]  /*0b50*/  IADD3 R19, R12, 0x5384540f, RZ ;  /* 0x5384540f0c137810 */ /* 0x000fe40007ffe0ff */
[----:B------:R-:W-:Y:S01]  /*0b60*/  LOP3.LUT R20, R23, R14, R21, 0x96, !PT ;  /* 0x0000000e17147212 */ /* 0x000fe200078e9615 */
[----:B------:R-:W-:-:S04]  /*0b70*/  IMAD.WIDE.U32 R14, R15, -0x326172a9, RZ ;  /* 0xcd9e8d570f0e7825 */ /* 0x000fc800078e00ff */
[----:B------:R-:W-:Y:S01]  /*0b80*/  IMAD.WIDE.U32 R20, R20, -0x2daee0ad, RZ ;  /* 0xd2511f5314147825 */ /* 0x000fe200078e00ff */
[----:B------:R-:W-:-:S03]  /*0b90*/  LOP3.LUT R19, R15, R22, R19, 0x96, !PT ;  /* 0x000000160f137212 */ /* 0x000fc600078e9613 */
[----:B------:R-:W-:Y:S01]  /*0ba0*/  IMAD R22, R11, -0x2daee0ad, RZ ;  /* 0xd2511f530b167824 */ /* 0x000fe200078e02ff */
[----:B------:R-:W-:Y:S01]  /*0bb0*/  LOP3.LUT R50, R21, R18, R9, 0x96, !PT ;  /* 0x0000001215327212 */ /* 0x000fe200078e9609 */
[----:B------:R-:W-:Y:S01]  /*0bc0*/  IMAD.WIDE.U32 R18, R19, -0x2daee0ad, RZ ;  /* 0xd2511f5313127825 */ /* 0x000fe200078e00ff */
[----:B------:R-:W-:-:S03]  /*0bd0*/  IADD3 R21, R12, -0xe443238, RZ ;  /* 0xf1bbcdc80c157810 */ /* 0x000fc60007ffe0ff */
[----:B------:R-:W-:Y:S01]  /*0be0*/  IMAD.WIDE.U32 R50, R50, -0x326172a9, RZ ;  /* 0xcd9e8d5732327825 */ /* 0x000fe200078e00ff */
[----:B------:R-:W-:Y:S02]  /*0bf0*/  LOP3.LUT R15, R19, R20, R10, 0x96, !PT ;  /* 0x00000014130f7212 */ /* 0x000fe400078e960a */
[----:B------:R-:W-:Y:S02]  /*0c00*/  IADD3 R19, R12, -0x700cb87f, RZ ;  /* 0x8ff347810c137810 */ /* 0x000fe40007ffe0ff */
        /* <DEDUP_REMOVED lines=8> */
[----:B------:R-:W-:Y:S01]  /*0c90*/  IMAD.MOV.U32 R20, RZ, RZ, R50 ;  /* 0x000000ffff147224 */ /* 0x000fe200078e0032 */
        /* <DEDUP_REMOVED lines=11> */
[----:B------:R-:W-:Y:S02]  /*0d50*/  IMAD.MOV.U32 R18, RZ, RZ, R24 ;  /* 0x000000ffff127224 */ /* 0x000fe400078e0018 */
[----:B------:R-:W-:Y:S01]  /*0d60*/  IMAD.MOV.U32 R20, RZ, RZ, R22 ;  /* 0x000000ffff147224 */ /* 0x000fe200078e0016 */
[----:B------:R-:W-:Y:S05]  /*0d70*/  BRA `(.L_x_289) ;  /* 0x0000004000007947 */ /* 0x000fea0003800000 */
.L_x_290:
[----:B------:R-:W-:Y:S01]  /*0d80*/  IMAD.MOV.U32 R21, RZ, RZ, R16 ;  /* 0x000000ffff157224 */ /* 0x000fe200078e0010 */
[----:B------:R-:W-:Y:S01]  /*0d90*/  MOV R18, R22 ;  /* 0x0000001600127202 */ /* 0x000fe20000000f00 */
[----:B------:R-:W-:Y:S02]  /*0da0*/  IMAD.MOV.U32 R19, RZ, RZ, R50 ;  /* 0x000000ffff137224 */ /* 0x000fe400078e0032 */
[----:B------:R-:W-:-:S04]  /*0db0*/  IMAD.MOV.U32 R20, RZ, RZ, R14 ;  /* 0x000000ffff147224 */ /* 0x000fc800078e000e */
.L_x_289:
[----:B------:R-:W-:Y:S01]  /*0dc0*/  IMAD.WIDE.U32 R16, R20, 0x200000, RZ ;  /* 0x0020000014107825 */ /* 0x000fe200078e00ff */
[----:B------:R-:W-:Y:S01]  /*0dd0*/  MOV R25, 0x3de5db65 ;  /* 0x3de5db6500197802 */ /* 0x000fe20000000f00 */
[----:B------:R-:W-:Y:S02]  /*0de0*/  BSSY B0, `(.L_x_291) ;  /* 0x0000057000007945 */ /* 0x000fe40003800000 */
[----:B------:R-:W-:Y:S01]  /*0df0*/  IMAD.MOV.U32 R34, RZ, RZ, 0x0 ;  /* 0x00000000ff227424 */ /* 0x000fe200078e00ff */
[----:B------:R-:W-:Y:S01]  /*0e00*/  LOP3.LUT R22, R16, R19, RZ, 0x3c, !PT ;  /* 0x0000001310167212 */ /* 0x000fe200078e3cff */
[----:B------:R-:W-:Y:S01]  /*0e10*/  IMAD.MOV.U32 R35, RZ, RZ, 0x3ca00000 ;  /* 0x3ca00000ff237424 */ /* 0x000fe200078e00ff */
[----:B------:R-:W-:Y:S01]  /*0e20*/  MOV R23, R17 ;  /* 0x0000001100177202 */ /* 0x000fe20000000f00 */
[----:B------:R-:W-:-:S03]  /*0e30*/  IMAD.WIDE.U32 R18, R18, 0x200000, RZ ;  /* 0x0020000012127825 */ /* 0x000fc600078e00ff */
[----:B------:R-:W0:Y:S02]  /*0e40*/  I2F.F64.U64 R16, R22 ;  /* 0x0000001600107312 */ /* 0x000e240000301800 */
[----:B------:R-:W-:Y:S02]  /*0e50*/  LOP3.LUT R20, R18, R21, RZ, 0x3c, !PT ;  /* 0x0000001512147212 */ /* 0x000fe400078e3cff */
[----:B------:R-:W-:-:S04]  /*0e60*/  MOV R21, R19 ;  /* 0x0000001300157202 */ /* 0x000fc80000000f00 */
[----:B------:R-:W1:Y:S01]  /*0e70*/  I2F.F64.U64 R18, R20 ;  /* 0x0000001400127312 */ /* 0x000e620000301800 */
[----:B0-----:R-:W0:-:S04]  /*0e80*/  DFMA R16, R16, 2.2204460492503130808e-16, R34 ;  /* 0x3cb000001010782b */ /* 0x001e080000000022 */
[----:B-1----:R1:W2:-:S06]  /*0e90*/  DFMA R34, R18, R34, 5.5511151231257827021e-17 ;  /* 0x3c9000001222742b */ /* 0x00228c0000000022 */
[----:B0-----:R-:W-:Y:S02]  /*0ea0*/  IMAD.SHL.U32 R24, R17, 0x2, RZ ;  /* 0x0000000211187824 */ /* 0x001fe400078e00ff */
[----:B-1----:R-:W-:-:S03]  /*0eb0*/  IMAD.MOV.U32 R18, RZ, RZ, R17 ;  /* 0x000000ffff127224 */ /* 0x002fc600078e0011 */
[----:B------:R-:W-:Y:S01]  /*0ec0*/  ISETP.GE.U32.AND P1, PT, R24, -0x797fffff, PT ;  /* 0x868000011800780c */ /* 0x000fe20003f26070 */
[----:B------:R-:W-:Y:S01]  /*0ed0*/  IMAD.MOV.U32 R24, RZ, RZ, -0x687a146 ;  /* 0xf9785ebaff187424 */ /* 0x000fe200078e00ff */
[----:B--2---:R-:W-:Y:S01]  /*0ee0*/  ISETP.GT.AND P0, PT, R35, 0xfffff, PT ;  /* 0x000fffff2300780c */ /* 0x004fe20003f04270 */
[----:B------:R-:W-:Y:S01]  /*0ef0*/  IMAD.MOV.U32 R28, RZ, RZ, R34 ;  /* 0x000000ffff1c7224 */ /* 0x000fe200078e0022 */
[----:B------:R-:W-:Y:S01]  /*0f00*/  MOV R40, R34 ;  /* 0x0000002200287202 */ /* 0x000fe20000000f00 */
[----:B------:R-:W-:Y:S02]  /*0f10*/  IMAD.MOV.U32 R29, RZ, RZ, R35 ;  /* 0x000000ffff1d7224 */ /* 0x000fe400078e0023 */
[----:B------:R-:W-:-:S06]  /*0f20*/  IMAD.MOV.U32 R34, RZ, RZ, -0x3ff ;  /* 0xfffffc01ff227424 */ /* 0x000fcc00078e00ff */
[----:B------:R-:W0:Y:S02]  /*0f30*/  @P1 DMUL R16, RZ, R16 ;  /* 0x00000010ff101228 */ /* 0x000e240000000000 */
[----:B------:R-:W-:Y:S02]  /*0f40*/  @!P0 MOV R34, 0xfffffbcb ;  /* 0xfffffbcb00228802 */ /* 0x000fe40000000f00 */
[----:B------:R-:W1:-:S06]  /*0f50*/  @!P0 DMUL R28, R28, 1.80143985094819840000e+16 ;  /* 0x435000001c1c8828 */ /* 0x000e4c0000000000 */
[----:B0-----:R-:W-:-:S04]  /*0f60*/  @P1 MOV R18, R17 ;  /* 0x0000001100121202 */ /* 0x001fc80000000f00 */
[----:B------:R-:W-:Y:S01]  /*0f70*/  IADD3 R19, R18, 0x100000, RZ ;  /* 0x0010000012137810 */ /* 0x000fe20007ffe0ff */
[----:B-1----:R-:W-:Y:S01]  /*0f80*/  @!P0 IMAD.MOV.U32 R35, RZ, RZ, R29 ;  /* 0x000000ffff238224 */ /* 0x002fe200078e001d */
[----:B------:R-:W-:Y:S01]  /*0f90*/  MOV R18, R16 ;  /* 0x0000001000127202 */ /* 0x000fe20000000f00 */
[----:B------:R-:W-:-:S03]  /*0fa0*/  @!P0 IMAD.MOV.U32 R40, RZ, RZ, R28 ;  /* 0x000000ffff288224 */ /* 0x000fc600078e001c */
[----:B------:R-:W0:Y:S01]  /*0fb0*/  FRND.F64 R22, R18 ;  /* 0x0000001200167313 */ /* 0x000e220000301800 */
[----:B------:R-:W-:-:S04]  /*0fc0*/  IADD3 R20, R35, -0x1, RZ ;  /* 0xffffffff23147810 */ /* 0x000fc80007ffe0ff */
[----:B------:R-:W-:Y:S01]  /*0fd0*/  ISETP.GE.U32.AND P1, PT, R20, 0x7fefffff, PT ;  /* 0x7fefffff1400780c */ /* 0x000fe20003f26070 */
[----:B0-----:R-:W0:-:S12]  /*0fe0*/  DFMA R22, -R22, 0.5, R16 ;  /* 0x3fe000001616782b */ /* 0x001e180000000110 */
[----:B------:R-:W-:Y:S01]  /*0ff0*/  @P1 IMAD.MOV.U32 R26, RZ, RZ, 0x0 ;  /* 0x00000000ff1a1424 */ /* 0x000fe200078e00ff */
[----:B------:R-:W-:Y:S01]  /*1000*/  @P1 FSETP.NEU.FTZ.AND P2, PT, R29, RZ, PT ;  /* 0x000000ff1d00120b */ /* 0x000fe20003f5d000 */
[----:B------:R-:W-:Y:S01]  /*1010*/  @P1 IMAD.MOV.U32 R27, RZ, RZ, 0x7ff00000 ;  /* 0x7ff00000ff1b1424 */ /* 0x000fe200078e00ff */
[----:B0-----:R-:W0:-:S05]  /*1020*/  DMUL R20, R22, c[0x2][0x50] ;  /* 0x0080140016147a28 */ /* 0x001e0a0000000000 */
        /* <DEDUP_REMOVED lines=10> */
[----:B------:R-:W-:Y:S01]  /*10d0*/  IMAD.MOV.U32 R28, RZ, RZ, RZ ;  /* 0x000000ffff1c7224 */ /* 0x000fe200078e00ff */
[----:B------:R-:W-:Y:S01]  /*10e0*/  MOV R32, 0x3ae80f1e ;  /* 0x3ae80f1e00207802 */ /* 0x000fe20000000f00 */
[----:B------:R-:W-:Y:S01]  /*10f0*/  IMAD.MOV.U32 R33, RZ, RZ, 0x3eb1380b ;  /* 0x3eb1380bff217424 */ /* 0x000fe200078e00ff */
[----:B------:R-:W-:-:S04]  /*1100*/  LOP3.LUT R41, R26, 0x3ff00000, RZ, 0xfc, !PT ;  /* 0x3ff000001a297812 */ /* 0x000fc800078efcff */
        /* <DEDUP_REMOVED lines=36> */
.L_x_292:
[----:B------:R-:W-:Y:S05]  /*1350*/  BSYNC B0 ;  /* 0x0000000000007941 */ /* 0x000fea0003800000 */
.L_x_291:
        /* <DEDUP_REMOVED lines=32> */
[----:B0-----:R-:W-:Y:S01]  /*1560*/  @!P0 IMAD.MOV.U32 R32, RZ, RZ, R22 ;  /* 0x000000ffff208224 */ /* 0x001fe200078e0016 */
[----:B------:R-:W-:Y:S01]  /*1570*/  @!P0 MOV R33, R23 ;  /* 0x0000001700218202 */ /* 0x000fe20000000f00 */
[----:B--2---:R-:W0:Y:S01]  /*1580*/  DFMA R20, R20, R28, R24 ;  /* 0x0000001c1414722b */ /* 0x004e220000000018 */
        /* <DEDUP_REMOVED lines=9> */
[----:B------:R-:W-:Y:S02]  /*1620*/  @P1 IMAD.MOV.U32 R33, RZ, RZ, R37 ;  /* 0x000000ffff211224 */ /* 0x000fe400078e0025 */
[----:B------:R-:W-:Y:S01]  /*1630*/  @P1 IMAD.MOV.U32 R23, RZ, RZ, R19 ;  /* 0x000000ffff171224 */ /* 0x000fe200078e0013 */
[----:B------:R1:W2:-:S04]  /*1640*/  @!P2 DMUL R32, RZ, R16 ;  /* 0x00000010ff20a228 */ /* 0x0002880000000000 */
[----:B0-----:R1:W0:Y:S01]  /*1650*/  DFMA R16, R28, R34, R30 ;  /* 0x000000221c10722b */ /* 0x001222000000001e */
[----:B------:R-:W-:Y:S05]  /*1660*/  @!P0 BRA `(.L_x_294) ;  /* 0x0000002000008947 */ /* 0x000fea0003800000 */
[----:B--2---:R-:W-:-:S05]  /*1670*/  MOV R18, 0x1690 ;  /* 0x0000169000127802 */ /* 0x004fca0000000f00 */
[----:B01----:R-:W-:Y:S05]  /*1680*/  CALL.REL.NOINC `($__internal_21_$__cuda_sm20_dsqrt_rn_f64_mediumpath_v1) ;  /* 0x000027f000007944 */ /* 0x003fea0003c00000 */
.L_x_294:
[----:B--2---:R-:W-:Y:S05]  /*1690*/  BSYNC B0 ;  /* 0x0000000000007941 */ /* 0x004fea0003800000 */
.L_x_293:
        /* <DEDUP_REMOVED lines=10> */
[----:B------:R-:W-:Y:S01]  /*1740*/  IMAD.MOV.U32 R16, RZ, RZ, RZ ;  /* 0x000000ffff107224 */ /* 0x000fe200078e00ff */
[----:B------:R-:W-:Y:S01]  /*1750*/  MOV R22, c[0x0][0x188] ;  /* 0x0000620000167a02 */ /* 0x000fe20000000f00 */
[----:B------:R-:W-:-:S03]  /*1760*/  IMAD.MOV.U32 R17, RZ, RZ, R42 ;  /* 0x000000ffff117224 */ /* 0x000fc600078e002a */
[----:B------:R-:W-:Y:S01]  /*1770*/  ISETP.NE.AND P0, PT, R22, 0x1, PT ;  /* 0x000000011600780c */ /* 0x000fe20003f05270 */
[----:B------:R-:W-:-:S05]  /*1780*/  IMAD.HI.U32 R16, R42, c[0x0][0x190], R16 ;  /* 0x000064002a107a27 */ /* 0x000fca00078e0010 */
[----:B------:R-:W-:-:S05]  /*1790*/  SHF.R.U32.HI R23, RZ, c[0x0][0x194], R16 ;  /* 0x00006500ff177a19 */ /* 0x000fca0000011610 */
[----:B------:R-:W-:-:S04]  /*17a0*/  IMAD.MOV R17, RZ, RZ, -R23 ;  /* 0x000000ffff117224 */ /* 0x000fc800078e0a17 */
        /* <DEDUP_REMOVED lines=206> */
[----:B------:R-:W-:-:S04]  /*2490*/  @P0 IMAD.MOV.U32 R16, RZ, RZ, RZ ;  /* 0x000000ffff100224 */ /* 0x000fc800078e00ff */
[----:B------:R-:W-:-:S04]  /*24a0*/  @P0 IMAD.HI.U32 R16, R17, c[0x0][0x2b0], R16 ;  /* 0x0000ac0011100a27 */ /* 0x000fc800078e0010 */
[----:B------:R-:W-:Y:S01]  /*24b0*/  IMAD.MOV R23, RZ, RZ, -R17 ;  /* 0x000000ffff177224 */ /* 0x000fe200078e0a11 */
[----:B------:R-:W-:-:S03]  /*24c0*/  @P0 SHF.R.U32.HI R16, RZ, c[0x0][0x2b4], R16 ;  /* 0x0000ad00ff100a19 */ /* 0x000fc60000011610 */
[----:B------:R-:W-:Y:S01]  /*24d0*/  IMAD R23, R23, c[0x0][0x2a0], R25 ;  /* 0x0000a80017177a24 */ /* 0x000fe200078e0219 */
[----:B------:R-:W-:-:S03]  /*24e0*/  @P0 IADD3 R16, -R16, RZ, RZ ;  /* 0x000000ff10100210 */ /* 0x000fc60007ffe1ff */
[----:B------:R-:W-:Y:S02]  /*24f0*/  IMAD R28, R23, c[0x0][0x314], R28 ;  /* 0x0000c500171c7a24 */ /* 0x000fe400078e021c */
[----:B------:R-:W-:-:S04]  /*2500*/  @P0 IMAD R17, R16, c[0x0][0x2ac], R17 ;  /* 0x0000ab0010110a24 */ /* 0x000fc800078e0211 */
[----:B------:R-:W-:Y:S02]  /*2510*/  @P0 IMAD R28, R17, c[0x0][0x318], R28 ;  /* 0x0000c600111c0a24 */ /* 0x000fe400078e021c */
.L_x_297:
[----:B------:R-:W-:Y:S01]  /*2520*/  IMAD.MOV.U32 R16, RZ, RZ, c[0x0][0x330] ;  /* 0x0000cc00ff107624 */ /* 0x000fe200078e00ff */
[----:B------:R-:W-:Y:S01]  /*2530*/  HFMA2.MMA R26, -RZ, RZ, 1323, -4.565715789794921875e-05 ;  /* 0x652b82feff1a7435 */ /* 0x000fe200000001ff */
[----:B------:R-:W-:Y:S01]  /*2540*/  IMAD.MOV.U32 R17, RZ, RZ, c[0x0][0x334] ;  /* 0x0000cd00ff117624 */ /* 0x000fe200078e00ff */
[----:B------:R-:W-:Y:S01]  /*2550*/  BSSY B1, `(.L_x_298) ;  /* 0x0000027000017945 */ /* 0x000fe20003800000 */
[----:B------:R-:W-:-:S04]  /*2560*/  IMAD.MOV.U32 R27, RZ, RZ, 0x3ff71547 ;  /* 0x3ff71547ff1b7424 */ /* 0x000fc800078e00ff */
[----:B------:R0:W1:Y:S02]  /*2570*/  DFMA R18, R18, R16, c[0x0][0x328] ;  /* 0x0000ca001212762b */ /* 0x0000640000000010 */
[----:B0-----:R-:W-:Y:S01]  /*2580*/  IMAD.MOV.U32 R16, RZ, RZ, 0x69ce2bdf ;  /* 0x69ce2bdfff107424 */ /* 0x001fe200078e00ff */
[----:B------:R-:W-:-:S03]  /*2590*/  MOV R17, 0x3e5ade15 ;  /* 0x3e5ade1500117802 */ /* 0x000fc60000000f00 */
        /* <DEDUP_REMOVED lines=16> */
[----:B0-----:R-:W-:-:S05]  /*26a0*/  IADD3 R22, P1, R28, c[0x0][0x320], RZ ;  /* 0x0000c8001c167a10 */ /* 0x001fca0007f3e0ff */
[----:B------:R-:W-:-:S03]  /*26b0*/  IMAD.X R23, RZ, RZ, c[0x0][0x324], P1 ;  /* 0x0000c900ff177624 */ /* 0x000fc600008e06ff */
        /* <DEDUP_REMOVED lines=8> */
[----:B------:R-:W-:Y:S01]  /*2740*/  @!P0 MOV R18, R16 ;  /* 0x0000001000128202 */ /* 0x000fe20000000f00 */
[----:B------:R-:W-:Y:S01]  /*2750*/  @!P0 IMAD.MOV.U32 R16, RZ, RZ, RZ ;  /* 0x000000ffff108224 */ /* 0x000fe200078e00ff */
[----:B------:R-:W-:Y:S02]  /*2760*/  @!P0 SHF.R.S32.HI R27, RZ, 0x1, R27 ;  /* 0x00000001ff1b8819 */ /* 0x000fe4000001141b */
[----:B------:R-:W-:-:S03]  /*2770*/  FSEL R25, R25, RZ, P1 ;  /* 0x000000ff19197208 */ /* 0x000fc60000800000 */
[----:B------:R-:W-:Y:S02]  /*2780*/  @!P0 IMAD.IADD R26, R26, 0x1, -R27 ;  /* 0x000000011a1a8824 */ /* 0x000fe400078e0a1b */
[----:B------:R-:W-:-:S03]  /*2790*/  @!P0 IMAD R19, R27, 0x100000, R17 ;  /* 0x001000001b138824 */ /* 0x000fc600078e0211 */
[----:B------:R-:W-:-:S06]  /*27a0*/  @!P0 LEA R17, R26, 0x3ff00000, 0x14 ;  /* 0x3ff000001a118811 */ /* 0x000fcc00078ea0ff */
[----:B------:R0:W1:-:S06]  /*27b0*/  @!P0 DMUL R24, R18, R16 ;  /* 0x0000001012188228 */ /* 0x00004c0000000000 */
.L_x_299:
[----:B------:R-:W-:Y:S05]  /*27c0*/  BSYNC B1 ;  /* 0x0000000000017941 */ /* 0x000fea0003800000 */
.L_x_298:
[----:B-1----:R1:W-:Y:S02]  /*27d0*/  STG.E.64 [R22.64], R24 ;  /* 0x0000001816007986 */ /* 0x0023e4000c101b08 */
.L_x_296:
[----:B012---:R-:W-:Y:S05]  /*27e0*/  BSYNC B0 ;  /* 0x0000000000007941 */ /* 0x007fea0003800000 */
.L_x_295:
[----:B------:R-:W-:-:S04]  /*27f0*/  IMAD.MOV.U32 R27, RZ, RZ, c[0x0][0x0] ;  /* 0x00000000ff1b7624 */ /* 0x000fc800078e00ff */
        /* <DEDUP_REMOVED lines=230> */
.L_x_301:
[----:B------:R-:W-:Y:S01]  /*3660*/  MOV R16, c[0x0][0x330] ;  /* 0x0000cc0000107a02 */ /* 0x000fe20000000f00 */
[----:B------:R-:W-:Y:S01]  /*3670*/  IMAD.MOV.U32 R17, RZ, RZ, c[0x0][0x334] ;  /* 0x0000cd00ff117624 */ /* 0x000fe200078e00ff */
[----:B------:R-:W-:Y:S01]  /*3680*/  MOV R24, 0x652b82fe ;  /* 0x652b82fe00187802 */ /* 0x000fe20000000f00 */
[----:B------:R-:W-:Y:S01]  /*3690*/  IMAD.MOV.U32 R25, RZ, RZ, 0x3ff71547 ;  /* 0x3ff71547ff197424 */ /* 0x000fe200078e00ff */
[----:B------:R-:W-:Y:S03]  /*36a0*/  BSSY B0, `(.L_x_302) ;  /* 0x0000026000007945 */ /* 0x000fe60003800000 */
[----:B------:R0:W1:Y:S02]  /*36b0*/  DFMA R20, R20, R16, c[0x0][0x328] ;  /* 0x0000ca001414762b */ /* 0x0000640000000010 */
        /* <DEDUP_REMOVED lines=36> */
.L_x_303:
[----:B------:R-:W-:Y:S05]  /*3900*/  BSYNC B0 ;  /* 0x0000000000007941 */ /* 0x000fea0003800000 */
.L_x_302:
[----:B-1----:R1:W-:Y:S02]  /*3910*/  STG.E.64 [R16.64], R22 ;  /* 0x0000001610007986 */ /* 0x0023e4000c101b08 */
.L_x_300:
[----:B------:R-:W-:Y:S01]  /*3920*/  LEA R42, P0, R27, R42, 0x1 ;  /* 0x0000002a1b2a7211 */ /* 0x000fe200078008ff */
[----:B------:R-:W-:Y:S01]  /*3930*/  WARPSYNC 0xffffffff ;  /* 0xffffffff00007948 */ /* 0x000fe20003800000 */
[----:B------:R-:W-:Y:S01]  /*3940*/  BAR.SYNC.DEFER_BLOCKING 0x0 ;  /* 0x0000000000007b1d */ /* 0x000fe20000010000 */
[----:B------:R-:W-:Y:S01]  /*3950*/  MOV R24, R14 ;  /* 0x0000000e00187202 */ /* 0x000fe20000000f00 */
[----:B-1----:R-:W-:Y:S01]  /*3960*/  IMAD.MOV.U32 R17, RZ, RZ, R50 ;  /* 0x000000ffff117224 */ /* 0x002fe200078e0032 */
[----:B------:R-:W-:Y:S01]  /*3970*/  MOV R16, R51 ;  /* 0x0000003300107202 */ /* 0x000fe20000000f00 */
[----:B------:R-:W-:Y:S01]  /*3980*/  IMAD.X R43, RZ, RZ, R43, P0 ;  /* 0x000000ffff2b7224 */ /* 0x000fe200000e062b */
[----:B------:R-:W-:-:S04]  /*3990*/  ISETP.GE.U32.AND P0, PT, R42, R47, PT ;  /* 0x0000002f2a00720c */ /* 0x000fc80003f06070 */
[----:B------:R-:W-:-:S13]  /*39a0*/  ISETP.GE.AND.EX P0, PT, R43, R48, PT, P0 ;  /* 0x000000302b00720c */ /* 0x000fda0003f06300 */
[----:B------:R-:W-:Y:S01]  /*39b0*/  @P0 CALL.REL.NOINC `(.L_x_304) ;  /* 0x0000001000000944 */ /* 0x000fe20003c00000 */
[----:B------:R-:W-:Y:S05]  /*39c0*/  BRA `(.L_x_305) ;  /* 0xffffce7000007947 */ /* 0x000fea000383ffff */
.L_x_304:
[----:B------:R-:W-:Y:S05]  /*39d0*/  EXIT ;  /* 0x000000000000794d */ /* 0x000fea0003800000 */
        .weak           $__internal_20_$__cuda_sm20_div_s64
        .type           $__internal_20_$__cuda_sm20_div_s64,@function
        .size           $__internal_20_$__cuda_sm20_div_s64,($__internal_21_$__cuda_sm20_dsqrt_rn_f64_mediumpath_v1 - $__internal_20_$__cuda_sm20_div_s64)
$__internal_20_$__cuda_sm20_div_s64:
        /* <DEDUP_REMOVED lines=14> */
[----:B------:R-:W-:Y:S01]  /*3ac0*/  IMAD.HI.U32 R20, P1, R19, R23, R20 ;  /* 0x0000001713147227 */ /* 0x000fe20007820014 */
[----:B------:R-:W-:-:S03]  /*3ad0*/  IADD3 R23, P4, RZ, -UR6, RZ ;  /* 0x80000006ff177c10 */ /* 0x000fc6000ff9e0ff */
[----:B------:R-:W-:Y:S01]  /*3ae0*/  IMAD.X R15, R15, 0x1, R19, P0 ;  /* 0x000000010f0f7824 */ /* 0x000fe200000e0613 */
[----:B------:R-:W-:Y:S01]  /*3af0*/  IADD3 R21, P2, R27, R20, RZ ;  /* 0x000000141b157210 */ /* 0x000fe20007f5e0ff */
[----:B------:R-:W-:-:S03]  /*3b00*/  IMAD.X R26, RZ, RZ, ~UR7, P4 ;  /* 0x80000007ff1a7e24 */ /* 0x000fc6000a0e06ff */
[----:B------:R-:W-:Y:S01]  /*3b10*/  IADD3.X R15, RZ, RZ, R15, P2, P1 ;  /* 0x000000ffff0f7210 */ /* 0x000fe200017e240f */
[----:B------:R-:W-:Y:S01]  /*3b20*/  IMAD.WIDE.U32 R18, R21, UR4, RZ ;  /* 0x0000000415127c25 */ /* 0x000fe2000f8e00ff */
[----:B------:R-:W-:-:S04]  /*3b30*/  ISETP.LE.AND P1, PT, RZ, UR7, PT ;  /* 0x00000007ff007c0c */ /* 0x000fc8000bf23270 */
        /* <DEDUP_REMOVED lines=20> */
[----:B------:R-:W-:Y:S01]  /*3c80*/  IADD3.X R15, R15, RZ, RZ, P0, !PT ;  /* 0x000000ff0f0f7210 */ /* 0x000fe200007fe4ff */
[C---:B------:R-:W-:Y:S01]  /*3c90*/  IMAD.WIDE.U32 R18, R20.reuse, UR4, RZ ;  /* 0x0000000414127c25 */ /* 0x040fe2000f8e00ff */
[----:B------:R-:W-:-:S03]  /*3ca0*/  IADD3 R21, P3, R20, 0x1, RZ ;  /* 0x0000000114157810 */ /* 0x000fc60007f7e0ff */
[----:B------:R-:W-:Y:S01]  /*3cb0*/  IMAD.X R15, RZ, RZ, R15, P2 ;  /* 0x000000ffff0f7224 */ /* 0x000fe200010e060f */
[----:B------:R-:W-:-:S03]  /*3cc0*/  IADD3 R18, P0, -R18, R23, RZ ;  /* 0x0000001712127210 */ /* 0x000fc60007f1e1ff */
[----:B------:R-:W-:-:S05]  /*3cd0*/  IMAD R19, R15, UR4, R19 ;  /* 0x000000040f137c24 */ /* 0x000fca000f8e0213 */
        /* <DEDUP_REMOVED lines=12> */
[----:B------:R-:W-:Y:S01]  /*3da0*/  ISETP.GE.U32.AND.EX P0, PT, R23, RZ, PT, P2 ;  /* 0x000000ff1700720c */ /* 0x000fe20003f06120 */
[----:B------:R-:W-:Y:S01]  /*3db0*/  HFMA2.MMA R23, -RZ, RZ, 0, 0 ;  /* 0x00000000ff177435 */ /* 0x000fe200000001ff */
[----:B------:R-:W-:-:S02]  /*3dc0*/  IADD3.X R19, RZ, R20, RZ, P3, !PT ;  /* 0x00000014ff137210 */ /* 0x000fc40001ffe4ff */
[----:B------:R-:W-:Y:S02]  /*3dd0*/  SEL R18, R18, R21, P0 ;  /* 0x0000001512127207 */ /* 0x000fe40000000000 */
        /* <DEDUP_REMOVED lines=9> */
[----:B------:R-:W-:Y:S06]  /*3e70*/  RET.REL.NODEC R22 `(_ZN2at6native63_GLOBAL__N__11d61d08_30_DistributionLogNormalKernel_cu_e7567be543distribution_elementwise_grid_stride_kernelIdLi2EZNS0_9templates4cuda20normal_and_transformIddPNS_17CUDAGeneratorImplEZZZNS4_17log_normal_kernelIS7_EEvRNS_18TensorIteratorBaseEddT_ENKUlvE_clEvENKUlvE_clEvEUldE_EEvSA_T1_T2_EUlP24curandStatePhilox4_32_10E_ZNS1_27distribution_nullary_kernelIdd7double2S7_SJ_SE_EEvSA_SG_RKT3_T4_EUlidE0_EEvlNS_15PhiloxCudaStateESF_SG_) ;  /* 0xffffc18016007950 */ /* 0x000fec0003c3ffff */
        .weak           $__internal_21_$__cuda_sm20_dsqrt_rn_f64_mediumpath_v1
        .type           $__internal_21_$__cuda_sm20_dsqrt_rn_f64_mediumpath_v1,@function
        .size           $__internal_21_$__cuda_sm20_dsqrt_rn_f64_mediumpath_v1,(.L_x_369 - $__internal_21_$__cuda_sm20_dsqrt_rn_f64_mediumpath_v1)
$__internal_21_$__cuda_sm20_dsqrt_rn_f64_mediumpath_v1:
        /* <DEDUP_REMOVED lines=12> */
.L_x_307:
        /* <DEDUP_REMOVED lines=9> */
[----:B------:R-:W-:Y:S01]  /*3fd0*/  IMAD.MOV.U32 R24, RZ, RZ, RZ ;  /* 0x000000ffff187224 */ /* 0x000fe200078e00ff */
[----:B------:R-:W-:Y:S01]  /*3fe0*/  MOV R16, 0x0 ;  /* 0x0000000000107802 */ /* 0x000fe20000000f00 */
[----:B------:R-:W-:-:S03]  /*3ff0*/  IMAD.MOV.U32 R17, RZ, RZ, 0x3fd80000 ;  /* 0x3fd80000ff117424 */ /* 0x000fc600078e00ff */
        /* <DEDUP_REMOVED lines=12> */
.L_x_309:
[----:B------:R0:W1:-:S06]  /*40c0*/  DADD R16, R26, R26 ;  /* 0x000000001a107229 */ /* 0x00004c000000001a */
.L_x_308:
[----:B------:R-:W-:Y:S05]  /*40d0*/  BSYNC B1 ;  /* 0x0000000000017941 */ /* 0x000fea0003800000 */
.L_x_306:
[----:B------:R-:W-:-:S04]  /*40e0*/  MOV R19, 0x0 ;  /* 0x0000000000137802 */ /* 0x000fc80000000f00 */
[----:B------:R-:W-:Y:S05]  /*40f0*/  RET.REL.NODEC R18 `(_ZN2at6native63_GLOBAL__N__11d61d08_30_DistributionLogNormalKernel_cu_e7567be543distribution_elementwise_grid_stride_kernelIdLi2EZNS0_9templates4cuda20normal_and_transformIddPNS_17CUDAGeneratorImplEZZZNS4_17log_normal_kernelIS7_EEvRNS_18TensorIteratorBaseEddT_ENKUlvE_clEvENKUlvE_clEvEUldE_EEvSA_T1_T2_EUlP24curandStatePhilox4_32_10E_ZNS1_27distribution_nullary_kernelIdd7double2S7_SJ_SE_EEvSA_SG_RKT3_T4_EUlidE0_EEvlNS_15PhiloxCudaStateESF_SG_) ;  /* 0xffffbf0012007950 */ /* 0x000fea0003c3ffff */
.L_x_310:
        /* <DEDUP_REMOVED lines=16> */
.L_x_369:


//--------------------- .text._ZN2at6native63_GLOBAL__N__11d61d08_30_DistributionLogNormalKernel_cu_e7567be543distribution_elementwise_grid_stride_kernelIdLi2EZNS0_9templates4cuda20normal_and_transformIddPNS_17CUDAGeneratorImplEZZZNS4_17log_normal_kernelIS7_EEvRNS_18TensorIteratorBaseEddT_ENKUlvE_clEvENKUlvE_clEvEUldE_EEvSA_T1_T2_EUlP24curandStatePhilox4_32_10E_ZNS1_27distribution_nullary_kernelIdd7double2S7_SJ_SE_EEvSA_SG_RKT3_T4_EUlidE_EEvlNS_15PhiloxCudaStateESF_SG_ --------------------------
	.section	.text._ZN2at6native63_GLOBAL__N__11d61d08_30_DistributionLogNormalKernel_cu_e7567be543distribution_elementwise_grid_stride_kernelIdLi2EZNS0_9templates4cuda20normal_and_transformIddPNS_17CUDAGeneratorImplEZZZNS4_17log_normal_kernelIS7_EEvRNS_18TensorIteratorBaseEddT_ENKUlvE_clEvENKUlvE_clEvEUldE_EEvSA_T1_T2_EUlP24curandStatePhilox4_32_10E_ZNS1_27distribution_nullary_kernelIdd7double2S7_SJ_SE_EEvSA_SG_RKT3_T4_EUlidE_EEvlNS_15PhiloxCudaStateESF_SG_,"ax",@progbits
	.sectioninfo	@"SHI_REGISTERS=54"
	.align	128
.text._ZN2at6native63_GLOBAL__N__11d61d08_30_DistributionLogNormalKernel_cu_e7567be543distribution_elementwise_grid_stride_kernelIdLi2EZNS0_9templates4cuda20normal_and_transformIddPNS_17CUDAGeneratorImplEZZZNS4_17log_normal_kernelIS7_EEvRNS_18TensorIteratorBaseEddT_ENKUlvE_clEvENKUlvE_clEvEUldE_EEvSA_T1_T2_EUlP24curandStatePhilox4_32_10E_ZNS1_27distribution_nullary_kernelIdd7double2S7_SJ_SE_EEvSA_SG_RKT3_T4_EUlidE_EEvlNS_15PhiloxCudaStateESF_SG_:
        .type           _ZN2at6native63_GLOBAL__N__11d61d08_30_DistributionLogNormalKernel_cu_e7567be543distribution_elementwise_grid_stride_kernelIdLi2EZNS0_9templates4cuda20normal_and_transformIddPNS_17CUDAGeneratorImplEZZZNS4_17log_normal_kernelIS7_EEvRNS_18TensorIteratorBaseEddT_ENKUlvE_clEvENKUlvE_clEvEUldE_EEvSA_T1_T2_EUlP24curandStatePhilox4_32_10E_ZNS1_27distribution_nullary_kernelIdd7double2S7_SJ_SE_EEvSA_SG_RKT3_T4_EUlidE_EEvlNS_15PhiloxCudaStateESF_SG_,@function
        .size           _ZN2at6native63_GLOBAL__N__11d61d08_30_DistributionLogNormalKernel_cu_e7567be543distribution_elementwise_grid_stride_kernelIdLi2EZNS0_9templates4cuda20normal_and_transformIddPNS_17CUDAGeneratorImplEZZZNS4_17log_normal_kernelIS7_EEvRNS_18TensorIteratorBaseEddT_ENKUlvE_clEvENKUlvE_clEvEUldE_EEvSA_T1_T2_EUlP24curandStatePhilox4_32_10E_ZNS1_27distribution_nullary_kernelIdd7double2S7_SJ_SE_EEvSA_SG_RKT3_T4_EUlidE_EEvlNS_15PhiloxCudaStateESF_SG_,(.L_x_372 - _ZN2at6native63_GLOBAL__N__11d61d08_30_DistributionLogNormalKernel_cu_e7567be543distribution_elementwise_grid_stride_kernelIdLi2EZNS0_9templates4cuda20normal_and_transformIddPNS_17CUDAGeneratorImplEZZZNS4_17log_normal_kernelIS7_EEvRNS_18TensorIteratorBaseEddT_ENKUlvE_clEvENKUlvE_clEvEUldE_EEvSA_T1_T2_EUlP24curandStatePhilox4_32_10E_ZNS1_27distribution_nullary_kernelIdd7double2S7_SJ_SE_EEvSA_SG_RKT3_T4_EUlidE_EEvlNS_15PhiloxCudaStateESF_SG_)
        .other          _ZN2at6native63_GLOBAL__N__11d61d08_30_DistributionLogNormalKernel_cu_e7567be543distribution_elementwise_grid_stride_kernelIdLi2EZNS0_9templates4cuda20normal_and_transformIddPNS_17CUDAGeneratorImplEZZZNS4_17log_normal_kernelIS7_EEvRNS_18TensorIteratorBaseEddT_ENKUlvE_clEvENKUlvE_clEvEUldE_EEvSA_T1_T2_EUlP24curandStatePhilox4_32_10E_ZNS1_27distribution_nullary_kernelIdd7double2S7_SJ_SE_EEvSA_SG_RKT3_T4_EUlidE_EEvlNS_15PhiloxCudaStateESF_SG_,@"STO_CUDA_ENTRY STV_DEFAULT"
_ZN2at6native63_GLOBAL__N__11d61d08_30_DistributionLogNormalKernel_cu_e7567be543distribution_elementwise_grid_stride_kernelIdLi2EZNS0_9templates4cuda20normal_and_transformIddPNS_17CUDAGeneratorImplEZZZNS4_17log_normal_kernelIS7_EEvRNS_18TensorIteratorBaseEddT_ENKUlvE_clEvENKUlvE_clEvEUldE_EEvSA_T1_T2_EUlP24curandStatePhilox4_32_10E_ZNS1_27distribution_nullary_kernelIdd7double2S7_SJ_SE_EEvSA_SG_RKT3_T4_EUlidE_EEvlNS_15PhiloxCudaStateESF_SG_:
        /* <DEDUP_REMOVED lines=21> */
[----:B------:R-:W-:Y:S01]  /*0150*/  IMAD.MOV.U32 R43, RZ, RZ, R45 ;  /* 0x000000ffff2b7224 */ /* 0x000fe200078e002d */
        /* <DEDUP_REMOVED lines=45> */
[----:B------:R-:W-:Y:S01]  /*0430*/  ISETP.NE.U32.AND P0, PT, RZ, UR7, PT ;  /* 0x00000007ff007c0c */ /* 0x000fe2000bf05070 */
        /* <DEDUP_REMOVED lines=8> */
[----:B------:R-:W-:Y:S01]  /*04c0*/  IMAD.MOV.U32 R11, RZ, RZ, R45 ;  /* 0x000000ffff0b7224 */ /* 0x000fe200078e002d */
        /* <DEDUP_REMOVED lines=9> */
[----:B------:R-:W-:Y:S05]  /*0560*/  CALL.REL.NOINC `($__internal_22_$__cuda_sm20_div_s64) ;  /* 0x000018b000007944 */ /* 0x000fea0003c00000 */
[----:B------:R-:W-:Y:S05]  /*0570*/  BRA `(.L_x_312) ;  /* 0x0000016000007947 */ /* 0x000fea0003800000 */
.L_x_311:
        /* <DEDUP_REMOVED lines=13> */
[----:B------:R-:W-:Y:S02]  /*0650*/  IMAD.MOV R19, RZ, RZ, -R20 ;  /* 0x000000ffff137224 */ /* 0x000fe400078e0a14 */
[----:B------:R-:W-:Y:S02]  /*0660*/  IMAD.MOV.U32 R21, RZ, RZ, RZ ;  /* 0x000000ffff157224 */ /* 0x000fe400078e00ff */
[----:B------:R-:W-:-:S05]  /*0670*/  IMAD R19, R22, R19, UR6 ;  /* 0x0000000616137e24 */ /* 0x000fca000f8e0213 */
[----:B------:R-:W-:-:S13]  /*0680*/  ISETP.GE.U32.AND P0, PT, R19, R22, PT ;  /* 0x000000161300720c */ /* 0x000fda0003f06070 */
[----:B------:R-:W-:Y:S01]  /*0690*/  @P0 IMAD.IADD R19, R19, 0x1, -R22 ;  /* 0x0000000113130824 */ /* 0x000fe200078e0a16 */
[----:B------:R-:W-:-:S04]  /*06a0*/  @P0 IADD3 R20, R20, 0x1, RZ ;  /* 0x0000000114140810 */ /* 0x000fc80007ffe0ff */
[----:B------:R-:W-:-:S13]  /*06b0*/  ISETP.GE.U32.AND P1, PT, R19, R22, PT ;  /* 0x000000161300720c */ /* 0x000fda0003f26070 */
[----:B------:R-:W-:Y:S02]  /*06c0*/  @P1 IADD3 R20, R20, 0x1, RZ ;  /* 0x0000000114141810 */ /* 0x000fe40007ffe0ff */
[----:B------:R-:W-:-:S03]  /*06d0*/  @!P2 LOP3.LUT R20, RZ, R22, RZ, 0x33, !PT ;  /* 0x00000016ff14a212 */ /* 0x000fc600078e33ff */
.L_x_312:
        /* <DEDUP_REMOVED lines=25> */
.L_x_329:
        /* <DEDUP_REMOVED lines=13> */
.L_x_314:
[----:B------:R-:W-:Y:S05]  /*0940*/  BSYNC B0 ;  /* 0x0000000000007941 */ /* 0x000fea0003800000 */
.L_x_313:
        /* <DEDUP_REMOVED lines=48> */
[----:B------:R-:W-:Y:S02]  /*0c50*/  IADD3 R19, R12, -0x700cb87f, RZ ;  /* 0x8ff347810c137810 */ /* 0x000fe40007ffe0ff */
[----:B------:R-:W-:Y:S01]  /*0c60*/  MOV R23, R22 ;  /* 0x0000001600177202 */ /* 0x000fe20000000f00 */
        /* <DEDUP_REMOVED lines=20> */
.L_x_316:
[----:B------:R-:W-:Y:S01]  /*0db0*/  IMAD.MOV.U32 R21, RZ, RZ, R17 ;  /* 0x000000ffff157224 */ /* 0x000fe200078e0011 */
[----:B------:R-:W-:Y:S01]  /*0dc0*/  MOV R20, R14 ;  /* 0x0000000e00147202 */ /* 0x000fe20000000f00 */
[----:B------:R-:W-:Y:S02]  /*0dd0*/  IMAD.MOV.U32 R19, RZ, RZ, R22 ;  /* 0x000000ffff137224 */ /* 0x000fe400078e0016 */
[----:B------:R-:W-:-:S02]  /*0de0*/  IMAD.MOV.U32 R23, RZ, RZ, R50 ;  /* 0x000000ffff177224 */ /* 0x000fc400078e0032 */
.L_x_315:
[----:B------:R-:W-:Y:S01]  /*0df0*/  IMAD.WIDE.U32 R16, R20, 0x200000, RZ ;  /* 0x0020000014107825 */ /* 0x000fe200078e00ff */
[----:B------:R-:W-:Y:S01]  /*0e00*/  MOV R25, 0x3de5db65 ;  /* 0x3de5db6500197802 */ /* 0x000fe20000000f00 */
[----:B------:R-:W-:Y:S02]  /*0e10*/  BSSY B0, `(.L_x_317) ;  /* 0x0000057000007945 */ /* 0x000fe40003800000 */
[----:B------:R-:W-:Y:S01]  /*0e20*/  IMAD.MOV.U32 R34, RZ, RZ, 0x0 ;  /* 0x00000000ff227424 */ /* 0x000fe200078e00ff */
[----:B------:R-:W-:Y:S01]  /*0e30*/  LOP3.LUT R22, R16, R23, RZ, 0x3c, !PT ;  /* 0x0000001710167212 */ /* 0x000fe200078e3cff */
[----:B------:R-:W-:-:S02]  /*0e40*/  IMAD.MOV.U32 R23, RZ, RZ, R17 ;  /* 0x000000ffff177224 */ /* 0x000fc400078e0011 */
[----:B------:R-:W-:Y:S02]  /*0e50*/  IMAD.MOV.U32 R35, RZ, RZ, 0x3ca00000 ;  /* 0x3ca00000ff237424 */ /* 0x000fe400078e00ff */
[----:B------:R-:W0:Y:S01]  /*0e60*/  I2F.F64.U64 R16, R22 ;  /* 0x0000001600107312 */ /* 0x000e220000301800 */
[----:B------:R-:W-:-:S05]  /*0e70*/  IMAD.WIDE.U32 R18, R19, 0x200000, RZ ;  /* 0x0020000013127825 */ /* 0x000fca00078e00ff */
[----:B------:R-:W-:Y:S01]  /*0e80*/  LOP3.LUT R20, R18, R21, RZ, 0x3c, !PT ;  /* 0x0000001512147212 */ /* 0x000fe200078e3cff */
[----:B------:R-:W-:-:S04]  /*0e90*/  IMAD.MOV.U32 R21, RZ, RZ, R19 ;  /* 0x000000ffff157224 */ /* 0x000fc800078e0013 */
[----:B------:R-:W1:Y:S01]  /*0ea0*/  I2F.F64.U64 R18, R20 ;  /* 0x0000001400127312 */ /* 0x000e620000301800 */
[----:B0-----:R-:W0:-:S10]  /*0eb0*/  DFMA R16, R16, 2.2204460492503130808e-16, R34 ;  /* 0x3cb000001010782b */ /* 0x001e140000000022 */
[----:B0-----:R-:W-:Y:S01]  /*0ec0*/  IMAD.SHL.U32 R24, R17, 0x2, RZ ;  /* 0x0000000211187824 */ /* 0x001fe200078e00ff */
[----:B-1----:R0:W1:Y:S02]  /*0ed0*/  DFMA R34, R18, R34, 5.5511151231257827021e-17 ;  /* 0x3c9000001222742b */ /* 0x0020640000000022 */
[----:B0-----:R-:W-:Y:S02]  /*0ee0*/  IMAD.MOV.U32 R18, RZ, RZ, R17 ;  /* 0x000000ffff127224 */ /* 0x001fe400078e0011 */
[----:B------:R-:W-:Y:S01]  /*0ef0*/  ISETP.GE.U32.AND P1, PT, R24, -0x797fffff, PT ;  /* 0x868000011800780c */ /* 0x000fe20003f26070 */
[----:B------:R-:W-:-:S05]  /*0f00*/  IMAD.MOV.U32 R24, RZ, RZ, -0x687a146 ;  /* 0xf9785ebaff187424 */ /* 0x000fca00078e00ff */
[----:B-1----:R-:W-:Y:S01]  /*0f10*/  ISETP.GT.AND P0, PT, R35, 0xfffff, PT ;  /* 0x000fffff2300780c */ /* 0x002fe20003f04270 */
[--C-:B------:R-:W-:Y:S02]  /*0f20*/  IMAD.MOV.U32 R28, RZ, RZ, R34.reuse ;  /* 0x000000ffff1c7224 */ /* 0x100fe400078e0022 */
[----:B------:R-:W-:Y:S02]  /*0f30*/  IMAD.MOV.U32 R29, RZ, RZ, R35 ;  /* 0x000000ffff1d7224 */ /* 0x000fe400078e0023 */
[----:B------:R-:W-:Y:S02]  /*0f40*/  IMAD.MOV.U32 R40, RZ, RZ, R34 ;  /* 0x000000ffff287224 */ /* 0x000fe400078e0022 */
[----:B------:R-:W0:Y:S01]  /*0f50*/  @P1 DMUL R16, RZ, R16 ;  /* 0x00000010ff101228 */ /* 0x000e220000000000 */
[----:B------:R-:W-:-:S05]  /*0f60*/  IMAD.MOV.U32 R34, RZ, RZ, -0x3ff ;  /* 0xfffffc01ff227424 */ /* 0x000fca00078e00ff */
[----:B------:R-:W1:Y:S01]  /*0f70*/  @!P0 DMUL R28, R28, 1.80143985094819840000e+16 ;  /* 0x435000001c1c8828 */ /* 0x000e620000000000 */
[----:B------:R-:W-:-:S03]  /*0f80*/  @!P0 IMAD.MOV.U32 R34, RZ, RZ, -0x435 ;  /* 0xfffffbcbff228424 */ /* 0x000fc600078e00ff */
[----:B0-----:R-:W-:-:S05]  /*0f90*/  @P1 IMAD.MOV.U32 R18, RZ, RZ, R17 ;  /* 0x000000ffff121224 */ /* 0x001fca00078e0011 */
[----:B------:R-:W-:Y:S01]  /*0fa0*/  IADD3 R19, R18, 0x100000, RZ ;  /* 0x0010000012137810 */ /* 0x000fe20007ffe0ff */
[----:B------:R-:W-:Y:S02]  /*0fb0*/  IMAD.MOV.U32 R18, RZ, RZ, R16 ;  /* 0x000000ffff127224 */ /* 0x000fe400078e0010 */
[----:B-1----:R-:W-:Y:S02]  /*0fc0*/  @!P0 IMAD.MOV.U32 R35, RZ, RZ, R29 ;  /* 0x000000ffff238224 */ /* 0x002fe400078e001d */
[----:B------:R-:W0:Y:S01]  /*0fd0*/  FRND.F64 R22, R18 ;  /* 0x0000001200167313 */ /* 0x000e220000301800 */
[----:B------:R-:W-:Y:S02]  /*0fe0*/  @!P0 IMAD.MOV.U32 R40, RZ, RZ, R28 ;  /* 0x000000ffff288224 */ /* 0x000fe400078e001c */
[----:B------:R-:W-:-:S04]  /*0ff0*/  IADD3 R20, R35, -0x1, RZ ;  /* 0xffffffff23147810 */ /* 0x000fc80007ffe0ff */
[----:B------:R-:W-:Y:S01]  /*1000*/  ISETP.GE.U32.AND P1, PT, R20, 0x7fefffff, PT ;  /* 0x7fefffff1400780c */ /* 0x000fe20003f26070 */
[----:B0-----:R-:W0:-:S12]  /*1010*/  DFMA R22, -R22, 0.5, R16 ;  /* 0x3fe000001616782b */ /* 0x001e180000000110 */
[----:B------:R-:W-:Y:S01]  /*1020*/  @P1 IMAD.MOV.U32 R26, RZ, RZ, 0x0 ;  /* 0x00000000ff1a1424 */ /* 0x000fe200078e00ff */
[----:B------:R-:W-:Y:S01]  /*1030*/  @P1 FSETP.NEU.FTZ.AND P2, PT, R29, RZ, PT ;  /* 0x000000ff1d00120b */ /* 0x000fe20003f5d000 */
[----:B0-----:R-:W0:Y:S01]  /*1040*/  DMUL R20, R22, c[0x2][0x50] ;  /* 0x0080140016147a28 */ /* 0x001e220000000000 */
[----:B------:R-:W-:-:S05]  /*1050*/  @P1 IMAD.MOV.U32 R27, RZ, RZ, 0x7ff00000 ;  /* 0x7ff00000ff1b1424 */ /* 0x000fca00078e00ff */
        /* <DEDUP_REMOVED lines=50> */
.L_x_318:
[----:B------:R-:W-:Y:S05]  /*1380*/  BSYNC B0 ;  /* 0x0000000000007941 */ /* 0x000fea0003800000 */
.L_x_317:
[----:B------:R-:W-:Y:S01]  /*1390*/  IMAD.MOV.U32 R30, RZ, RZ, 0x20fd8164 ;  /* 0x20fd8164ff1e7424 */ /* 0x000fe200078e00ff */
[----:B------:R-:W-:Y:S01]  /*13a0*/  MOV R31, 0x3da8ff83 ;  /* 0x3da8ff83001f7802 */ /* 0x000fe20000000f00 */
        /* <DEDUP_REMOVED lines=16> */
[----:B------:R-:W-:Y:S01]  /*14b0*/  ISETP.NE.U32.AND P0, PT, R20, 0x1, PT ;  /* 0x000000011400780c */ /* 0x000fe20003f05070 */
[----:B------:R-:W-:Y:S01]  /*14c0*/  IMAD.MOV.U32 R20, RZ, RZ, 0x0 ;  /* 0x00000000ff147424 */ /* 0x000fe200078e00ff */
[----:B---3--:R-:W3:Y:S02]  /*14d0*/  DMUL R28, R24, R24 ;  /* 0x00000018181c7228 */ /* 0x008ee40000000000 */
[----:B------:R-:W-:-:S02]  /*14e0*/  ISETP.NE.U32.AND.EX P0, PT, RZ, RZ, PT, P0 ;  /* 0x000000ffff00720c */ /* 0x000fc40003f05100 */
[----:B-12---:R1:W2:Y:S02]  /*14f0*/  DFMA R34, R22, R30, c[0x2][0x80] ;  /* 0x008020001622762b */ /* 0x0062a4000000001e */
[----:B-1----:R-:W1:Y:S02]  /*1500*/  FRND.F64.TRUNC R30, R16 ;  /* 0x00000010001e7313 */ /* 0x002e64000030d800 */
[----:B---3--:R-:W3:-:S04]  /*1510*/  DFMA R28, R26, -R28, 1 ;  /* 0x3ff000001a1c742b */ /* 0x008ec8000000081c */
[----:B--2---:R-:W2:-:S03]  /*1520*/  DFMA R34, R22, R34, -0.5 ;  /* 0xbfe000001622742b */ /* 0x004e860000000022 */
[----:B------:R-:W-:Y:S01]  /*1530*/  @!P0 LOP3.LUT R19, R33, 0x80000000, RZ, 0x3c, !PT ;  /* 0x8000000021138812 */ /* 0x000fe200078e3cff */
[----:B---3--:R-:W-:Y:S01]  /*1540*/  DFMA R20, R28, R20, 0.5 ;  /* 0x3fe000001c14742b */ /* 0x008fe20000000014 */
[----:B------:R-:W-:-:S03]  /*1550*/  @!P0 IMAD.MOV.U32 R18, RZ, RZ, R32 ;  /* 0x000000ffff128224 */ /* 0x000fc600078e0020 */
        /* <DEDUP_REMOVED lines=21> */
[----:B01----:R-:W-:Y:S05]  /*16b0*/  CALL.REL.NOINC `($__internal_23_$__cuda_sm20_dsqrt_rn_f64_mediumpath_v1) ;  /* 0x00000c0000007944 */ /* 0x003fea0003c00000 */
.L_x_320:
[----:B--2---:R-:W-:Y:S05]  /*16c0*/  BSYNC B0 ;  /* 0x0000000000007941 */ /* 0x004fea0003800000 */
.L_x_319:
[----:B------:R-:W-:Y:S01]  /*16d0*/  ISETP.GE.U32.AND P0, PT, R10, c[0x0][0x160], PT ;  /* 0x000058000a007a0c */ /* 0x000fe20003f06070 */
[----:B------:R-:W2:Y:S01]  /*16e0*/  DADD R20, RZ, R22 ;  /* 0x00000000ff147229 */ /* 0x000ea20000000016 */
[----:B------:R-:W-:Y:S02]  /*16f0*/  BSSY B0, `(.L_x_321) ;  /* 0x0000032000007945 */ /* 0x000fe40003800000 */
[----:B------:R-:W-:Y:S01]  /*1700*/  ISETP.GE.AND.EX P0, PT, R11, c[0x0][0x164], PT, P0 ;  /* 0x000059000b007a0c */ /* 0x000fe20003f06300 */
[----:B01----:R0:W1:-:S04]  /*1710*/  DMUL R18, R16, R32 ;  /* 0x0000002010127228 */ /* 0x0030480000000000 */
[----:B--2---:R0:W2:-:S08]  /*1720*/  DMUL R20, R20, R16 ;  /* 0x0000001014147228 */ /* 0x0040900000000000 */
[----:B------:R-:W-:Y:S05]  /*1730*/  @P0 BRA `(.L_x_322) ;  /* 0x000002d000000947 */ /* 0x000fea0003800000 */
[----:B012---:R-:W-:Y:S01]  /*1740*/  IMAD.MOV.U32 R16, RZ, RZ, c[0x0][0x1a0] ;  /* 0x00006800ff107624 */ /* 0x007fe200078e00ff */
[----:B------:R-:W-:Y:S01]  /*1750*/  MOV R26, 0x652b82fe ;  /* 0x652b82fe001a7802 */ /* 0x000fe20000000f00 */
[----:B------:R-:W-:Y:S01]  /*1760*/  IMAD.MOV.U32 R17, RZ, RZ, c[0x0][0x1a4] ;  /* 0x00006900ff117624 */ /* 0x000fe200078e00ff */
[----:B------:R-:W-:Y:S01]  /*1770*/  BSSY B1, `(.L_x_323) ;  /* 0x0000028000017945 */ /* 0x000fe20003800000 */
[----:B------:R-:W-:-:S04]  /*1780*/  IMAD.MOV.U32 R27, RZ, RZ, 0x3ff71547 ;  /* 0x3ff71547ff1b7424 */ /* 0x000fc800078e00ff */
[----:B------:R0:W1:Y:S02]  /*1790*/  DFMA R18, R18, R16, c[0x0][0x198] ;  /* 0x000066001212762b */ /* 0x0000640000000010 */
        /* <DEDUP_REMOVED lines=8> */
[----:B-1----:R-:W0:-:S06]  /*1820*/  DFMA R16, R22, R16, c[0x2][0xc0] ;  /* 0x008030001610762b */ /* 0x002e0c0000000010 */
        /* <DEDUP_REMOVED lines=19> */
[----:B------:R-:W-:Y:S01]  /*1960*/  @!P0 LEA.HI R27, R26, R26, RZ, 0x1 ;  /* 0x0000001a1a1b8211 */ /* 0x000fe200078f08ff */
[----:B------:R-:W-:Y:S01]  /*1970*/  @!P0 IMAD.MOV.U32 R18, RZ, RZ, R16 ;  /* 0x000000ffff128224 */ /* 0x000fe200078e0010 */
[----:B------:R-:W-:Y:S01]  /*1980*/  FSEL R25, R25, RZ, P1 ;  /* 0x000000ff19197208 */ /* 0x000fe20000800000 */
[----:B------:R-:W-:Y:S01]  /*1990*/  @!P0 IMAD.MOV.U32 R16, RZ, RZ, RZ ;  /* 0x000000ffff108224 */ /* 0x000fe200078e00ff */
[----:B------:R-:W-:-:S05]  /*19a0*/  @!P0 SHF.R.S32.HI R27, RZ, 0x1, R27 ;  /* 0x00000001ff1b8819 */ /* 0x000fca000001141b */
[----:B------:R-:W-:Y:S02]  /*19b0*/  @!P0 IMAD.IADD R26, R26, 0x1, -R27 ;  /* 0x000000011a1a8824 */ /* 0x000fe400078e0a1b */
[----:B------:R-:W-:-:S03]  /*19c0*/  @!P0 IMAD R19, R27, 0x100000, R17 ;  /* 0x001000001b138824 */ /* 0x000fc600078e0211 */
[----:B------:R-:W-:-:S06]  /*19d0*/  @!P0 LEA R17, R26, 0x3ff00000, 0x14 ;  /* 0x3ff000001a118811 */ /* 0x000fcc00078ea0ff */
[----:B------:R0:W1:-:S06]  /*19e0*/  @!P0 DMUL R24, R18, R16 ;  /* 0x0000001012188228 */ /* 0x00004c0000000000 */
.L_x_324:
[----:B------:R-:W-:Y:S05]  /*19f0*/  BSYNC B1 ;  /* 0x0000000000017941 */ /* 0x000fea0003800000 */
.L_x_323:
[----:B-1----:R1:W-:Y:S02]  /*1a00*/  STG.E.64 [R22.64], R24 ;  /* 0x0000001816007986 */ /* 0x0023e4000c101b08 */
.L_x_322:
[----:B012---:R-:W-:Y:S05]  /*1a10*/  BSYNC B0 ;  /* 0x0000000000007941 */ /* 0x007fea0003800000 */
.L_x_321:
[----:B------:R-:W-:-:S04]  /*1a20*/  IMAD.MOV.U32 R27, RZ, RZ, c[0x0][0x0] ;  /* 0x00000000ff1b7624 */ /* 0x000fc800078e00ff */
[----:B------:R-:W-:-:S05]  /*1a30*/  IMAD R27, R27, c[0x0][0xc], RZ ;  /* 0x000003001b1b7a24 */ /* 0x000fca00078e02ff */
[----:B------:R-:W-:-:S04]  /*1a40*/  IADD3 R26, P1, R27, R10, RZ ;  /* 0x0000000a1b1a7210 */ /* 0x000fc80007f3e0ff */
[----:B------:R-:W-:Y:S01]  /*1a50*/  ISETP.GE.U32.AND P0, PT, R26, c[0x0][0x160], PT ;  /* 0x000058001a007a0c */ /* 0x000fe20003f06070 */
[----:B------:R-:W-:-:S05]  /*1a60*/  IMAD.X R16, RZ, RZ, R11, P1 ;  /* 0x000000ffff107224 */ /* 0x000fca00008e060b */
[----:B------:R-:W-:-:S13]  /*1a70*/  ISETP.GE.AND.EX P0, PT, R16, c[0x0][0x164], PT, P0 ;  /* 0x0000590010007a0c */ /* 0x000fda0003f06300 */
[----:B------:R-:W-:Y:S05]  /*1a80*/  @P0 BRA `(.L_x_325) ;  /* 0x000002d000000947 */ /* 0x000fea0003800000 */
[----:B------:R-:W-:Y:S01]  /*1a90*/  IMAD.MOV.U32 R16, RZ, RZ, c[0x0][0x1a0] ;  /* 0x00006800ff107624 */ /* 0x000fe200078e00ff */
[----:B------:R-:W-:Y:S01]  /*1aa0*/  MOV R17, c[0x0][0x1a4] ;  /* 0x0000690000117a02 */ /* 0x000fe20000000f00 */
[----:B------:R-:W-:Y:S01]  /*1ab0*/  IMAD.MOV.U32 R24, RZ, RZ, 0x652b82fe ;  /* 0x652b82feff187424 */ /* 0x000fe200078e00ff */
[----:B------:R-:W-:Y:S01]  /*1ac0*/  BSSY B0, `(.L_x_326) ;  /* 0x0000028000007945 */ /* 0x000fe20003800000 */
[----:B------:R-:W-:Y:S02]  /*1ad0*/  IMAD.MOV.U32 R25, RZ, RZ, 0x3ff71547 ;  /* 0x3ff71547ff197424 */ /* 0x000fe400078e00ff */
[----:B------:R-:W-:Y:S01]  /*1ae0*/  IMAD R26, R26, c[0x0][0x190], RZ ;  /* 0x000064001a1a7a24 */ /* 0x000fe200078e02ff */
[----:B------:R0:W1:Y:S02]  /*1af0*/  DFMA R20, R20, R16, c[0x0][0x198] ;  /* 0x000066001414762b */ /* 0x0000640000000010 */
[----:B0-----:R-:W-:Y:S02]  /*1b00*/  IMAD.MOV.U32 R16, RZ, RZ, 0x69ce2bdf ;  /* 0x69ce2bdfff107424 */ /* 0x001fe400078e00ff */
[----:B------:R-:W-:-:S02]  /*1b10*/  IMAD.MOV.U32 R17, RZ, RZ, 0x3e5ade15 ;  /* 0x3e5ade15ff117424 */ /* 0x000fc400078e00ff */
        /* <DEDUP_REMOVED lines=34> */
.L_x_327:
[----:B------:R-:W-:Y:S05]  /*1d40*/  BSYNC B0 ;  /* 0x0000000000007941 */ /* 0x000fea0003800000 */
.L_x_326:
[----:B-1----:R1:W-:Y:S02]  /*1d50*/  STG.E.64 [R16.64], R22 ;  /* 0x0000001610007986 */ /* 0x0023e4000c101b08 */
.L_x_325:
[----:B------:R-:W-:Y:S01]  /*1d60*/  LEA R10, P0, R27, R10, 0x1 ;  /* 0x0000000a1b0a7211 */ /* 0x000fe200078008ff */
[----:B------:R-:W-:Y:S01]  /*1d70*/  WARPSYNC 0xffffffff ;  /* 0xffffffff00007948 */ /* 0x000fe20003800000 */
[----:B------:R-:W-:Y:S01]  /*1d80*/  BAR.SYNC.DEFER_BLOCKING 0x0 ;  /* 0x0000000000007b1d */ /* 0x000fe20000010000 */
[----:B0-----:R-:W-:Y:S01]  /*1d90*/  IMAD.MOV.U32 R18, RZ, RZ, R14 ;  /* 0x000000ffff127224 */ /* 0x001fe200078e000e */
[----:B-1----:R-:W-:Y:S01]  /*1da0*/  MOV R16, R50 ;  /* 0x0000003200107202 */ /* 0x002fe20000000f00 */
[----:B------:R-:W-:Y:S01]  /*1db0*/  IMAD.X R11, RZ, RZ, R11, P0 ;  /* 0x000000ffff0b7224 */ /* 0x000fe200000e060b */
[----:B------:R-:W-:Y:S01]  /*1dc0*/  ISETP.GE.U32.AND P0, PT, R10, R47, PT ;  /* 0x0000002f0a00720c */ /* 0x000fe20003f06070 */
[----:B------:R-:W-:-:S03]  /*1dd0*/  IMAD.MOV.U32 R17, RZ, RZ, R51 ;  /* 0x000000ffff117224 */ /* 0x000fc600078e0033 */
[----:B------:R-:W-:-:S13]  /*1de0*/  ISETP.GE.AND.EX P0, PT, R11, R46, PT, P0 ;  /* 0x0000002e0b00720c */ /* 0x000fda0003f06300 */
[----:B------:R-:W-:Y:S01]  /*1df0*/  @P0 CALL.REL.NOINC `(.L_x_328) ;  /* 0x0000001000000944 */ /* 0x000fe20003c00000 */
[----:B------:R-:W-:Y:S05]  /*1e00*/  BRA `(.L_x_329) ;  /* 0xffffea6000007947 */ /* 0x000fea000383ffff */
.L_x_328:
[----:B------:R-:W-:Y:S05]  /*1e10*/  EXIT ;  /* 0x000000000000794d */ /* 0x000fea0003800000 */
        .weak           $__internal_22_$__cuda_sm20_div_s64
        .type           $__internal_22_$__cuda_sm20_div_s64,@function
        .size           $__internal_22_$__cuda_sm20_div_s64,($__internal_23_$__cuda_sm20_dsqrt_rn_f64_mediumpath_v1 - $__internal_22_$__cuda_sm20_div_s64)
$__internal_22_$__cuda_sm20_div_s64:
        /* <DEDUP_REMOVED lines=16> */
[----:B------:R-:W-:Y:S01]  /*1f20*/  IADD3 R23, P2, R27, R22, RZ ;  /* 0x000000161b177210 */ /* 0x000fe20007f5e0ff */
[----:B------:R-:W-:-:S03]  /*1f30*/  IMAD.MOV.U32 R25, RZ, RZ, 0x0 ;  /* 0x00000000ff197424 */ /* 0x000fc600078e00ff */
        /* <DEDUP_REMOVED lines=55> */
[----:B------:R-:W-:Y:S06]  /*22b0*/  RET.REL.NODEC R24 `(_ZN2at6native63_GLOBAL__N__11d61d08_30_DistributionLogNormalKernel_cu_e7567be543distribution_elementwise_grid_stride_kernelIdLi2EZNS0_9templates4cuda20normal_and_transformIddPNS_17CUDAGeneratorImplEZZZNS4_17log_normal_kernelIS7_EEvRNS_18TensorIteratorBaseEddT_ENKUlvE_clEvENKUlvE_clEvEUldE_EEvSA_T1_T2_EUlP24curandStatePhilox4_32_10E_ZNS1_27distribution_nullary_kernelIdd7double2S7_SJ_SE_EEvSA_SG_RKT3_T4_EUlidE_EEvlNS_15PhiloxCudaStateESF_SG_) ;  /* 0xffffdd4018007950 */ /* 0x000fec0003c3ffff */
        .weak           $__internal_23_$__cuda_sm20_dsqrt_rn_f64_mediumpath_v1
        .type           $__internal_23_$__cuda_sm20_dsqrt_rn_f64_mediumpath_v1,@function
        .size           $__internal_23_$__cuda_sm20_dsqrt_rn_f64_mediumpath_v1,(.L_x_372 - $__internal_23_$__cuda_sm20_dsqrt_rn_f64_mediumpath_v1)
$__internal_23_$__cuda_sm20_dsqrt_rn_f64_mediumpath_v1:
        /* <DEDUP_REMOVED lines=12> */
.L_x_331:
        /* <DEDUP_REMOVED lines=24> */
.L_x_333:
[----:B------:R0:W1:-:S06]  /*2500*/  DADD R16, R26, R26 ;  /* 0x000000001a107229 */ /* 0x00004c000000001a */
.L_x_332:
[----:B------:R-:W-:Y:S05]  /*2510*/  BSYNC B1 ;  /* 0x0000000000017941 */ /* 0x000fea0003800000 */
.L_x_330:
[----:B------:R-:W-:-:S04]  /*2520*/  IMAD.MOV.U32 R19, RZ, RZ, 0x0 ;  /* 0x00000000ff137424 */ /* 0x000fc800078e00ff */
[----:B------:R-:W-:Y:S05]  /*2530*/  RET.REL.NODEC R18 `(_ZN2at6native63_GLOBAL__N__11d61d08_30_DistributionLogNormalKernel_cu_e7567be543distribution_elementwise_grid_stride_kernelIdLi2EZNS0_9templates4cuda20normal_and_transformIddPNS_17CUDAGeneratorImplEZZZNS4_17log_normal_kernelIS7_EEvRNS_18TensorIteratorBaseEddT_ENKUlvE_clEvENKUlvE_clEvEUldE_EEvSA_T1_T2_EUlP24curandStatePhilox4_32_10E_ZNS1_27distribution_nullary_kernelIdd7double2S7_SJ_SE_EEvSA_SG_RKT3_T4_EUlidE_EEvlNS_15PhiloxCudaStateESF_SG_) ;  /* 0xffffdac012007950 */ /* 0x000fea0003c3ffff */
.L_x_334:
        /* <DEDUP_REMOVED lines=12> */
.L_x_372:


//--------------------- .nv.global.init           --------------------------
	.section	.nv.global.init,"aw",@progbits
	.align	4
.nv.global.init:
	.type		mrg32k3aM1SubSeq,@object
	.size		mrg32k3aM1SubSeq,(mrg32k3aM2SubSeq - mrg32k3aM1SubSeq)
mrg32k3aM1SubSeq:
        /* <DEDUP_REMOVED lines=126> */
	.type		mrg32k3aM2SubSeq,@object
	.size		mrg32k3aM2SubSeq,(mrg32k3aM1 - mrg32k3aM2SubSeq)
mrg32k3aM2SubSeq:
        /* <DEDUP_REMOVED lines=126> */
	.type		mrg32k3aM1,@object
	.size		mrg32k3aM1,(mrg32k3aM1Seq - mrg32k3aM1)
mrg32k3aM1:
        /* <DEDUP_REMOVED lines=144> */
	.type		mrg32k3aM1Seq,@object
	.size		mrg32k3aM1Seq,(mrg32k3aM2 - mrg32k3aM1Seq)
mrg32k3aM1Seq:
        /* <DEDUP_REMOVED lines=144> */
	.type		mrg32k3aM2,@object
	.size		mrg32k3aM2,(mrg32k3aM2Seq - mrg32k3aM2)
mrg32k3aM2:
        /* <DEDUP_REMOVED lines=144> */
	.type		mrg32k3aM2Seq,@object
	.size		mrg32k3aM2Seq,(precalc_xorwow_matrix - mrg32k3aM2Seq)
mrg32k3aM2Seq:
        /* <DEDUP_REMOVED lines=144> */
	.type		precalc_xorwow_matrix,@object
	.size		precalc_xorwow_matrix,(precalc_xorwow_offset_matrix - precalc_xorwow_matrix)
precalc_xorwow_matrix:
        /* <DEDUP_REMOVED lines=6400> */
	.type		precalc_xorwow_offset_matrix,@object
	.size		precalc_xorwow_offset_matrix,(.L_1 - precalc_xorwow_offset_matrix)
precalc_xorwow_offset_matrix:
        /* <DEDUP_REMOVED lines=6400> */
.L_1:


//--------------------- .nv.global                --------------------------
	.section	.nv.global,"aw",@nobits
.nv.global:
	.type		_ZN61_INTERNAL_11d61d08_30_DistributionLogNormalKernel_cu_e7567be54cuda3std3__48in_placeE,@object
	.size		_ZN61_INTERNAL_11d61d08_30_DistributionLogNormalKernel_cu_e7567be54cuda3std3__48in_placeE,(_ZN61_INTERNAL_11d61d08_30_DistributionLogNormalKernel_cu_e7567be54cuda3std6ranges3__45__cpo8distanceE - _ZN61_INTERNAL_11d61d08_30_DistributionLogNormalKernel_cu_e7567be54cuda3std3__48in_placeE)
_ZN61_INTERNAL_11d61d08_30_DistributionLogNormalKernel_cu_e7567be54cuda3std3__48in_placeE:
	.zero		1
	.type		_ZN61_INTERNAL_11d61d08_30_DistributionLogNormalKernel_cu_e7567be54cuda3std6ranges3__45__cpo8distanceE,@object
	.size		_ZN61_INTERNAL_11d61d08_30_DistributionLogNormalKernel_cu_e7567be54cuda3std6ranges3__45__cpo8distanceE,(_ZN61_INTERNAL_11d61d08_30_DistributionLogNormalKernel_cu_e7567be54cuda3std3__45__cpo6cbeginE - _ZN61_INTERNAL_11d61d08_30_DistributionLogNormalKernel_cu_e7567be54cuda3std6ranges3__45__cpo8distanceE)
_ZN61_INTERNAL_11d61d08_30_DistributionLogNormalKernel_cu_e7567be54cuda3std6ranges3__45__cpo8distanceE:
	.zero		1
	.type		_ZN61_INTERNAL_11d61d08_30_DistributionLogNormalKernel_cu_e7567be54cuda3std3__45__cpo6cbeginE,@object
	.size		_ZN61_INTERNAL_11d61d08_30_DistributionLogNormalKernel_cu_e7567be54cuda3std3__45__cpo6cbeginE,(_ZN61_INTERNAL_11d61d08_30_DistributionLogNormalKernel_cu_e7567be54cuda3std6ranges3__45__cpo7advanceE - _ZN61_INTERNAL_11d61d08_30_DistributionLogNormalKernel_cu_e7567be54cuda3std3__45__cpo6cbeginE)
_ZN61_INTERNAL_11d61d08_30_DistributionLogNormalKernel_cu_e7567be54cuda3std3__45__cpo6cbeginE:
	.zero		1
	.type		_ZN61_INTERNAL_11d61d08_30_DistributionLogNormalKernel_cu_e7567be54cuda3std6ranges3__45__cpo7advanceE,@object
	.size		_ZN61_INTERNAL_11d61d08_30_DistributionLogNormalKernel_cu_e7567be54cuda3std6ranges3__45__cpo7advanceE,(_ZN61_INTERNAL_11d61d08_30_DistributionLogNormalKernel_cu_e7567be54cuda3std3__45__cpo7crbeginE - _ZN61_INTERNAL_11d61d08_30_DistributionLogNormalKernel_cu_e7567be54cuda3std6ranges3__45__cpo7advanceE)
_ZN61_INTERNAL_11d61d08_30_DistributionLogNormalKernel_cu_e7567be54cuda3std6ranges3__45__cpo7advanceE:
	.zero		1
	.type		_ZN61_INTERNAL_11d61d08_30_DistributionLogNormalKernel_cu_e7567be54cuda3std3__45__cpo7crbeginE,@object
	.size		_ZN61_INTERNAL_11d61d08_30_DistributionLogNormalKernel_cu_e7567be54cuda3std3__45__cpo7crbeginE,(_ZN61_INTERNAL_11d61d08_30_DistributionLogNormalKernel_cu_e7567be54cuda3std6ranges3__45__cpo4dataE - _ZN61_INTERNAL_11d61d08_30_DistributionLogNormalKernel_cu_e7567be54cuda3std3__45__cpo7crbeginE)
_ZN61_INTERNAL_11d61d08_30_DistributionLogNormalKernel_cu_e7567be54cuda3std3__45__cpo7crbeginE:
	.zero		1
	.type		_ZN61_INTERNAL_11d61d08_30_DistributionLogNormalKernel_cu_e7567be54cuda3std6ranges3__45__cpo4dataE,@object
	.size		_ZN61_INTERNAL_11d61d08_30_DistributionLogNormalKernel_cu_e7567be54cuda3std6ranges3__45__cpo4dataE,(_ZN61_INTERNAL_11d61d08_30_DistributionLogNormalKernel_cu_e7567be54cuda3std6ranges3__45__cpo5beginE - _ZN61_INTERNAL_11d61d08_30_DistributionLogNormalKernel_cu_e7567be54cuda3std6ranges3__45__cpo4dataE)
_ZN61_INTERNAL_11d61d08_30_DistributionLogNormalKernel_cu_e7567be54cuda3std6ranges3__45__cpo4dataE:
	.zero		1
	.type		_ZN61_INTERNAL_11d61d08_30_DistributionLogNormalKernel_cu_e7567be54cuda3std6ranges3__45__cpo5beginE,@object
	.size		_ZN61_INTERNAL_11d61d08_30_DistributionLogNormalKernel_cu_e7567be54cuda3std6ranges3__45__cpo5beginE,(_ZN61_INTERNAL_11d61d08_30_DistributionLogNormalKernel_cu_e7567be54cuda3std3__463_GLOBAL__N__11d61d08_30_DistributionLogNormalKernel_cu_e7567be56ignoreE - _ZN61_INTERNAL_11d61d08_30_DistributionLogNormalKernel_cu_e7567be54cuda3std6ranges3__45__cpo5beginE)
_ZN61_INTERNAL_11d61d08_30_DistributionLogNormalKernel_cu_e7567be54cuda3std6ranges3__45__cpo5beginE:
	.zero		1
	.type		_ZN61_INTERNAL_11d61d08_30_DistributionLogNormalKernel_cu_e7567be54cuda3std3__463_GLOBAL__N__11d61d08_30_DistributionLogNormalKernel_cu_e7567be56ignoreE,@object
	.size		_ZN61_INTERNAL_11d61d08_30_DistributionLogNormalKernel_cu_e7567be54cuda3std3__463_GLOBAL__N__11d61d08_30_DistributionLogNormalKernel_cu_e7567be56ignoreE,(_ZN61_INTERNAL_11d61d08_30_DistributionLogNormalKernel_cu_e7567be54cuda3std6ranges3__45__cpo4sizeE - _ZN61_INTERNAL_11d61d08_30_DistributionLogNormalKernel_cu_e7567be54cuda3std3__463_GLOBAL__N__11d61d08_30_DistributionLogNormalKernel_cu_e7567be56ignoreE)
_ZN61_INTERNAL_11d61d08_30_DistributionLogNormalKernel_cu_e7567be54cuda3std3__463_GLOBAL__N__11d61d08_30_DistributionLogNormalKernel_cu_e7567be56ignoreE:
	.zero		1
	.type		_ZN61_INTERNAL_11d61d08_30_DistributionLogNormalKernel_cu_e7567be54cuda3std6ranges3__45__cpo4sizeE,@object
	.size		_ZN61_INTERNAL_11d61d08_30_DistributionLogNormalKernel_cu_e7567be54cuda3std6ranges3__45__cpo4sizeE,(_ZN61_INTERNAL_11d61d08_30_DistributionLogNormalKernel_cu_e7567be54cuda3std3__45__cpo5beginE - _ZN61_INTERNAL_11d61d08_30_DistributionLogNormalKernel_cu_e7567be54cuda3std6ranges3__45__cpo4sizeE)
_ZN61_INTERNAL_11d61d08_30_DistributionLogNormalKernel_cu_e7567be54cuda3std6ranges3__45__cpo4sizeE:
	.zero		1
	.type		_ZN61_INTERNAL_11d61d08_30_DistributionLogNormalKernel_cu_e7567be54cuda3std3__45__cpo5beginE,@object
	.size		_ZN61_INTERNAL_11d61d08_30_DistributionLogNormalKernel_cu_e7567be54cuda3std3__45__cpo5beginE,(_ZN61_INTERNAL_11d61d08_30_DistributionLogNormalKernel_cu_e7567be54cuda3std6ranges3__45__cpo6cbeginE - _ZN61_INTERNAL_11d61d08_30_DistributionLogNormalKernel_cu_e7567be54cuda3std3__45__cpo5beginE)
_ZN61_INTERNAL_11d61d08_30_DistributionLogNormalKernel_cu_e7567be54cuda3std3__45__cpo5beginE:
	.zero		1
	.type		_ZN61_INTERNAL_11d61d08_30_DistributionLogNormalKernel_cu_e7567be54cuda3std6ranges3__45__cpo6cbeginE,@object
	.size		_ZN61_INTERNAL_11d61d08_30_DistributionLogNormalKernel_cu_e7567be54cuda3std6ranges3__45__cpo6cbeginE,(_ZN61_INTERNAL_11d61d08_30_DistributionLogNormalKernel_cu_e7567be54cuda3std3__45__cpo6rbeginE - _ZN61_INTERNAL_11d61d08_30_DistributionLogNormalKernel_cu_e7567be54cuda3std6ranges3__45__cpo6cbeginE)
_ZN61_INTERNAL_11d61d08_30_DistributionLogNormalKernel_cu_e7567be54cuda3std6ranges3__45__cpo6cbeginE:
	.zero		1
	.type		_ZN61_INTERNAL_11d61d08_30_DistributionLogNormalKernel_cu_e7567be54cuda3std3__45__cpo6rbeginE,@object
	.size		_ZN61_INTERNAL_11d61d08_30_DistributionLogNormalKernel_cu_e7567be54cuda3std3__45__cpo6rbeginE,(_ZN61_INTERNAL_11d61d08_30_DistributionLogNormalKernel_cu_e7567be54cuda3std6ranges3__45__cpo4nextE - _ZN61_INTERNAL_11d61d08_30_DistributionLogNormalKernel_cu_e7567be54cuda3std3__45__cpo6rbeginE)
_ZN61_INTERNAL_11d61d08_30_DistributionLogNormalKernel_cu_e7567be54cuda3std3__45__cpo6rbeginE:
	.zero		1
	.type		_ZN61_INTERNAL_11d61d08_30_DistributionLogNormalKernel_cu_e7567be54cuda3std6ranges3__45__cpo4nextE,@object
	.size		_ZN61_INTERNAL_11d61d08_30_DistributionLogNormalKernel_cu_e7567be54cuda3std6ranges3__45__cpo4nextE,(_ZN61_INTERNAL_11d61d08_30_DistributionLogNormalKernel_cu_e7567be54cuda3std6ranges3__45__cpo4swapE - _ZN61_INTERNAL_11d61d08_30_DistributionLogNormalKernel_cu_e7567be54cuda3std6ranges3__45__cpo4nextE)
_ZN61_INTERNAL_11d61d08_30_DistributionLogNormalKernel_cu_e7567be54cuda3std6ranges3__45__cpo4nextE:
	.zero		1
	.type		_ZN61_INTERNAL_11d61d08_30_DistributionLogNormalKernel_cu_e7567be54cuda3std6ranges3__45__cpo4swapE,@object
	.size		_ZN61_INTERNAL_11d61d08_30_DistributionLogNormalKernel_cu_e7567be54cuda3std6ranges3__45__cpo4swapE,(_ZN61_INTERNAL_11d61d08_30_DistributionLogNormalKernel_cu_e7567be54cuda3std3__420unreachable_sentinelE - _ZN61_INTERNAL_11d61d08_30_DistributionLogNormalKernel_cu_e7567be54cuda3std6ranges3__45__cpo4swapE)
_ZN61_INTERNAL_11d61d08_30_DistributionLogNormalKernel_cu_e7567be54cuda3std6ranges3__45__cpo4swapE:
	.zero		1
	.type		_ZN61_INTERNAL_11d61d08_30_DistributionLogNormalKernel_cu_e7567be54cuda3std3__420unreachable_sentinelE,@object
	.size		_ZN61_INTERNAL_11d61d08_30_DistributionLogNormalKernel_cu_e7567be54cuda3std3__420unreachable_sentinelE,(_ZN61_INTERNAL_11d61d08_30_DistributionLogNormalKernel_cu_e7567be56thrust23THRUST_300001_SM_800_NS6system6detail10sequential3seqE - _ZN61_INTERNAL_11d61d08_30_DistributionLogNormalKernel_cu_e7567be54cuda3std3__420unreachable_sentinelE)
_ZN61_INTERNAL_11d61d08_30_DistributionLogNormalKernel_cu_e7567be54cuda3std3__420unreachable_sentinelE:
	.zero		1
	.type		_ZN61_INTERNAL_11d61d08_30_DistributionLogNormalKernel_cu_e7567be56thrust23THRUST_300001_SM_800_NS6system6detail10sequential3seqE,@object
	.size		_ZN61_INTERNAL_11d61d08_30_DistributionLogNormalKernel_cu_e7567be56thrust23THRUST_300001_SM_800_NS6system6detail10sequential3seqE,(_ZN61_INTERNAL_11d61d08_30_DistributionLogNormalKernel_cu_e7567be54cuda3std3__45__cpo4cendE - _ZN61_INTERNAL_11d61d08_30_DistributionLogNormalKernel_cu_e7567be56thrust23THRUST_300001_SM_800_NS6system6detail10sequential3seqE)
_ZN61_INTERNAL_11d61d08_30_DistributionLogNormalKernel_cu_e7567be56thrust23THRUST_300001_SM_800_NS6system6detail10sequential3seqE:
	.zero		1
	.type		_ZN61_INTERNAL_11d61d08_30_DistributionLogNormalKernel_cu_e7567be54cuda3std3__45__cpo4cendE,@object
	.size		_ZN61_INTERNAL_11d61d08_30_DistributionLogNormalKernel_cu_e7567be54cuda3std3__45__cpo4cendE,(_ZN61_INTERNAL_11d61d08_30_DistributionLogNormalKernel_cu_e7567be54cuda3std6ranges3__45__cpo9iter_swapE - _ZN61_INTERNAL_11d61d08_30_DistributionLogNormalKernel_cu_e7567be54cuda3std3__45__cpo4cendE)
_ZN61_INTERNAL_11d61d08_30_DistributionLogNormalKernel_cu_e7567be54cuda3std3__45__cpo4cendE:
	.zero		1
	.type		_ZN61_INTERNAL_11d61d08_30_DistributionLogNormalKernel_cu_e7567be54cuda3std6ranges3__45__cpo9iter_swapE,@object
	.size		_ZN61_INTERNAL_11d61d08_30_DistributionLogNormalKernel_cu_e7567be54cuda3std6ranges3__45__cpo9iter_swapE,(_ZN61_INTERNAL_11d61d08_30_DistributionLogNormalKernel_cu_e7567be54cuda3std3__45__cpo5crendE - _ZN61_INTERNAL_11d61d08_30_DistributionLogNormalKernel_cu_e7567be54cuda3std6ranges3__45__cpo9iter_swapE)
_ZN61_INTERNAL_11d61d08_30_DistributionLogNormalKernel_cu_e7567be54cuda3std6ranges3__45__cpo9iter_swapE:
	.zero		1
	.type		_ZN61_INTERNAL_11d61d08_30_DistributionLogNormalKernel_cu_e7567be54cuda3std3__45__cpo5crendE,@object
	.size		_ZN61_INTERNAL_11d61d08_30_DistributionLogNormalKernel_cu_e7567be54cuda3std3__45__cpo5crendE,(_ZN61_INTERNAL_11d61d08_30_DistributionLogNormalKernel_cu_e7567be54cuda3std6ranges3__45__cpo5cdataE - _ZN61_INTERNAL_11d61d08_30_DistributionLogNormalKernel_cu_e7567be54cuda3std3__45__cpo5crendE)
_ZN61_INTERNAL_11d61d08_30_DistributionLogNormalKernel_cu_e7567be54cuda3std3__45__cpo5crendE:
	.zero		1
	.type		_ZN61_INTERNAL_11d61d08_30_DistributionLogNormalKernel_cu_e7567be54cuda3std6ranges3__45__cpo5cdataE,@object
	.size		_ZN61_INTERNAL_11d61d08_30_DistributionLogNormalKernel_cu_e7567be54cuda3std6ranges3__45__cpo5cdataE,(_ZN61_INTERNAL_11d61d08_30_DistributionLogNormalKernel_cu_e7567be54cuda3std6ranges3__45__cpo3endE - _ZN61_INTERNAL_11d61d08_30_DistributionLogNormalKernel_cu_e7567be54cuda3std6ranges3__45__cpo5cdataE)
_ZN61_INTERNAL_11d61d08_30_DistributionLogNormalKernel_cu_e7567be54cuda3std6ranges3__45__cpo5cdataE:
	.zero		1
	.type		_ZN61_INTERNAL_11d61d08_30_DistributionLogNormalKernel_cu_e7567be54cuda3std6ranges3__45__cpo3endE,@object
	.size		_ZN61_INTERNAL_11d61d08_30_DistributionLogNormalKernel_cu_e7567be54cuda3std6ranges3__45__cpo3endE,(_ZN61_INTERNAL_11d61d08_30_DistributionLogNormalKernel_cu_e7567be54cuda3std3__419piecewise_constructE - _ZN61_INTERNAL_11d61d08_30_DistributionLogNormalKernel_cu_e7567be54cuda3std6ranges3__45__cpo3endE)
_ZN61_INTERNAL_11d61d08_30_DistributionLogNormalKernel_cu_e7567be54cuda3std6ranges3__45__cpo3endE:
	.zero		1
	.type		_ZN61_INTERNAL_11d61d08_30_DistributionLogNormalKernel_cu_e7567be54cuda3std3__419piecewise_constructE,@object
	.size		_ZN61_INTERNAL_11d61d08_30_DistributionLogNormalKernel_cu_e7567be54cuda3std3__419piecewise_constructE,(_ZN61_INTERNAL_11d61d08_30_DistributionLogNormalKernel_cu_e7567be54cuda3std6ranges3__45__cpo5ssizeE - _ZN61_INTERNAL_11d61d08_30_DistributionLogNormalKernel_cu_e7567be54cuda3std3__419piecewise_constructE)
_ZN61_INTERNAL_11d61d08_30_DistributionLogNormalKernel_cu_e7567be54cuda3std3__419piecewise_constructE:
	.zero		1
	.type		_ZN61_INTERNAL_11d61d08_30_DistributionLogNormalKernel_cu_e7567be54cuda3std6ranges3__45__cpo5ssizeE,@object
	.size		_ZN61_INTERNAL_11d61d08_30_DistributionLogNormalKernel_cu_e7567be54cuda3std6ranges3__45__cpo5ssizeE,(_ZN61_INTERNAL_11d61d08_30_DistributionLogNormalKernel_cu_e7567be54cuda3std3__45__cpo3endE - _ZN61_INTERNAL_11d61d08_30_DistributionLogNormalKernel_cu_e7567be54cuda3std6ranges3__45__cpo5ssizeE)
_ZN61_INTERNAL_11d61d08_30_DistributionLogNormalKernel_cu_e7567be54cuda3std6ranges3__45__cpo5ssizeE:
	.zero		1
	.type		_ZN61_INTERNAL_11d61d08_30_DistributionLogNormalKernel_cu_e7567be54cuda3std3__45__cpo3endE,@object
	.size		_ZN61_INTERNAL_11d61d08_30_DistributionLogNormalKernel_cu_e7567be54cuda3std3__45__cpo3endE,(_ZN61_INTERNAL_11d61d08_30_DistributionLogNormalKernel_cu_e7567be54cuda3std6ranges3__45__cpo4cendE - _ZN61_INTERNAL_11d61d08_30_DistributionLogNormalKernel_cu_e7567be54cuda3std3__45__cpo3endE)
_ZN61_INTERNAL_11d61d08_30_DistributionLogNormalKernel_cu_e7567be54cuda3std3__45__cpo3endE:
	.zero		1
	.type		_ZN61_INTERNAL_11d61d08_30_DistributionLogNormalKernel_cu_e7567be54cuda3std6ranges3__45__cpo4cendE,@object
	.size		_ZN61_INTERNAL_11d61d08_30_DistributionLogNormalKernel_cu_e7567be54cuda3std6ranges3__45__cpo4cendE,(_ZN61_INTERNAL_11d61d08_30_DistributionLogNormalKernel_cu_e7567be54cuda3std3__45__cpo4rendE - _ZN61_INTERNAL_11d61d08_30_DistributionLogNormalKernel_cu_e7567be54cuda3std6ranges3__45__cpo4cendE)
_ZN61_INTERNAL_11d61d08_30_DistributionLogNormalKernel_cu_e7567be54cuda3std6ranges3__45__cpo4cendE:
	.zero		1
	.type		_ZN61_INTERNAL_11d61d08_30_DistributionLogNormalKernel_cu_e7567be54cuda3std3__45__cpo4rendE,@object
	.size		_ZN61_INTERNAL_11d61d08_30_DistributionLogNormalKernel_cu_e7567be54cuda3std3__45__cpo4rendE,(_ZN61_INTERNAL_11d61d08_30_DistributionLogNormalKernel_cu_e7567be54cuda3std6ranges3__45__cpo4prevE - _ZN61_INTERNAL_11d61d08_30_DistributionLogNormalKernel_cu_e7567be54cuda3std3__45__cpo4rendE)
_ZN61_INTERNAL_11d61d08_30_DistributionLogNormalKernel_cu_e7567be54cuda3std3__45__cpo4rendE:
	.zero		1
	.type		_ZN61_INTERNAL_11d61d08_30_DistributionLogNormalKernel_cu_e7567be54cuda3std6ranges3__45__cpo4prevE,@object
	.size		_ZN61_INTERNAL_11d61d08_30_DistributionLogNormalKernel_cu_e7567be54cuda3std6ranges3__45__cpo4prevE,(_ZN61_INTERNAL_11d61d08_30_DistributionLogNormalKernel_cu_e7567be54cuda3std6ranges3__45__cpo9iter_moveE - _ZN61_INTERNAL_11d61d08_30_DistributionLogNormalKernel_cu_e7567be54cuda3std6ranges3__45__cpo4prevE)
_ZN61_INTERNAL_11d61d08_30_DistributionLogNormalKernel_cu_e7567be54cuda3std6ranges3__45__cpo4prevE:
	.zero		1
	.type		_ZN61_INTERNAL_11d61d08_30_DistributionLogNormalKernel_cu_e7567be54cuda3std6ranges3__45__cpo9iter_moveE,@object
	.size		_ZN61_INTERNAL_11d61d08_30_DistributionLogNormalKernel_cu_e7567be54cuda3std6ranges3__45__cpo9iter_moveE,(.L_22 - _ZN61_INTERNAL_11d61d08_30_DistributionLogNormalKernel_cu_e7567be54cuda3std6ranges3__45__cpo9iter_moveE)
_ZN61_INTERNAL_11d61d08_30_DistributionLogNormalKernel_cu_e7567be54cuda3std6ranges3__45__cpo9iter_moveE:
	.zero		1
.L_22:
